	.target	sm_90a

	.elftype	@"ET_EXEC"


//--------------------- .note.nv.tkinfo           --------------------------
	.section	.note.nv.tkinfo,"",@"SHT_NOTE"
	.sectionflags	@"SHF_NOTE_NV_TKINFO"
	.tkinfo
        /*0018*/ 	.word	0x00000002
        /*0030*/ 	.string	""
        /*0030*/ 	.string	"ptxas"
        /*0030*/ 	.string	"Cuda compilation tools, release 13.0, V13.0.88"
        /*0030*/ 	.string	"Build cuda_13.0.r13.0/compiler.36424714_0"
        /*0030*/ 	.string	"-v  -suppress-debug-info  -lineinfo  -arch sm_90a "



//--------------------- .note.nv.cuinfo           --------------------------
	.section	.note.nv.cuinfo,"",@"SHT_NOTE"
	.sectionflags	@"SHF_NOTE_NV_CUINFO"
        /*0018*/ 	.short	0x0002
        /*001a*/ 	.short	0x005a
        /*001c*/ 	.short	0x0082
	.zero		2


//--------------------- .nv.info                  --------------------------
	.section	.nv.info,"",@"SHT_CUDA_INFO"
	.align	4


	//----- nvinfo : EIATTR_REGCOUNT
	.align		4
        /*0000*/ 	.byte	0x04, 0x2f
        /*0002*/ 	.short	(.L_1 - .L_0)
	.align		4
.L_0:
        /*0004*/ 	.word	index@(matmul_kernel)
        /*0008*/ 	.word	0x000000ff


	//----- nvinfo : EIATTR_FRAME_SIZE
	.align		4
.L_1:
        /*000c*/ 	.byte	0x04, 0x11
        /*000e*/ 	.short	(.L_3 - .L_2)
	.align		4
.L_2:
        /*0010*/ 	.word	index@(matmul_kernel)
        /*0014*/ 	.word	0x00000730


	//----- nvinfo : EIATTR_MIN_STACK_SIZE
	.align		4
.L_3:
        /*0018*/ 	.byte	0x04, 0x12
        /*001a*/ 	.short	(.L_5 - .L_4)
	.align		4
.L_4:
        /*001c*/ 	.word	index@(matmul_kernel)
        /*0020*/ 	.word	0x00000730
.L_5:


//--------------------- .nv.compat                --------------------------
	.section	.nv.compat,"",@"SHT_CUDA_COMPAT_INFO"
	.align	4
        /*0000*/ 	.byte	0x02, 0x09, 0x01, 0x00, 0x02, 0x02, 0x04, 0x00, 0x02, 0x05, 0x05, 0x00, 0x03, 0x07, 0x01, 0x01
        /*0010*/ 	.byte	0x02, 0x03, 0x00, 0x00, 0x02, 0x06, 0x01, 0x00, 0x04, 0x0b, 0x08, 0x00, 0x00, 0x00, 0x00, 0x00
        /*0020*/ 	.byte	0x00, 0x00, 0x00, 0x00


//--------------------- .nv.info.matmul_kernel    --------------------------
	.section	.nv.info.matmul_kernel,"",@"SHT_CUDA_INFO"
	.sectionflags	@""
	.align	4


	//----- nvinfo : EIATTR_CUDA_API_VERSION
	.align		4
        /*0000*/ 	.byte	0x04, 0x37
        /*0002*/ 	.short	(.L_7 - .L_6)
.L_6:
        /*0004*/ 	.word	0x00000082


	//----- nvinfo : EIATTR_KPARAM_INFO
	.align		4
.L_7:
        /*0008*/ 	.byte	0x04, 0x17
        /*000a*/ 	.short	(.L_9 - .L_8)
.L_8:
        /*000c*/ 	.word	0x00000000
        /*0010*/ 	.short	0x000d
        /*0012*/ 	.short	0x0048
        /*0014*/ 	.byte	0x00, 0xf4, 0x21, 0x00


	//----- nvinfo : EIATTR_KPARAM_INFO
	.align		4
.L_9:
        /*0018*/ 	.byte	0x04, 0x17
        /*001a*/ 	.short	(.L_11 - .L_10)
.L_10:
        /*001c*/ 	.word	0x00000000
        /*0020*/ 	.short	0x000c
        /*0022*/ 	.short	0x0040
        /*0024*/ 	.byte	0x00, 0xf4, 0x21, 0x00


	//----- nvinfo : EIATTR_KPARAM_INFO
	.align		4
.L_11:
        /*0028*/ 	.byte	0x04, 0x17
        /*002a*/ 	.short	(.L_13 - .L_12)
.L_12:
        /*002c*/ 	.word	0x00000000
        /*0030*/ 	.short	0x000b
        /*0032*/ 	.short	0x0038
        /*0034*/ 	.byte	0x00, 0xf0, 0x11, 0x00


	//----- nvinfo : EIATTR_KPARAM_INFO
	.align		4
.L_13:
        /*0038*/ 	.byte	0x04, 0x17
        /*003a*/ 	.short	(.L_15 - .L_14)
.L_14:
        /*003c*/ 	.word	0x00000000
        /*0040*/ 	.short	0x000a
        /*0042*/ 	.short	0x0034
        /*0044*/ 	.byte	0x00, 0xf0, 0x11, 0x00


	//----- nvinfo : EIATTR_KPARAM_INFO
	.align		4
.L_15:
        /*0048*/ 	.byte	0x04, 0x17
        /*004a*/ 	.short	(.L_17 - .L_16)
.L_16:
        /*004c*/ 	.word	0x00000000
        /*0050*/ 	.short	0x0009
        /*0052*/ 	.short	0x0030
        /*0054*/ 	.byte	0x00, 0xf0, 0x11, 0x00


	//----- nvinfo : EIATTR_KPARAM_INFO
	.align		4
.L_17:
        /*0058*/ 	.byte	0x04, 0x17
        /*005a*/ 	.short	(.L_19 - .L_18)
.L_18:
        /*005c*/ 	.word	0x00000000
        /*0060*/ 	.short	0x0008
        /*0062*/ 	.short	0x002c
        /*0064*/ 	.byte	0x00, 0xf0, 0x11, 0x00


	//----- nvinfo : EIATTR_KPARAM_INFO
	.align		4
.L_19:
        /*0068*/ 	.byte	0x04, 0x17
        /*006a*/ 	.short	(.L_21 - .L_20)
.L_20:
        /*006c*/ 	.word	0x00000000
        /*0070*/ 	.short	0x0007
        /*0072*/ 	.short	0x0028
        /*0074*/ 	.byte	0x00, 0xf0, 0x11, 0x00


	//----- nvinfo : EIATTR_KPARAM_INFO
	.align		4
.L_21:
        /*0078*/ 	.byte	0x04, 0x17
        /*007a*/ 	.short	(.L_23 - .L_22)
.L_22:
        /*007c*/ 	.word	0x00000000
        /*0080*/ 	.short	0x0006
        /*0082*/ 	.short	0x0024
        /*0084*/ 	.byte	0x00, 0xf0, 0x11, 0x00


	//----- nvinfo : EIATTR_KPARAM_INFO
	.align		4
.L_23:
        /*0088*/ 	.byte	0x04, 0x17
        /*008a*/ 	.short	(.L_25 - .L_24)
.L_24:
        /*008c*/ 	.word	0x00000000
        /*0090*/ 	.short	0x0005
        /*0092*/ 	.short	0x0020
        /*0094*/ 	.byte	0x00, 0xf0, 0x11, 0x00


	//----- nvinfo : EIATTR_KPARAM_INFO
	.align		4
.L_25:
        /*0098*/ 	.byte	0x04, 0x17
        /*009a*/ 	.short	(.L_27 - .L_26)
.L_26:
        /*009c*/ 	.word	0x00000000
        /*00a0*/ 	.short	0x0004
        /*00a2*/ 	.short	0x001c
        /*00a4*/ 	.byte	0x00, 0xf0, 0x11, 0x00


	//----- nvinfo : EIATTR_KPARAM_INFO
	.align		4
.L_27:
        /*00a8*/ 	.byte	0x04, 0x17
        /*00aa*/ 	.short	(.L_29 - .L_28)
.L_28:
        /*00ac*/ 	.word	0x00000000
        /*00b0*/ 	.short	0x0003
        /*00b2*/ 	.short	0x0018
        /*00b4*/ 	.byte	0x00, 0xf0, 0x11, 0x00


	//----- nvinfo : EIATTR_KPARAM_INFO
	.align		4
.L_29:
        /*00b8*/ 	.byte	0x04, 0x17
        /*00ba*/ 	.short	(.L_31 - .L_30)
.L_30:
        /*00bc*/ 	.word	0x00000000
        /*00c0*/ 	.short	0x0002
        /*00c2*/ 	.short	0x0010
        /*00c4*/ 	.byte	0x00, 0xf4, 0x21, 0x00


	//----- nvinfo : EIATTR_KPARAM_INFO
	.align		4
.L_31:
        /*00c8*/ 	.byte	0x04, 0x17
        /*00ca*/ 	.short	(.L_33 - .L_32)
.L_32:
        /*00cc*/ 	.word	0x00000000
        /*00d0*/ 	.short	0x0001
        /*00d2*/ 	.short	0x0008
        /*00d4*/ 	.byte	0x00, 0xf4, 0x21, 0x00


	//----- nvinfo : EIATTR_KPARAM_INFO
	.align		4
.L_33:
        /*00d8*/ 	.byte	0x04, 0x17
        /*00da*/ 	.short	(.L_35 - .L_34)
.L_34:
        /*00dc*/ 	.word	0x00000000
        /*00e0*/ 	.short	0x0000
        /*00e2*/ 	.short	0x0000
        /*00e4*/ 	.byte	0x00, 0xf4, 0x21, 0x00


	//----- nvinfo : EIATTR_SPARSE_MMA_MASK
	.align		4
.L_35:
        /*00e8*/ 	.byte	0x03, 0x50
        /*00ea*/ 	.short	0x0000


	//----- nvinfo : EIATTR_MAXREG_COUNT
	.align		4
        /*00ec*/ 	.byte	0x03, 0x1b
        /*00ee*/ 	.short	0x00ff


	//----- nvinfo : EIATTR_NUM_BARRIERS
	.align		4
        /*00f0*/ 	.byte	0x02, 0x4c
        /*00f2*/ 	.byte	0x01
	.zero		1


	//----- nvinfo : EIATTR_ANNOTATIONS
	.align		4
        /*00f4*/ 	.byte	0x04, 0x55
        /*00f6*/ 	.short	(.L_37 - .L_36)


	//   ....[0]....
.L_36:
        /*00f8*/ 	.word	0x00000001
        /*00fc*/ 	.byte	0x80, 0x00, 0x00, 0x00, 0x01, 0x00, 0x00, 0x00, 0xc0, 0x00, 0x00, 0x00, 0x01, 0x00, 0x00, 0x00
        /* <DEDUP_REMOVED lines=503> */
        /*207c*/ 	.byte	0xa0, 0xc2, 0x00, 0x00


	//----- nvinfo : EIATTR_MERCURY_ISA_VERSION
	.align		4
.L_37:
        /*2080*/ 	.byte	0x03, 0x5f
        /*2082*/ 	.short	0x0101


	//----- nvinfo : EIATTR_EXIT_INSTR_OFFSETS
	.align		4
        /*2084*/ 	.byte	0x04, 0x1c
        /*2086*/ 	.short	(.L_39 - .L_38)


	//   ....[0]....
.L_38:
        /*2088*/ 	.word	0x00016330


	//   ....[1]....
        /*208c*/ 	.word	0x00016350


	//----- nvinfo : EIATTR_REQNTID
	.align		4
.L_39:
        /*2090*/ 	.byte	0x04, 0x10
        /*2092*/ 	.short	(.L_41 - .L_40)
.L_40:
        /*2094*/ 	.word	0x00000080
        /*2098*/ 	.word	0x00000001
        /*209c*/ 	.word	0x00000001


	//----- nvinfo : EIATTR_CBANK_PARAM_SIZE
	.align		4
.L_41:
        /*20a0*/ 	.byte	0x03, 0x19
        /*20a2*/ 	.short	0x0050


	//----- nvinfo : EIATTR_PARAM_CBANK
	.align		4
        /*20a4*/ 	.byte	0x04, 0x0a
        /*20a6*/ 	.short	(.L_43 - .L_42)
	.align		4
.L_42:
        /*20a8*/ 	.word	index@(.nv.constant0.matmul_kernel)
        /*20ac*/ 	.short	0x0210
        /*20ae*/ 	.short	0x0050


	//----- nvinfo : EIATTR_SW_WAR
	.align		4
.L_43:
        /*20b0*/ 	.byte	0x04, 0x36
        /*20b2*/ 	.short	(.L_45 - .L_44)
.L_44:
        /*20b4*/ 	.word	0x00000008
.L_45:


//--------------------- .nv.callgraph             --------------------------
	.section	.nv.callgraph,"",@"SHT_CUDA_CALLGRAPH"
	.align	4
	.sectionentsize	8
	.align		4
        /*0000*/ 	.word	0x00000000
	.align		4
        /*0004*/ 	.word	0xffffffff
	.align		4
        /*0008*/ 	.word	0x00000000
	.align		4
        /*000c*/ 	.word	0xfffffffe
	.align		4
        /*0010*/ 	.word	0x00000000
	.align		4
        /*0014*/ 	.word	0xfffffffd
	.align		4
        /*0018*/ 	.word	0x00000000
	.align		4
        /*001c*/ 	.word	0xfffffffc


//--------------------- .text.matmul_kernel       --------------------------
	.section	.text.matmul_kernel,"ax",@progbits
	.align	128
        .global         matmul_kernel
        .type           matmul_kernel,@function
        .size           matmul_kernel,(.L_x_3 - matmul_kernel)
        .other          matmul_kernel,@"STO_CUDA_ENTRY STV_DEFAULT"
matmul_kernel:
.text.matmul_kernel:
[----:B------:R-:W0:Y:S08]  /*0000*/  LDC R1, c[0x0][0x28] ;  /* 0x00000a00ff017b82 */ /* 0x000e300000000800 */
[----:B------:R-:W1:Y:S01]  /*0010*/  LDC.64 R2, c[0x0][0x228] ;  /* 0x00008a00ff027b82 */ /* 0x000e620000000a00 */
[----:B------:R-:W2:Y:S01]  /*0020*/  S2R R7, SR_CTAID.X ;  /* 0x0000000000077919 */ /* 0x000ea20000002500 */
[----:B0-----:R-:W-:Y:S01]  /*0030*/  VIADD R1, R1, 0xfffff8d0 ;  /* 0xfffff8d001017836 */ /* 0x001fe20000000000 */
[----:B------:R-:W-:Y:S01]  /*0040*/  UMOV UR4, 0x400 ;  /* 0x0000040000047882 */ /* 0x000fe20000000000 */
[----:B------:R-:W-:Y:S01]  /*0050*/  ULDC.64 UR14, c[0x0][0x208] ;  /* 0x00008200000e7ab9 */ /* 0x000fe20000000a00 */
[----:B------:R-:W-:-:S02]  /*0060*/  CS2R R216, SRZ ;  /* 0x0000000000d87805 */ /* 0x000fc4000001ff00 */
[----:B------:R-:W-:Y:S01]  /*0070*/  CS2R R218, SRZ ;  /* 0x0000000000da7805 */ /* 0x000fe2000001ff00 */
[----:B------:R0:W-:Y:S01]  /*0080*/  STL [R1], RZ ;  /* 0x000000ff01007387 */ /* 0x0001e20000100800 */
[----:B------:R-:W3:Y:S01]  /*0090*/  S2UR UR12, SR_CgaCtaId ;  /* 0x00000000000c79c3 */ /* 0x000ee20000008800 */
[----:B------:R-:W-:Y:S02]  /*00a0*/  CS2R R220, SRZ ;  /* 0x0000000000dc7805 */ /* 0x000fe4000001ff00 */
[----:B------:R-:W-:Y:S01]  /*00b0*/  CS2R R222, SRZ ;  /* 0x0000000000de7805 */ /* 0x000fe2000001ff00 */
[----:B------:R0:W-:Y:S01]  /*00c0*/  STL [R1+0x4], RZ ;  /* 0x000004ff01007387 */ /* 0x0001e20000100800 */
[----:B------:R-:W-:Y:S02]  /*00d0*/  CS2R R224, SRZ ;  /* 0x0000000000e07805 */ /* 0x000fe4000001ff00 */
[----:B------:R-:W-:Y:S02]  /*00e0*/  CS2R R226, SRZ ;  /* 0x0000000000e27805 */ /* 0x000fe4000001ff00 */
[----:B------:R-:W-:Y:S01]  /*00f0*/  CS2R R228, SRZ ;  /* 0x0000000000e47805 */ /* 0x000fe2000001ff00 */
[----:B------:R0:W-:Y:S01]  /*0100*/  STL [R1+0x8], RZ ;  /* 0x000008ff01007387 */ /* 0x0001e20000100800 */
[----:B------:R-:W-:-:S02]  /*0110*/  CS2R R230, SRZ ;  /* 0x0000000000e67805 */ /* 0x000fc4000001ff00 */
[----:B------:R-:W-:Y:S02]  /*0120*/  CS2R R232, SRZ ;  /* 0x0000000000e87805 */ /* 0x000fe4000001ff00 */
[----:B------:R-:W-:Y:S01]  /*0130*/  CS2R R234, SRZ ;  /* 0x0000000000ea7805 */ /* 0x000fe2000001ff00 */
[----:B------:R0:W-:Y:S01]  /*0140*/  STL [R1+0xc], RZ ;  /* 0x00000cff01007387 */ /* 0x0001e20000100800 */
[----:B------:R-:W-:Y:S02]  /*0150*/  CS2R R236, SRZ ;  /* 0x0000000000ec7805 */ /* 0x000fe4000001ff00 */
[----:B------:R-:W-:Y:S02]  /*0160*/  CS2R R238, SRZ ;  /* 0x0000000000ee7805 */ /* 0x000fe4000001ff00 */
[----:B------:R-:W-:Y:S01]  /*0170*/  CS2R R240, SRZ ;  /* 0x0000000000f07805 */ /* 0x000fe2000001ff00 */
[----:B------:R0:W-:Y:S01]  /*0180*/  STL [R1+0x10], RZ ;  /* 0x000010ff01007387 */ /* 0x0001e20000100800 */
[----:B-1----:R-:W-:Y:S01]  /*0190*/  VIADD R0, R3, 0x3f ;  /* 0x0000003f03007836 */ /* 0x002fe20000000000 */
[----:B------:R-:W-:-:S02]  /*01a0*/  CS2R R242, SRZ ;  /* 0x0000000000f27805 */ /* 0x000fc4000001ff00 */
[----:B------:R-:W-:Y:S01]  /*01b0*/  CS2R R244, SRZ ;  /* 0x0000000000f47805 */ /* 0x000fe2000001ff00 */
[----:B------:R0:W-:Y:S01]  /*01c0*/  STL [R1+0x14], RZ ;  /* 0x000014ff01007387 */ /* 0x0001e20000100800 */
[----:B------:R-:W-:Y:S02]  /*01d0*/  CS2R R246, SRZ ;  /* 0x0000000000f67805 */ /* 0x000fe4000001ff00 */
[----:B------:R-:W-:Y:S02]  /*01e0*/  SHF.R.S32.HI R5, RZ, 0x1f, R0 ;  /* 0x0000001fff057819 */ /* 0x000fe40000011400 */
[----:B------:R-:W-:Y:S01]  /*01f0*/  CS2R R184, SRZ ;  /* 0x0000000000b87805 */ /* 0x000fe2000001ff00 */
[----:B------:R0:W-:Y:S01]  /*0200*/  STL [R1+0x18], RZ ;  /* 0x000018ff01007387 */ /* 0x0001e20000100800 */
[----:B---3--:R-:W-:Y:S01]  /*0210*/  ULEA UR12, UR12, UR4, 0x18 ;  /* 0x000000040c0c7291 */ /* 0x008fe2000f8ec03f */
[----:B------:R-:W-:Y:S02]  /*0220*/  LEA.HI R5, R5, R0, RZ, 0x6 ;  /* 0x0000000005057211 */ /* 0x000fe400078f30ff */
[----:B------:R-:W-:-:S02]  /*0230*/  CS2R R186, SRZ ;  /* 0x0000000000ba7805 */ /* 0x000fc4000001ff00 */
[----:B--2---:R-:W-:Y:S01]  /*0240*/  IABS R10, R7 ;  /* 0x00000007000a7213 */ /* 0x004fe20000000000 */
[----:B------:R0:W-:Y:S01]  /*0250*/  STL [R1+0x1c], RZ ;  /* 0x00001cff01007387 */ /* 0x0001e20000100800 */
[----:B------:R-:W-:Y:S02]  /*0260*/  SHF.R.S32.HI R5, RZ, 0x6, R5 ;  /* 0x00000006ff057819 */ /* 0x000fe40000011405 */
[----:B------:R-:W-:Y:S02]  /*0270*/  CS2R R188, SRZ ;  /* 0x0000000000bc7805 */ /* 0x000fe4000001ff00 */
[----:B------:R-:W-:Y:S01]  /*0280*/  CS2R R190, SRZ ;  /* 0x0000000000be7805 */ /* 0x000fe2000001ff00 */
[----:B------:R0:W-:Y:S01]  /*0290*/  STL [R1+0x20], RZ ;  /* 0x000020ff01007387 */ /* 0x0001e20000100800 */
[----:B------:R-:W-:Y:S01]  /*02a0*/  CS2R R192, SRZ ;  /* 0x0000000000c07805 */ /* 0x000fe2000001ff00 */
[----:B------:R-:W-:Y:S01]  /*02b0*/  IMAD.SHL.U32 R6, R5, 0x8, RZ ;  /* 0x0000000805067824 */ /* 0x000fe200078e00ff */
[----:B------:R-:W-:Y:S01]  /*02c0*/  CS2R R194, SRZ ;  /* 0x0000000000c27805 */ /* 0x000fe2000001ff00 */
[----:B------:R0:W-:Y:S01]  /*02d0*/  STL [R1+0x24], RZ ;  /* 0x000024ff01007387 */ /* 0x0001e20000100800 */
[----:B------:R-:W-:-:S02]  /*02e0*/  CS2R R196, SRZ ;  /* 0x0000000000c47805 */ /* 0x000fc4000001ff00 */
[----:B------:R-:W-:Y:S02]  /*02f0*/  CS2R R198, SRZ ;  /* 0x0000000000c67805 */ /* 0x000fe4000001ff00 */
[-C--:B------:R-:W-:Y:S01]  /*0300*/  IABS R9, R6.reuse ;  /* 0x0000000600097213 */ /* 0x080fe20000000000 */
[----:B------:R0:W-:Y:S01]  /*0310*/  STL [R1+0x28], RZ ;  /* 0x000028ff01007387 */ /* 0x0001e20000100800 */
[----:B------:R-:W-:Y:S02]  /*0320*/  IABS R12, R6 ;  /* 0x00000006000c7213 */ /* 0x000fe40000000000 */
[----:B------:R-:W-:Y:S01]  /*0330*/  CS2R R200, SRZ ;  /* 0x0000000000c87805 */ /* 0x000fe2000001ff00 */
[----:B------:R-:W1:Y:S01]  /*0340*/  I2F.RP R0, R9 ;  /* 0x0000000900007306 */ /* 0x000e620000209400 */
[----:B------:R0:W-:Y:S01]  /*0350*/  STL [R1+0x2c], RZ ;  /* 0x00002cff01007387 */ /* 0x0001e20000100800 */
[----:B------:R-:W-:Y:S02]  /*0360*/  CS2R R202, SRZ ;  /* 0x0000000000ca7805 */ /* 0x000fe4000001ff00 */
[----:B------:R-:W-:-:S02]  /*0370*/  CS2R R204, SRZ ;  /* 0x0000000000cc7805 */ /* 0x000fc4000001ff00 */
[----:B------:R-:W-:Y:S01]  /*0380*/  CS2R R206, SRZ ;  /* 0x0000000000ce7805 */ /* 0x000fe2000001ff00 */
[----:B------:R0:W-:Y:S01]  /*0390*/  STL [R1+0x30], RZ ;  /* 0x000030ff01007387 */ /* 0x0001e20000100800 */
[----:B------:R-:W-:Y:S02]  /*03a0*/  CS2R R208, SRZ ;  /* 0x0000000000d07805 */ /* 0x000fe4000001ff00 */
[----:B------:R-:W-:Y:S02]  /*03b0*/  CS2R R210, SRZ ;  /* 0x0000000000d27805 */ /* 0x000fe4000001ff00 */
[----:B------:R-:W-:Y:S01]  /*03c0*/  CS2R R212, SRZ ;  /* 0x0000000000d47805 */ /* 0x000fe2000001ff00 */
[----:B------:R0:W-:Y:S01]  /*03d0*/  STL [R1+0x34], RZ ;  /* 0x000034ff01007387 */ /* 0x0001e20000100800 */
[----:B------:R-:W-:Y:S02]  /*03e0*/  CS2R R214, SRZ ;  /* 0x0000000000d67805 */ /* 0x000fe4000001ff00 */
[----:B------:R-:W-:-:S02]  /*03f0*/  CS2R R152, SRZ ;  /* 0x0000000000987805 */ /* 0x000fc4000001ff00 */
[----:B------:R-:W-:Y:S01]  /*0400*/  CS2R R154, SRZ ;  /* 0x00000000009a7805 */ /* 0x000fe2000001ff00 */
[----:B------:R0:W-:Y:S01]  /*0410*/  STL [R1+0x38], RZ ;  /* 0x000038ff01007387 */ /* 0x0001e20000100800 */
[----:B------:R-:W-:Y:S01]  /*0420*/  CS2R R156, SRZ ;  /* 0x00000000009c7805 */ /* 0x000fe2000001ff00 */
[----:B-1----:R-:W1:Y:S01]  /*0430*/  MUFU.RCP R0, R0 ;  /* 0x0000000000007308 */ /* 0x002e620000001000 */
        /* <DEDUP_REMOVED lines=15> */
[----:B------:R-:W-:Y:S01]  /*0530*/  CS2R R180, SRZ ;  /* 0x0000000000b47805 */ /* 0x000fe2000001ff00 */
[----:B-1----:R-:W-:Y:S01]  /*0540*/  VIADD R4, R0, 0xffffffe ;  /* 0x0ffffffe00047836 */ /* 0x002fe20000000000 */
[----:B------:R0:W-:Y:S01]  /*0550*/  STL [R1+0x4c], RZ ;  /* 0x00004cff01007387 */ /* 0x0001e20000100800 */
[----:B------:R-:W-:Y:S01]  /*0560*/  IMAD.MOV R0, RZ, RZ, -R12 ;  /* 0x000000ffff007224 */ /* 0x000fe200078e0a0c */
[----:B------:R-:W-:Y:S01]  /*0570*/  CS2R R182, SRZ ;  /* 0x0000000000b67805 */ /* 0x000fe2000001ff00 */
[----:B------:R1:W2:Y:S01]  /*0580*/  F2I.FTZ.U32.TRUNC.NTZ R5, R4 ;  /* 0x0000000400057305 */ /* 0x0002a2000021f000 */
        /* <DEDUP_REMOVED lines=8> */
[----:B-1----:R-:W-:Y:S01]  /*0610*/  IMAD.MOV.U32 R4, RZ, RZ, RZ ;  /* 0x000000ffff047224 */ /* 0x002fe200078e00ff */
[----:B------:R0:W-:Y:S01]  /*0620*/  STL [R1+0x58], RZ ;  /* 0x000058ff01007387 */ /* 0x0001e20000100800 */
[----:B------:R-:W-:Y:S02]  /*0630*/  CS2R R132, SRZ ;  /* 0x0000000000847805 */ /* 0x000fe4000001ff00 */
[----:B------:R-:W-:Y:S02]  /*0640*/  CS2R R134, SRZ ;  /* 0x0000000000867805 */ /* 0x000fe4000001ff00 */
[----:B------:R-:W-:Y:S01]  /*0650*/  CS2R R136, SRZ ;  /* 0x0000000000887805 */ /* 0x000fe2000001ff00 */
[----:B------:R0:W-:Y:S01]  /*0660*/  STL [R1+0x5c], RZ ;  /* 0x00005cff01007387 */ /* 0x0001e20000100800 */
[----:B--2---:R-:W-:Y:S01]  /*0670*/  IMAD.MOV R8, RZ, RZ, -R5 ;  /* 0x000000ffff087224 */ /* 0x004fe200078e0a05 */
[----:B------:R-:W-:-:S02]  /*0680*/  CS2R R138, SRZ ;  /* 0x00000000008a7805 */ /* 0x000fc4000001ff00 */
[----:B------:R-:W-:Y:S01]  /*0690*/  CS2R R140, SRZ ;  /* 0x00000000008c7805 */ /* 0x000fe2000001ff00 */
[----:B------:R0:W-:Y:S01]  /*06a0*/  STL [R1+0x60], RZ ;  /* 0x000060ff01007387 */ /* 0x0001e20000100800 */
[----:B------:R-:W-:Y:S01]  /*06b0*/  IMAD R11, R8, R9, RZ ;  /* 0x00000009080b7224 */ /* 0x000fe200078e02ff */
[----:B------:R-:W-:Y:S01]  /*06c0*/  CS2R R142, SRZ ;  /* 0x00000000008e7805 */ /* 0x000fe2000001ff00 */
[----:B------:R-:W-:Y:S01]  /*06d0*/  IMAD.MOV.U32 R8, RZ, RZ, R10 ;  /* 0x000000ffff087224 */ /* 0x000fe200078e000a */
[----:B------:R0:W-:Y:S01]  /*06e0*/  STL [R1+0x64], RZ ;  /* 0x000064ff01007387 */ /* 0x0001e20000100800 */
[----:B------:R-:W-:Y:S01]  /*06f0*/  IMAD.HI.U32 R5, R5, R11, R4 ;  /* 0x0000000b05057227 */ /* 0x000fe200078e0004 */
[----:B------:R-:W-:Y:S02]  /*0700*/  CS2R R144, SRZ ;  /* 0x0000000000907805 */ /* 0x000fe4000001ff00 */
[----:B------:R-:W-:Y:S01]  /*0710*/  CS2R R146, SRZ ;  /* 0x0000000000927805 */ /* 0x000fe2000001ff00 */
[----:B------:R0:W-:Y:S01]  /*0720*/  STL [R1+0x68], RZ ;  /* 0x000068ff01007387 */ /* 0x0001e20000100800 */
[----:B------:R-:W-:-:S02]  /*0730*/  CS2R R148, SRZ ;  /* 0x0000000000947805 */ /* 0x000fc4000001ff00 */
[----:B------:R-:W-:Y:S01]  /*0740*/  CS2R R150, SRZ ;  /* 0x0000000000967805 */ /* 0x000fe2000001ff00 */
[----:B------:R-:W-:Y:S01]  /*0750*/  IMAD.HI.U32 R5, R5, R8, RZ ;  /* 0x0000000805057227 */ /* 0x000fe200078e00ff */
[----:B------:R0:W-:Y:S01]  /*0760*/  STL [R1+0x6c], RZ ;  /* 0x00006cff01007387 */ /* 0x0001e20000100800 */
[----:B------:R-:W-:Y:S02]  /*0770*/  CS2R R88, SRZ ;  /* 0x0000000000587805 */ /* 0x000fe4000001ff00 */
[----:B------:R-:W-:Y:S01]  /*0780*/  CS2R R90, SRZ ;  /* 0x00000000005a7805 */ /* 0x000fe2000001ff00 */
[----:B------:R-:W-:Y:S01]  /*0790*/  IMAD R0, R5, R0, R8 ;  /* 0x0000000005007224 */ /* 0x000fe200078e0208 */
[----:B------:R0:W-:Y:S01]  /*07a0*/  STL [R1+0x70], RZ ;  /* 0x000070ff01007387 */ /* 0x0001e20000100800 */
[----:B------:R-:W-:Y:S02]  /*07b0*/  CS2R R92, SRZ ;  /* 0x00000000005c7805 */ /* 0x000fe4000001ff00 */
[----:B------:R-:W-:-:S02]  /*07c0*/  CS2R R94, SRZ ;  /* 0x00000000005e7805 */ /* 0x000fc4000001ff00 */
[----:B------:R-:W-:Y:S02]  /*07d0*/  CS2R R96, SRZ ;  /* 0x0000000000607805 */ /* 0x000fe4000001ff00 */
[----:B------:R-:W-:Y:S01]  /*07e0*/  ISETP.GT.U32.AND P1, PT, R9, R0, PT ;  /* 0x000000000900720c */ /* 0x000fe20003f24070 */
        /* <DEDUP_REMOVED lines=12> */
[----:B------:R-:W-:Y:S01]  /*08b0*/  @!P1 IMAD.IADD R0, R0, 0x1, -R9 ;  /* 0x0000000100009824 */ /* 0x000fe200078e0a09 */
[----:B------:R-:W-:Y:S01]  /*08c0*/  CS2R R116, SRZ ;  /* 0x0000000000747805 */ /* 0x000fe2000001ff00 */
[----:B------:R-:W-:Y:S01]  /*08d0*/  @!P1 VIADD R5, R5, 0x1 ;  /* 0x0000000105059836 */ /* 0x000fe20000000000 */
[----:B------:R-:W-:-:S02]  /*08e0*/  ISETP.NE.AND P1, PT, R6, RZ, PT ;  /* 0x000000ff0600720c */ /* 0x000fc40003f25270 */
[----:B------:R-:W-:Y:S02]  /*08f0*/  CS2R R118, SRZ ;  /* 0x0000000000767805 */ /* 0x000fe4000001ff00 */
[----:B------:R-:W-:Y:S02]  /*0900*/  ISETP.GE.U32.AND P0, PT, R0, R9, PT ;  /* 0x000000090000720c */ /* 0x000fe40003f06070 */
[----:B------:R-:W-:Y:S02]  /*0910*/  CS2R R56, SRZ ;  /* 0x0000000000387805 */ /* 0x000fe4000001ff00 */
[----:B------:R-:W-:Y:S02]  /*0920*/  LOP3.LUT R0, R7, R6, RZ, 0x3c, !PT ;  /* 0x0000000607007212 */ /* 0x000fe400078e3cff */
[----:B------:R-:W-:Y:S02]  /*0930*/  CS2R R58, SRZ ;  /* 0x00000000003a7805 */ /* 0x000fe4000001ff00 */
[----:B------:R-:W-:-:S02]  /*0940*/  CS2R R60, SRZ ;  /* 0x00000000003c7805 */ /* 0x000fc4000001ff00 */
[----:B------:R-:W-:Y:S02]  /*0950*/  CS2R R62, SRZ ;  /* 0x00000000003e7805 */ /* 0x000fe4000001ff00 */
[----:B------:R-:W-:Y:S01]  /*0960*/  ISETP.GE.AND P2, PT, R0, RZ, PT ;  /* 0x000000ff0000720c */ /* 0x000fe20003f46270 */
[----:B------:R-:W-:Y:S01]  /*0970*/  VIADD R0, R2, 0x1ff ;  /* 0x000001ff02007836 */ /* 0x000fe20000000000 */
[----:B------:R-:W-:Y:S02]  /*0980*/  CS2R R64, SRZ ;  /* 0x0000000000407805 */ /* 0x000fe4000001ff00 */
[----:B------:R-:W-:Y:S02]  /*0990*/  CS2R R66, SRZ ;  /* 0x0000000000427805 */ /* 0x000fe4000001ff00 */
[----:B------:R-:W-:Y:S02]  /*09a0*/  CS2R R68, SRZ ;  /* 0x0000000000447805 */ /* 0x000fe4000001ff00 */
[----:B------:R-:W-:-:S02]  /*09b0*/  CS2R R70, SRZ ;  /* 0x0000000000467805 */ /* 0x000fc4000001ff00 */
[----:B------:R-:W-:Y:S01]  /*09c0*/  CS2R R72, SRZ ;  /* 0x0000000000487805 */ /* 0x000fe2000001ff00 */
[----:B------:R-:W-:Y:S01]  /*09d0*/  @P0 VIADD R5, R5, 0x1 ;  /* 0x0000000105050836 */ /* 0x000fe20000000000 */
[----:B------:R-:W-:Y:S02]  /*09e0*/  CS2R R74, SRZ ;  /* 0x00000000004a7805 */ /* 0x000fe4000001ff00 */
[----:B------:R-:W-:Y:S02]  /*09f0*/  CS2R R76, SRZ ;  /* 0x00000000004c7805 */ /* 0x000fe4000001ff00 */
[----:B------:R-:W-:Y:S01]  /*0a00*/  CS2R R78, SRZ ;  /* 0x00000000004e7805 */ /* 0x000fe2000001ff00 */
[----:B------:R-:W-:Y:S01]  /*0a10*/  IMAD.MOV.U32 R4, RZ, RZ, R5 ;  /* 0x000000ffff047224 */ /* 0x000fe200078e0005 */
[----:B------:R-:W-:Y:S02]  /*0a20*/  SHF.R.S32.HI R5, RZ, 0x1f, R0 ;  /* 0x0000001fff057819 */ /* 0x000fe40000011400 */
[----:B------:R-:W-:-:S02]  /*0a30*/  CS2R R80, SRZ ;  /* 0x0000000000507805 */ /* 0x000fc4000001ff00 */
[----:B------:R-:W-:Y:S01]  /*0a40*/  CS2R R82, SRZ ;  /* 0x0000000000527805 */ /* 0x000fe2000001ff00 */
[----:B------:R-:W-:Y:S01]  /*0a50*/  @!P2 IMAD.MOV R4, RZ, RZ, -R4 ;  /* 0x000000ffff04a224 */ /* 0x000fe200078e0a04 */
[----:B------:R-:W-:Y:S02]  /*0a60*/  @!P1 LOP3.LUT R4, RZ, R6, RZ, 0x33, !PT ;  /* 0x00000006ff049212 */ /* 0x000fe400078e33ff */
[----:B------:R-:W-:Y:S02]  /*0a70*/  CS2R R84, SRZ ;  /* 0x0000000000547805 */ /* 0x000fe4000001ff00 */
[----:B------:R-:W-:Y:S02]  /*0a80*/  LEA.HI R5, R5, R0, RZ, 0x9 ;  /* 0x0000000005057211 */ /* 0x000fe400078f48ff */
[----:B------:R-:W-:Y:S02]  /*0a90*/  CS2R R86, SRZ ;  /* 0x0000000000567805 */ /* 0x000fe4000001ff00 */
[----:B------:R-:W-:Y:S01]  /*0aa0*/  CS2R R24, SRZ ;  /* 0x0000000000187805 */ /* 0x000fe2000001ff00 */
[----:B------:R-:W-:Y:S01]  /*0ab0*/  IMAD.SHL.U32 R8, R4, 0x8, RZ ;  /* 0x0000000804087824 */ /* 0x000fe200078e00ff */
[----:B------:R-:W-:Y:S01]  /*0ac0*/  CS2R R26, SRZ ;  /* 0x00000000001a7805 */ /* 0x000fe2000001ff00 */
[----:B------:R-:W-:Y:S01]  /*0ad0*/  IMAD.MOV R4, RZ, RZ, -R4 ;  /* 0x000000ffff047224 */ /* 0x000fe200078e0a04 */
[----:B------:R-:W-:-:S02]  /*0ae0*/  CS2R R28, SRZ ;  /* 0x00000000001c7805 */ /* 0x000fc4000001ff00 */
[----:B------:R-:W-:Y:S02]  /*0af0*/  CS2R R30, SRZ ;  /* 0x00000000001e7805 */ /* 0x000fe4000001ff00 */
[----:B------:R-:W-:Y:S01]  /*0b00*/  LEA.HI.SX32 R5, R5, -R8, 0x17 ;  /* 0x8000000805057211 */ /* 0x000fe200078fbaff */
[----:B------:R-:W-:Y:S01]  /*0b10*/  IMAD R6, R6, R4, R7 ;  /* 0x0000000406067224 */ /* 0x000fe200078e0207 */
[----:B------:R-:W-:Y:S02]  /*0b20*/  CS2R R32, SRZ ;  /* 0x0000000000207805 */ /* 0x000fe4000001ff00 */
[----:B------:R-:W-:Y:S02]  /*0b30*/  CS2R R34, SRZ ;  /* 0x0000000000227805 */ /* 0x000fe4000001ff00 */
[----:B------:R-:W-:Y:S02]  /*0b40*/  VIMNMX R13, R5, 0x8, PT ;  /* 0x00000008050d7848 */ /* 0x000fe40003fe0100 */
[----:B------:R-:W-:-:S02]  /*0b50*/  CS2R R36, SRZ ;  /* 0x0000000000247805 */ /* 0x000fc4000001ff00 */
[----:B------:R-:W-:Y:S02]  /*0b60*/  IABS R11, R6 ;  /* 0x00000006000b7213 */ /* 0x000fe40000000000 */
[----:B------:R-:W-:Y:S02]  /*0b70*/  CS2R R38, SRZ ;  /* 0x0000000000267805 */ /* 0x000fe4000001ff00 */
[----:B------:R-:W-:Y:S02]  /*0b80*/  IABS R9, R13 ;  /* 0x0000000d00097213 */ /* 0x000fe40000000000 */
[----:B------:R-:W-:Y:S02]  /*0b90*/  CS2R R40, SRZ ;  /* 0x0000000000287805 */ /* 0x000fe4000001ff00 */
[----:B------:R-:W-:Y:S02]  /*0ba0*/  CS2R R42, SRZ ;  /* 0x00000000002a7805 */ /* 0x000fe4000001ff00 */
[----:B------:R-:W-:Y:S01]  /*0bb0*/  CS2R R44, SRZ ;  /* 0x00000000002c7805 */ /* 0x000fe2000001ff00 */
[----:B------:R-:W1:Y:S01]  /*0bc0*/  I2F.RP R0, R9 ;  /* 0x0000000900007306 */ /* 0x000e620000209400 */
[----:B------:R-:W-:-:S02]  /*0bd0*/  CS2R R46, SRZ ;  /* 0x00000000002e7805 */ /* 0x000fc4000001ff00 */
[----:B------:R-:W-:Y:S02]  /*0be0*/  CS2R R48, SRZ ;  /* 0x0000000000307805 */ /* 0x000fe4000001ff00 */
[----:B------:R-:W-:Y:S02]  /*0bf0*/  CS2R R50, SRZ ;  /* 0x0000000000327805 */ /* 0x000fe4000001ff00 */
[----:B------:R-:W-:Y:S02]  /*0c00*/  CS2R R52, SRZ ;  /* 0x0000000000347805 */ /* 0x000fe4000001ff00 */
[----:B------:R-:W-:Y:S01]  /*0c10*/  CS2R R54, SRZ ;  /* 0x0000000000367805 */ /* 0x000fe2000001ff00 */
[----:B-1----:R-:W1:Y:S02]  /*0c20*/  MUFU.RCP R0, R0 ;  /* 0x0000000000007308 */ /* 0x002e640000001000 */
[----:B-1----:R-:W-:-:S06]  /*0c30*/  VIADD R5, R0, 0xffffffe ;  /* 0x0ffffffe00057836 */ /* 0x002fcc0000000000 */
[----:B------:R-:W1:Y:S02]  /*0c40*/  F2I.FTZ.U32.TRUNC.NTZ R5, R5 ;  /* 0x0000000500057305 */ /* 0x000e64000021f000 */
[----:B-1----:R-:W-:-:S04]  /*0c50*/  IMAD.MOV R10, RZ, RZ, -R5 ;  /* 0x000000ffff0a7224 */ /* 0x002fc800078e0a05 */
[----:B------:R-:W-:Y:S01]  /*0c60*/  IMAD.MOV.U32 R4, RZ, RZ, R10 ;  /* 0x000000ffff047224 */ /* 0x000fe200078e000a */
[----:B------:R-:W-:-:S03]  /*0c70*/  IABS R10, R13 ;  /* 0x0000000d000a7213 */ /* 0x000fc60000000000 */
[----:B------:R-:W-:Y:S02]  /*0c80*/  IMAD R7, R4, R9, RZ ;  /* 0x0000000904077224 */ /* 0x000fe400078e02ff */
[----:B------:R-:W-:Y:S02]  /*0c90*/  IMAD.MOV.U32 R4, RZ, RZ, RZ ;  /* 0x000000ffff047224 */ /* 0x000fe400078e00ff */
[----:B------:R-:W-:Y:S02]  /*0ca0*/  IMAD.MOV R0, RZ, RZ, -R10 ;  /* 0x000000ffff007224 */ /* 0x000fe400078e0a0a */
[----:B------:R-:W-:-:S06]  /*0cb0*/  IMAD.HI.U32 R4, R5, R7, R4 ;  /* 0x0000000705047227 */ /* 0x000fcc00078e0004 */
[----:B------:R-:W-:-:S04]  /*0cc0*/  IMAD.HI.U32 R4, R4, R11, RZ ;  /* 0x0000000b04047227 */ /* 0x000fc800078e00ff */
[----:B------:R-:W-:-:S05]  /*0cd0*/  IMAD R0, R4, R0, R11 ;  /* 0x0000000004007224 */ /* 0x000fca00078e020b */
[----:B------:R-:W-:-:S13]  /*0ce0*/  ISETP.GT.U32.AND P1, PT, R9, R0, PT ;  /* 0x000000000900720c */ /* 0x000fda0003f24070 */
[----:B------:R-:W-:Y:S02]  /*0cf0*/  @!P1 IMAD.IADD R0, R0, 0x1, -R9 ;  /* 0x0000000100009824 */ /* 0x000fe400078e0a09 */
[----:B------:R-:W-:Y:S01]  /*0d00*/  @!P1 VIADD R4, R4, 0x1 ;  /* 0x0000000104049836 */ /* 0x000fe20000000000 */
[----:B------:R-:W-:Y:S02]  /*0d10*/  ISETP.NE.AND P1, PT, R13, RZ, PT ;  /* 0x000000ff0d00720c */ /* 0x000fe40003f25270 */
[----:B------:R-:W-:Y:S02]  /*0d20*/  ISETP.GE.U32.AND P0, PT, R0, R9, PT ;  /* 0x000000090000720c */ /* 0x000fe40003f06070 */
[----:B------:R-:W-:-:S04]  /*0d30*/  LOP3.LUT R0, R6, R13, RZ, 0x3c, !PT ;  /* 0x0000000d06007212 */ /* 0x000fc800078e3cff */
[----:B------:R-:W-:-:S07]  /*0d40*/  ISETP.GE.AND P2, PT, R0, RZ, PT ;  /* 0x000000ff0000720c */ /* 0x000fce0003f46270 */
[----:B------:R-:W-:-:S06]  /*0d50*/  @P0 VIADD R4, R4, 0x1 ;  /* 0x0000000104040836 */ /* 0x000fcc0000000000 */
[----:B------:R-:W-:Y:S01]  /*0d60*/  @!P2 IMAD.MOV R4, RZ, RZ, -R4 ;  /* 0x000000ffff04a224 */ /* 0x000fe200078e0a04 */
[----:B------:R-:W-:-:S05]  /*0d70*/  @!P1 LOP3.LUT R4, RZ, R13, RZ, 0x33, !PT ;  /* 0x0000000dff049212 */ /* 0x000fca00078e33ff */
[----:B------:R-:W-:Y:S02]  /*0d80*/  IMAD.MOV R0, RZ, RZ, -R4 ;  /* 0x000000ffff007224 */ /* 0x000fe400078e0a04 */
[----:B------:R-:W-:Y:S02]  /*0d90*/  IMAD.SHL.U32 R16, R4, 0x40, RZ ;  /* 0x0000004004107824 */ /* 0x000fe400078e00ff */
[----:B------:R-:W-:-:S03]  /*0da0*/  IMAD R0, R13, R0, R6 ;  /* 0x000000000d007224 */ /* 0x000fc600078e0206 */
[----:B------:R0:W-:Y:S01]  /*0db0*/  STL [R1+0x80], R16 ;  /* 0x0000801001007387 */ /* 0x0001e20000100800 */
[----:B------:R-:W-:Y:S02]  /*0dc0*/  IMAD.IADD R5, R8, 0x1, R0 ;  /* 0x0000000108057824 */ /* 0x000fe400078e0200 */
[----:B------:R-:W1:Y:S01]  /*0dd0*/  LDC R0, c[0x0][0x230] ;  /* 0x00008c00ff007b82 */ /* 0x000e620000000800 */
[----:B------:R-:W2:Y:S01]  /*0de0*/  S2R R8, SR_TID.X ;  /* 0x0000000000087919 */ /* 0x000ea20000002100 */
[----:B-1----:R-:W-:-:S05]  /*0df0*/  VIADD R0, R0, 0x1f ;  /* 0x0000001f00007836 */ /* 0x002fca0000000000 */
[----:B------:R-:W-:Y:S02]  /*0e00*/  ISETP.GE.AND P0, PT, R0, 0x20, PT ;  /* 0x000000200000780c */ /* 0x000fe40003f06270 */
[C---:B--2---:R-:W-:Y:S02]  /*0e10*/  LOP3.LUT R7, R8.reuse, 0x7f, RZ, 0xc0, !PT ;  /* 0x0000007f08077812 */ /* 0x044fe400078ec0ff */
[----:B------:R-:W-:-:S03]  /*0e20*/  LOP3.LUT R4, R8, 0x60, RZ, 0xc0, !PT ;  /* 0x0000006008047812 */ /* 0x000fc600078ec0ff */
[----:B------:R-:W-:-:S04]  /*0e30*/  IMAD R21, R5, 0x200, R7 ;  /* 0x0000020005157824 */ /* 0x000fc800078e0207 */
[C---:B------:R-:W-:Y:S01]  /*0e40*/  VIADD R18, R21.reuse, 0x80 ;  /* 0x0000008015127836 */ /* 0x040fe20000000000 */
[----:B------:R0:W-:Y:S01]  /*0e50*/  STL [R1+0x84], R21 ;  /* 0x0000841501007387 */ /* 0x0001e20000100800 */
[C---:B------:R-:W-:Y:S02]  /*0e60*/  VIADD R19, R21.reuse, 0x100 ;  /* 0x0000010015137836 */ /* 0x040fe40000000000 */
[----:B------:R-:W-:Y:S01]  /*0e70*/  VIADD R20, R21, 0x180 ;  /* 0x0000018015147836 */ /* 0x000fe20000000000 */
[----:B------:R0:W-:Y:S04]  /*0e80*/  STL [R1+0x90], R18 ;  /* 0x0000901201007387 */ /* 0x0001e80000100800 */
[----:B------:R0:W-:Y:S04]  /*0e90*/  STL [R1+0x8c], R19 ;  /* 0x00008c1301007387 */ /* 0x0001e80000100800 */
[----:B------:R0:W-:Y:S01]  /*0ea0*/  STL [R1+0x88], R20 ;  /* 0x0000881401007387 */ /* 0x0001e20000100800 */
[----:B------:R-:W-:Y:S05]  /*0eb0*/  @!P0 BRA `(.L_x_0) ;  /* 0x000000a800248947 */ /* 0x000fea0003800000 */
[----:B------:R-:W-:Y:S01]  /*0ec0*/  IABS R14, R2 ;  /* 0x00000002000e7213 */ /* 0x000fe20000000000 */
[----:B------:R-:W-:Y:S01]  /*0ed0*/  IMAD.MOV.U32 R6, RZ, RZ, RZ ;  /* 0x000000ffff067224 */ /* 0x000fe200078e00ff */
[----:B------:R-:W-:Y:S01]  /*0ee0*/  IABS R10, R20 ;  /* 0x00000014000a7213 */ /* 0x000fe20000000000 */
[----:B------:R-:W-:Y:S01]  /*0ef0*/  ULDC UR4, c[0x0][0x240] ;  /* 0x0000900000047ab9 */ /* 0x000fe20000000800 */
[----:B------:R-:W1:Y:S01]  /*0f00*/  I2F.RP R9, R14 ;  /* 0x0000000e00097306 */ /* 0x000e620000209400 */
[----:B------:R-:W-:Y:S01]  /*0f10*/  IABS R12, R19 ;  /* 0x00000013000c7213 */ /* 0x000fe20000000000 */
[----:B------:R-:W-:Y:S01]  /*0f20*/  IMAD.SHL.U32 R250, R8, 0x20, RZ ;  /* 0x0000002008fa7824 */ /* 0x000fe200078e00ff */
[----:B------:R-:W-:Y:S01]  /*0f30*/  IABS R26, R3 ;  /* 0x00000003001a7213 */ /* 0x000fe20000000000 */
[----:B------:R-:W-:Y:S01]  /*0f40*/  ULDC.64 UR10, c[0x0][0x218] ;  /* 0x00008600000a7ab9 */ /* 0x000fe20000000a00 */
[----:B------:R-:W-:Y:S02]  /*0f50*/  IABS R15, R18 ;  /* 0x00000012000f7213 */ /* 0x000fe40000000000 */
[----:B------:R-:W-:-:S02]  /*0f60*/  CS2R R216, SRZ ;  /* 0x0000000000d87805 */ /* 0x000fc4000001ff00 */
[----:B------:R-:W-:Y:S01]  /*0f70*/  IABS R17, R21 ;  /* 0x0000001500117213 */ /* 0x000fe20000000000 */
[----:B------:R-:W2:Y:S01]  /*0f80*/  I2F.RP R5, R26 ;  /* 0x0000001a00057306 */ /* 0x000ea20000209400 */
[----:B------:R-:W-:Y:S01]  /*0f90*/  LEA.HI R27, R4, R16, RZ, 0x1b ;  /* 0x00000010041b7211 */ /* 0x000fe200078fd8ff */
[----:B------:R-:W-:Y:S01]  /*0fa0*/  IMAD.MOV.U32 R4, RZ, RZ, RZ ;  /* 0x000000ffff047224 */ /* 0x000fe200078e00ff */
[----:B------:R-:W-:Y:S01]  /*0fb0*/  ULDC UR9, c[0x0][0x234] ;  /* 0x00008d0000097ab9 */ /* 0x000fe20000000800 */
[----:B------:R-:W-:Y:S01]  /*0fc0*/  ULDC UR22, c[0x0][0x238] ;  /* 0x00008e0000167ab9 */ /* 0x000fe20000000800 */
[----:B------:R-:W-:Y:S01]  /*0fd0*/  IABS R31, R27 ;  /* 0x0000001b001f7213 */ /* 0x000fe20000000000 */
[C---:B0-----:R-:W-:Y:S01]  /*0fe0*/  VIADD R16, R27.reuse, 0x38 ;  /* 0x000000381b107836 */ /* 0x041fe20000000000 */
[----:B------:R-:W-:Y:S01]  /*0ff0*/  ULDC UR23, c[0x0][0x238] ;  /* 0x00008e0000177ab9 */ /* 0x000fe20000000800 */
[----:B-1----:R-:W0:Y:S01]  /*1000*/  MUFU.RCP R9, R9 ;  /* 0x0000000900097308 */ /* 0x002e220000001000 */
[C---:B------:R-:W-:Y:S01]  /*1010*/  VIADD R32, R27.reuse, 0x28 ;  /* 0x000000281b207836 */ /* 0x040fe20000000000 */
[----:B------:R-:W-:Y:S01]  /*1020*/  ULDC UR26, c[0x0][0x238] ;  /* 0x00008e00001a7ab9 */ /* 0x000fe20000000800 */
[C---:B------:R-:W-:Y:S01]  /*1030*/  VIADD R33, R27.reuse, 0x24 ;  /* 0x000000241b217836 */ /* 0x040fe20000000000 */
[----:B------:R-:W-:Y:S01]  /*1040*/  USHF.R.U32.HI UR8, URZ, 0x4, UR12 ;  /* 0x000000043f087899 */ /* 0x000fe2000801160c */
[C---:B------:R-:W-:Y:S01]  /*1050*/  VIADD R34, R27.reuse, 0x20 ;  /* 0x000000201b227836 */ /* 0x040fe20000000000 */
[----:B------:R-:W-:Y:S01]  /*1060*/  UIADD3 UR5, UR12, 0x4000, URZ ;  /* 0x000040000c057890 */ /* 0x000fe2000fffe03f */
[C---:B------:R-:W-:Y:S01]  /*1070*/  VIADD R35, R27.reuse, 0x1c ;  /* 0x0000001c1b237836 */ /* 0x040fe20000000000 */
[----:B--2---:R-:W-:Y:S01]  /*1080*/  MUFU.RCP R5, R5 ;  /* 0x0000000500057308 */ /* 0x004fe20000001000 */
[C---:B------:R-:W-:Y:S01]  /*1090*/  VIADD R36, R27.reuse, 0x18 ;  /* 0x000000181b247836 */ /* 0x040fe20000000000 */
[----:B------:R-:W-:Y:S01]  /*10a0*/  USGXT.U32 UR8, UR8, 0xe ;  /* 0x0000000e0808789a */ /* 0x000fe20008000000 */
[C---:B------:R-:W-:Y:S01]  /*10b0*/  VIADD R37, R27.reuse, 0x14 ;  /* 0x000000141b257836 */ /* 0x040fe20000000000 */
[----:B------:R-:W-:Y:S01]  /*10c0*/  IABS R22, R35 ;  /* 0x0000002300167213 */ /* 0x000fe20000000000 */
[C---:B------:R-:W-:Y:S01]  /*10d0*/  VIADD R38, R27.reuse, 0x10 ;  /* 0x000000101b267836 */ /* 0x040fe20000000000 */
[----:B------:R-:W-:Y:S01]  /*10e0*/  IABS R24, R36 ;  /* 0x0000002400187213 */ /* 0x000fe20000000000 */
[----:B------:R-:W-:Y:S01]  /*10f0*/  VIADD R40, R27, 0x8 ;  /* 0x000000081b287836 */ /* 0x000fe20000000000 */
[----:B------:R-:W-:Y:S01]  /*1100*/  IABS R25, R37 ;  /* 0x0000002500197213 */ /* 0x000fe20000000000 */
[----:B0-----:R-:W-:Y:S01]  /*1110*/  VIADD R7, R9, 0xffffffe ;  /* 0x0ffffffe09077836 */ /* 0x001fe20000000000 */
[----:B------:R-:W-:Y:S01]  /*1120*/  ULDC UR7, c[0x0][0x23c] ;  /* 0x00008f0000077ab9 */ /* 0x000fe20000000800 */
[C---:B------:R-:W-:Y:S01]  /*1130*/  VIADD R39, R27.reuse, 0xc ;  /* 0x0000000c1b277836 */ /* 0x040fe20000000000 */
[----:B------:R-:W-:Y:S01]  /*1140*/  IABS R28, R40 ;  /* 0x00000028001c7213 */ /* 0x000fe20000000000 */
[----:B------:R-:W-:Y:S01]  /*1150*/  VIADD R41, R27, 0x4 ;  /* 0x000000041b297836 */ /* 0x000fe20000000000 */
[----:B------:R-:W-:Y:S01]  /*1160*/  USHF.R.U32.HI UR5, URZ, 0x4, UR5 ;  /* 0x000000043f057899 */ /* 0x000fe20008011605 */
[----:B------:R-:W0:Y:S01]  /*1170*/  F2I.FTZ.U32.TRUNC.NTZ R7, R7 ;  /* 0x0000000700077305 */ /* 0x000e22000021f000 */
[----:B------:R-:W-:Y:S01]  /*1180*/  UIADD3 UR6, UP0, UR8, 0x80, URZ ;  /* 0x0000008008067890 */ /* 0x000fe2000ff1e03f */
[----:B------:R-:W-:-:S02]  /*1190*/  CS2R R218, SRZ ;  /* 0x0000000000da7805 */ /* 0x000fc4000001ff00 */
[----:B------:R-:W-:Y:S01]  /*11a0*/  IABS R30, R41 ;  /* 0x00000029001e7213 */ /* 0x000fe20000000000 */
[----:B------:R-:W-:Y:S01]  /*11b0*/  ULDC UR18, c[0x0][0x230] ;  /* 0x00008c0000127ab9 */ /* 0x000fe20000000800 */
[----:B------:R-:W-:Y:S01]  /*11c0*/  ULDC UR19, c[0x0][0x210] ;  /* 0x0000840000137ab9 */ /* 0x000fe20000000800 */
[----:B------:R-:W-:Y:S01]  /*11d0*/  USHF.L.U32 UR13, UR7, 0x5, URZ ;  /* 0x00000005070d7899 */ /* 0x000fe2000800063f */
[----:B------:R-:W-:Y:S02]  /*11e0*/  CS2R R220, SRZ ;  /* 0x0000000000dc7805 */ /* 0x000fe4000001ff00 */
[----:B------:R-:W-:Y:S02]  /*11f0*/  CS2R R222, SRZ ;  /* 0x0000000000de7805 */ /* 0x000fe4000001ff00 */
[----:B------:R-:W-:Y:S02]  /*1200*/  CS2R R224, SRZ ;  /* 0x0000000000e07805 */ /* 0x000fe4000001ff00 */
[----:B------:R-:W-:-:S02]  /*1210*/  CS2R R226, SRZ ;  /* 0x0000000000e27805 */ /* 0x000fc4000001ff00 */
[----:B------:R-:W-:Y:S02]  /*1220*/  CS2R R228, SRZ ;  /* 0x0000000000e47805 */ /* 0x000fe4000001ff00 */
[----:B------:R-:W-:Y:S02]  /*1230*/  CS2R R230, SRZ ;  /* 0x0000000000e67805 */ /* 0x000fe4000001ff00 */
[----:B------:R-:W-:Y:S02]  /*1240*/  CS2R R232, SRZ ;  /* 0x0000000000e87805 */ /* 0x000fe4000001ff00 */
[----:B------:R-:W-:Y:S01]  /*1250*/  CS2R R234, SRZ ;  /* 0x0000000000ea7805 */ /* 0x000fe2000001ff00 */
[----:B0-----:R-:W-:Y:S01]  /*1260*/  IMAD.MOV R11, RZ, RZ, -R7 ;  /* 0x000000ffff0b7224 */ /* 0x001fe200078e0a07 */
[----:B------:R-:W-:Y:S02]  /*1270*/  CS2R R236, SRZ ;  /* 0x0000000000ec7805 */ /* 0x000fe4000001ff00 */
[----:B------:R-:W-:-:S02]  /*1280*/  CS2R R238, SRZ ;  /* 0x0000000000ee7805 */ /* 0x000fc4000001ff00 */
[----:B------:R-:W-:Y:S01]  /*1290*/  CS2R R240, SRZ ;  /* 0x0000000000f07805 */ /* 0x000fe2000001ff00 */
[----:B------:R-:W-:Y:S01]  /*12a0*/  IMAD R11, R11, R14, RZ ;  /* 0x0000000e0b0b7224 */ /* 0x000fe200078e02ff */
[----:B------:R-:W-:Y:S02]  /*12b0*/  CS2R R242, SRZ ;  /* 0x0000000000f27805 */ /* 0x000fe4000001ff00 */
[----:B------:R-:W-:Y:S02]  /*12c0*/  CS2R R244, SRZ ;  /* 0x0000000000f47805 */ /* 0x000fe4000001ff00 */
[----:B------:R-:W-:Y:S01]  /*12d0*/  CS2R R246, SRZ ;  /* 0x0000000000f67805 */ /* 0x000fe2000001ff00 */
[----:B------:R-:W-:Y:S01]  /*12e0*/  IMAD.HI.U32 R9, R7, R11, R6 ;  /* 0x0000000b07097227 */ /* 0x000fe200078e0006 */
[----:B------:R-:W-:Y:S02]  /*12f0*/  CS2R R184, SRZ ;  /* 0x0000000000b87805 */ /* 0x000fe4000001ff00 */
[----:B------:R-:W-:-:S02]  /*1300*/  CS2R R186, SRZ ;  /* 0x0000000000ba7805 */ /* 0x000fc4000001ff00 */
[----:B------:R-:W-:Y:S01]  /*1310*/  CS2R R188, SRZ ;  /* 0x0000000000bc7805 */ /* 0x000fe2000001ff00 */
[----:B------:R-:W-:Y:S01]  /*1320*/  IMAD.MOV.U32 R11, RZ, RZ, R10 ;  /* 0x000000ffff0b7224 */ /* 0x000fe200078e000a */
[----:B------:R-:W-:Y:S01]  /*1330*/  CS2R R190, SRZ ;  /* 0x0000000000be7805 */ /* 0x000fe2000001ff00 */
[C---:B------:R-:W-:Y:S01]  /*1340*/  IMAD.HI.U32 R10, R9.reuse, R12, RZ ;  /* 0x0000000c090a7227 */ /* 0x040fe200078e00ff */
[----:B------:R-:W-:Y:S02]  /*1350*/  CS2R R192, SRZ ;  /* 0x0000000000c07805 */ /* 0x000fe4000001ff00 */
[----:B------:R-:W-:Y:S02]  /*1360*/  CS2R R194, SRZ ;  /* 0x0000000000c27805 */ /* 0x000fe4000001ff00 */
[----:B------:R-:W-:Y:S01]  /*1370*/  CS2R R196, SRZ ;  /* 0x0000000000c47805 */ /* 0x000fe2000001ff00 */
[----:B------:R-:W-:Y:S01]  /*1380*/  IMAD.MOV R13, RZ, RZ, -R10 ;  /* 0x000000ffff0d7224 */ /* 0x000fe200078e0a0a */
[----:B------:R-:W-:Y:S01]  /*1390*/  CS2R R198, SRZ ;  /* 0x0000000000c67805 */ /* 0x000fe2000001ff00 */
[----:B------:R-:W-:Y:S01]  /*13a0*/  IMAD.HI.U32 R7, R9, R11, RZ ;  /* 0x0000000b09077227 */ /* 0x000fe200078e00ff */
[----:B------:R-:W-:-:S02]  /*13b0*/  CS2R R200, SRZ ;  /* 0x0000000000c87805 */ /* 0x000fc4000001ff00 */
[----:B------:R-:W-:Y:S02]  /*13c0*/  CS2R R202, SRZ ;  /* 0x0000000000ca7805 */ /* 0x000fe4000001ff00 */
[----:B------:R-:W-:Y:S01]  /*13d0*/  CS2R R204, SRZ ;  /* 0x0000000000cc7805 */ /* 0x000fe2000001ff00 */
[C---:B------:R-:W-:Y:S01]  /*13e0*/  IMAD.HI.U32 R10, R9.reuse, R15, RZ ;  /* 0x0000000f090a7227 */ /* 0x040fe200078e00ff */
[----:B------:R-:W-:Y:S02]  /*13f0*/  CS2R R206, SRZ ;  /* 0x0000000000ce7805 */ /* 0x000fe4000001ff00 */
[----:B------:R-:W-:Y:S02]  /*1400*/  CS2R R208, SRZ ;  /* 0x0000000000d07805 */ /* 0x000fe4000001ff00 */
[----:B------:R-:W-:Y:S01]  /*1410*/  CS2R R210, SRZ ;  /* 0x0000000000d27805 */ /* 0x000fe2000001ff00 */
[C---:B------:R-:W-:Y:S01]  /*1420*/  IMAD R12, R14.reuse, R13, R12 ;  /* 0x0000000d0e0c7224 */ /* 0x040fe200078e020c */
[----:B------:R-:W-:Y:S01]  /*1430*/  CS2R R212, SRZ ;  /* 0x0000000000d47805 */ /* 0x000fe2000001ff00 */
[----:B------:R-:W-:Y:S01]  /*1440*/  IMAD.MOV R7, RZ, RZ, -R7 ;  /* 0x000000ffff077224 */ /* 0x000fe200078e0a07 */
[----:B------:R-:W-:Y:S01]  /*1450*/  CS2R R214, SRZ ;  /* 0x0000000000d67805 */ /* 0x000fe2000001ff00 */
[----:B------:R-:W-:Y:S01]  /*1460*/  IMAD.HI.U32 R9, R9, R17, RZ ;  /* 0x0000001109097227 */ /* 0x000fe200078e00ff */
[----:B------:R-:W-:-:S02]  /*1470*/  ISETP.GT.U32.AND P1, PT, R14, R12, PT ;  /* 0x0000000c0e00720c */ /* 0x000fc40003f24070 */
[----:B------:R-:W-:Y:S02]  /*1480*/  CS2R R152, SRZ ;  /* 0x0000000000987805 */ /* 0x000fe4000001ff00 */
[----:B------:R-:W-:Y:S01]  /*1490*/  CS2R R154, SRZ ;  /* 0x00000000009a7805 */ /* 0x000fe2000001ff00 */
[----:B------:R-:W-:Y:S01]  /*14a0*/  IMAD.MOV R10, RZ, RZ, -R10 ;  /* 0x000000ffff0a7224 */ /* 0x000fe200078e0a0a */
[----:B------:R-:W-:Y:S01]  /*14b0*/  CS2R R156, SRZ ;  /* 0x00000000009c7805 */ /* 0x000fe2000001ff00 */
[C---:B------:R-:W-:Y:S01]  /*14c0*/  IMAD R7, R14.reuse, R7, R11 ;  /* 0x000000070e077224 */ /* 0x040fe200078e020b */
[----:B------:R-:W-:Y:S01]  /*14d0*/  CS2R R158, SRZ ;  /* 0x00000000009e7805 */ /* 0x000fe2000001ff00 */
[----:B------:R-:W-:Y:S01]  /*14e0*/  IMAD.MOV R9, RZ, RZ, -R9 ;  /* 0x000000ffff097224 */ /* 0x000fe200078e0a09 */
[----:B------:R-:W-:Y:S01]  /*14f0*/  CS2R R160, SRZ ;  /* 0x0000000000a07805 */ /* 0x000fe2000001ff00 */
[C---:B------:R-:W-:Y:S01]  /*1500*/  IMAD R15, R14.reuse, R10, R15 ;  /* 0x0000000a0e0f7224 */ /* 0x040fe200078e020f */
[C---:B------:R-:W-:Y:S01]  /*1510*/  ISETP.GT.U32.AND P0, PT, R14.reuse, R7, PT ;  /* 0x000000070e00720c */ /* 0x040fe20003f04070 */
[----:B------:R-:W-:Y:S01]  /*1520*/  IMAD R17, R14, R9, R17 ;  /* 0x000000090e117224 */ /* 0x000fe200078e0211 */
[----:B------:R-:W-:Y:S01]  /*1530*/  CS2R R162, SRZ ;  /* 0x0000000000a27805 */ /* 0x000fe2000001ff00 */
[----:B------:R-:W-:Y:S01]  /*1540*/  @!P1 IMAD.IADD R12, R12, 0x1, -R14 ;  /* 0x000000010c0c9824 */ /* 0x000fe200078e0a0e */
[C---:B------:R-:W-:Y:S01]  /*1550*/  ISETP.GT.U32.AND P2, PT, R14.reuse, R15, PT ;  /* 0x0000000f0e00720c */ /* 0x040fe20003f44070 */
[----:B------:R-:W-:Y:S01]  /*1560*/  VIADD R6, R5, 0xffffffe ;  /* 0x0ffffffe05067836 */ /* 0x000fe20000000000 */
[C---:B------:R-:W-:Y:S01]  /*1570*/  ISETP.GT.U32.AND P3, PT, R14.reuse, R17, PT ;  /* 0x000000110e00720c */ /* 0x040fe20003f64070 */
[----:B------:R-:W-:Y:S01]  /*1580*/  VIADD R13, R27, 0x3c ;  /* 0x0000003c1b0d7836 */ /* 0x000fe20000000000 */
[----:B------:R-:W-:Y:S01]  /*1590*/  ISETP.GT.U32.AND P1, PT, R14, R12, PT ;  /* 0x0000000c0e00720c */ /* 0x000fe20003f24070 */
[----:B------:R0:W1:Y:S01]  /*15a0*/  F2I.FTZ.U32.TRUNC.NTZ R5, R6 ;  /* 0x0000000600057305 */ /* 0x000062000021f000 */
[----:B------:R-:W-:-:S02]  /*15b0*/  CS2R R164, SRZ ;  /* 0x0000000000a47805 */ /* 0x000fc4000001ff00 */
[----:B------:R-:W-:Y:S02]  /*15c0*/  CS2R R166, SRZ ;  /* 0x0000000000a67805 */ /* 0x000fe4000001ff00 */
[----:B------:R-:W-:Y:S01]  /*15d0*/  IABS R10, R13 ;  /* 0x0000000d000a7213 */ /* 0x000fe20000000000 */
[--C-:B------:R-:W-:Y:S01]  /*15e0*/  @!P0 IMAD.IADD R7, R7, 0x1, -R14.reuse ;  /* 0x0000000107078824 */ /* 0x100fe200078e0a0e */
[----:B------:R-:W-:Y:S02]  /*15f0*/  ISETP.GE.AND P6, PT, R13, RZ, PT ;  /* 0x000000ff0d00720c */ /* 0x000fe40003fc6270 */
[----:B------:R-:W-:Y:S02]  /*1600*/  CS2R R168, SRZ ;  /* 0x0000000000a87805 */ /* 0x000fe4000001ff00 */
[----:B------:R-:W-:Y:S01]  /*1610*/  CS2R R170, SRZ ;  /* 0x0000000000aa7805 */ /* 0x000fe2000001ff00 */
[--C-:B------:R-:W-:Y:S01]  /*1620*/  @!P2 IMAD.IADD R15, R15, 0x1, -R14.reuse ;  /* 0x000000010f0fa824 */ /* 0x100fe200078e0a0e */
[----:B------:R-:W-:Y:S01]  /*1630*/  ISETP.GT.U32.AND P0, PT, R14, R7, PT ;  /* 0x000000070e00720c */ /* 0x000fe20003f04070 */
[--C-:B------:R-:W-:Y:S01]  /*1640*/  @!P3 IMAD.IADD R17, R17, 0x1, -R14.reuse ;  /* 0x000000011111b824 */ /* 0x100fe200078e0a0e */
[----:B0-----:R-:W-:Y:S01]  /*1650*/  IABS R6, R16 ;  /* 0x0000001000067213 */ /* 0x001fe20000000000 */
[----:B------:R-:W-:Y:S01]  /*1660*/  @!P1 IMAD.IADD R12, R12, 0x1, -R14 ;  /* 0x000000010c0c9824 */ /* 0x000fe200078e0a0e */
[----:B------:R-:W-:-:S02]  /*1670*/  ISETP.GT.U32.AND P3, PT, R14, R15, PT ;  /* 0x0000000f0e00720c */ /* 0x000fc40003f64070 */
[----:B------:R-:W-:Y:S02]  /*1680*/  CS2R R172, SRZ ;  /* 0x0000000000ac7805 */ /* 0x000fe4000001ff00 */
[----:B------:R-:W-:Y:S01]  /*1690*/  ISETP.GE.AND P1, PT, R20, RZ, PT ;  /* 0x000000ff1400720c */ /* 0x000fe20003f26270 */
[--C-:B-1----:R-:W-:Y:S01]  /*16a0*/  IMAD.MOV R11, RZ, RZ, -R5.reuse ;  /* 0x000000ffff0b7224 */ /* 0x102fe200078e0a05 */
[----:B------:R-:W-:Y:S02]  /*16b0*/  ISETP.GE.AND P2, PT, R16, RZ, PT ;  /* 0x000000ff1000720c */ /* 0x000fe40003f46270 */
[----:B------:R-:W-:Y:S02]  /*16c0*/  CS2R R174, SRZ ;  /* 0x0000000000ae7805 */ /* 0x000fe4000001ff00 */
[----:B------:R-:W-:Y:S01]  /*16d0*/  ISETP.GT.U32.AND P4, PT, R14, R17, PT ;  /* 0x000000110e00720c */ /* 0x000fe20003f84070 */
[----:B------:R-:W-:Y:S01]  /*16e0*/  IMAD R9, R11, R26, RZ ;  /* 0x0000001a0b097224 */ /* 0x000fe200078e02ff */
[----:B------:R-:W-:Y:S01]  /*16f0*/  IABS R20, R32 ;  /* 0x0000002000147213 */ /* 0x000fe20000000000 */
[----:B------:R-:W-:Y:S01]  /*1700*/  @!P0 IMAD.IADD R7, R7, 0x1, -R14 ;  /* 0x0000000107078824 */ /* 0x000fe200078e0a0e */
[----:B------:R-:W-:Y:S01]  /*1710*/  CS2R R176, SRZ ;  /* 0x0000000000b07805 */ /* 0x000fe2000001ff00 */
[----:B------:R-:W-:Y:S01]  /*1720*/  IMAD.HI.U32 R9, R5, R9, R4 ;  /* 0x0000000905097227 */ /* 0x000fe200078e0004 */
[----:B------:R-:W-:-:S02]  /*1730*/  CS2R R178, SRZ ;  /* 0x0000000000b27805 */ /* 0x000fc4000001ff00 */
[----:B------:R-:W-:Y:S02]  /*1740*/  CS2R R180, SRZ ;  /* 0x0000000000b47805 */ /* 0x000fe4000001ff00 */
[----:B------:R-:W-:Y:S01]  /*1750*/  CS2R R182, SRZ ;  /* 0x0000000000b67805 */ /* 0x000fe2000001ff00 */
[----:B------:R-:W-:Y:S01]  /*1760*/  @!P3 IMAD.IADD R15, R15, 0x1, -R14 ;  /* 0x000000010f0fb824 */ /* 0x000fe200078e0a0e */
[----:B------:R-:W-:Y:S01]  /*1770*/  ISETP.GE.AND P3, PT, R19, RZ, PT ;  /* 0x000000ff1300720c */ /* 0x000fe20003f66270 */
[----:B------:R-:W-:Y:S01]  /*1780*/  IMAD.MOV.U32 R16, RZ, RZ, R7 ;  /* 0x000000ffff107224 */ /* 0x000fe200078e0007 */
[----:B------:R-:W-:Y:S01]  /*1790*/  CS2R R120, SRZ ;  /* 0x0000000000787805 */ /* 0x000fe2000001ff00 */
[----:B------:R-:W-:Y:S01]  /*17a0*/  IMAD.HI.U32 R4, R9, R10, RZ ;  /* 0x0000000a09047227 */ /* 0x000fe200078e00ff */
[----:B------:R-:W-:Y:S02]  /*17b0*/  CS2R R122, SRZ ;  /* 0x00000000007a7805 */ /* 0x000fe4000001ff00 */
[----:B------:R-:W-:-:S02]  /*17c0*/  CS2R R124, SRZ ;  /* 0x00000000007c7805 */ /* 0x000fc4000001ff00 */
[----:B------:R-:W-:Y:S01]  /*17d0*/  CS2R R126, SRZ ;  /* 0x00000000007e7805 */ /* 0x000fe2000001ff00 */
[----:B------:R-:W-:Y:S01]  /*17e0*/  @!P1 IMAD.MOV R16, RZ, RZ, -R16 ;  /* 0x000000ffff109224 */ /* 0x000fe200078e0a10 */
[----:B------:R-:W-:Y:S01]  /*17f0*/  ISETP.GE.AND P1, PT, R18, RZ, PT ;  /* 0x000000ff1200720c */ /* 0x000fe20003f26270 */
[----:B------:R-:W-:Y:S01]  /*1800*/  IMAD.MOV.U32 R18, RZ, RZ, R12 ;  /* 0x000000ffff127224 */ /* 0x000fe200078e000c */
[----:B------:R-:W-:Y:S01]  /*1810*/  CS2R R128, SRZ ;  /* 0x0000000000807805 */ /* 0x000fe2000001ff00 */
[----:B------:R-:W-:Y:S01]  /*1820*/  IMAD.HI.U32 R5, R9, R6, RZ ;  /* 0x0000000609057227 */ /* 0x000fe200078e00ff */
[----:B------:R-:W-:Y:S02]  /*1830*/  CS2R R130, SRZ ;  /* 0x0000000000827805 */ /* 0x000fe4000001ff00 */
[----:B------:R-:W-:Y:S02]  /*1840*/  CS2R R132, SRZ ;  /* 0x0000000000847805 */ /* 0x000fe4000001ff00 */
[----:B------:R-:W-:Y:S01]  /*1850*/  CS2R R134, SRZ ;  /* 0x0000000000867805 */ /* 0x000fe2000001ff00 */
[----:B------:R-:W-:Y:S01]  /*1860*/  @!P3 IMAD.MOV R18, RZ, RZ, -R18 ;  /* 0x000000ffff12b224 */ /* 0x000fe200078e0a12 */
[----:B------:R-:W-:Y:S01]  /*1870*/  ISETP.GE.AND P3, PT, R21, RZ, PT ;  /* 0x000000ff1500720c */ /* 0x000fe20003f66270 */
[----:B------:R-:W-:Y:S01]  /*1880*/  IMAD.MOV R11, RZ, RZ, -R4 ;  /* 0x000000ffff0b7224 */ /* 0x000fe200078e0a04 */
[----:B------:R-:W-:Y:S01]  /*1890*/  CS2R R136, SRZ ;  /* 0x0000000000887805 */ /* 0x000fe2000001ff00 */
[----:B------:R-:W-:Y:S01]  /*18a0*/  IMAD.MOV R5, RZ, RZ, -R5 ;  /* 0x000000ffff057224 */ /* 0x000fe200078e0a05 */
[----:B------:R-:W-:Y:S01]  /*18b0*/  CS2R R138, SRZ ;  /* 0x00000000008a7805 */ /* 0x000fe2000001ff00 */
[C---:B------:R-:W-:Y:S01]  /*18c0*/  IMAD R10, R26.reuse, R11, R10 ;  /* 0x0000000b1a0a7224 */ /* 0x040fe200078e020a */
[----:B------:R-:W-:Y:S01]  /*18d0*/  CS2R R140, SRZ ;  /* 0x00000000008c7805 */ /* 0x000fe2000001ff00 */
[----:B------:R-:W-:Y:S01]  /*18e0*/  @!P4 IMAD.IADD R17, R17, 0x1, -R14 ;  /* 0x000000011111c824 */ /* 0x000fe200078e0a0e */
[----:B------:R-:W-:Y:S01]  /*18f0*/  CS2R R142, SRZ ;  /* 0x00000000008e7805 */ /* 0x000fe2000001ff00 */
[C---:B------:R-:W-:Y:S01]  /*1900*/  IMAD R11, R26.reuse, R5, R6 ;  /* 0x000000051a0b7224 */ /* 0x040fe200078e0206 */
[----:B------:R-:W-:Y:S01]  /*1910*/  CS2R R144, SRZ ;  /* 0x0000000000907805 */ /* 0x000fe2000001ff00 */
[C---:B------:R-:W-:Y:S01]  /*1920*/  VIADD R4, R27.reuse, 0x34 ;  /* 0x000000341b047836 */ /* 0x040fe20000000000 */
[----:B------:R-:W-:Y:S01]  /*1930*/  CS2R R146, SRZ ;  /* 0x0000000000927805 */ /* 0x000fe2000001ff00 */
[C---:B------:R-:W-:Y:S01]  /*1940*/  VIADD R5, R27.reuse, 0x30 ;  /* 0x000000301b057836 */ /* 0x040fe20000000000 */
[----:B------:R-:W-:Y:S01]  /*1950*/  CS2R R148, SRZ ;  /* 0x0000000000947805 */ /* 0x000fe2000001ff00 */
[----:B------:R-:W-:Y:S01]  /*1960*/  VIADD R6, R27, 0x2c ;  /* 0x0000002c1b067836 */ /* 0x000fe20000000000 */
[----:B------:R-:W-:Y:S01]  /*1970*/  IABS R13, R4 ;  /* 0x00000004000d7213 */ /* 0x000fe20000000000 */
[----:B------:R-:W-:Y:S01]  /*1980*/  @!P3 IMAD.MOV R17, RZ, RZ, -R17 ;  /* 0x000000ffff11b224 */ /* 0x000fe200078e0a11 */
[----:B------:R-:W-:Y:S01]  /*1990*/  ISETP.GT.U32.AND P3, PT, R26, R10, PT ;  /* 0x0000000a1a00720c */ /* 0x000fe20003f64070 */
[----:B------:R-:W-:Y:S01]  /*19a0*/  IMAD.HI.U32 R7, R9, R20, RZ ;  /* 0x0000001409077227 */ /* 0x000fe200078e00ff */
[----:B------:R-:W-:-:S02]  /*19b0*/  IABS R14, R5 ;  /* 0x00000005000e7213 */ /* 0x000fc40000000000 */
[----:B------:R-:W-:Y:S02]  /*19c0*/  CS2R R150, SRZ ;  /* 0x0000000000967805 */ /* 0x000fe4000001ff00 */
[----:B------:R-:W-:Y:S01]  /*19d0*/  IABS R19, R6 ;  /* 0x0000000600137213 */ /* 0x000fe20000000000 */
[----:B------:R-:W-:Y:S01]  /*19e0*/  IMAD.MOV R7, RZ, RZ, -R7 ;  /* 0x000000ffff077224 */ /* 0x000fe200078e0a07 */
[----:B------:R-:W-:Y:S01]  /*19f0*/  ISETP.GE.AND P4, PT, R4, RZ, PT ;  /* 0x000000ff0400720c */ /* 0x000fe20003f86270 */
[----:B------:R-:W-:Y:S01]  /*1a00*/  IMAD.HI.U32 R4, R9, R13, RZ ;  /* 0x0000000d09047227 */ /* 0x000fe200078e00ff */
[----:B------:R-:W-:Y:S02]  /*1a10*/  ISETP.GE.AND P5, PT, R5, RZ, PT ;  /* 0x000000ff0500720c */ /* 0x000fe40003fa6270 */
[----:B------:R-:W-:Y:S02]  /*1a20*/  CS2R R88, SRZ ;  /* 0x0000000000587805 */ /* 0x000fe4000001ff00 */
[----:B------:R-:W-:Y:S01]  /*1a30*/  ISETP.GE.AND P0, PT, R6, RZ, PT ;  /* 0x000000ff0600720c */ /* 0x000fe20003f06270 */
        /* <DEDUP_REMOVED lines=8> */
[----:B------:R-:W-:Y:S01]  /*1ac0*/  IMAD.MOV R4, RZ, RZ, -R4 ;  /* 0x000000ffff047224 */ /* 0x000fe200078e0a04 */
[----:B------:R-:W-:Y:S01]  /*1ad0*/  CS2R R102, SRZ ;  /* 0x0000000000667805 */ /* 0x000fe2000001ff00 */
[----:B------:R-:W-:Y:S01]  /*1ae0*/  IMAD.MOV R5, RZ, RZ, -R5 ;  /* 0x000000ffff057224 */ /* 0x000fe200078e0a05 */
[----:B------:R-:W-:Y:S01]  /*1af0*/  CS2R R104, SRZ ;  /* 0x0000000000687805 */ /* 0x000fe2000001ff00 */
[----:B------:R-:W-:Y:S01]  /*1b00*/  IMAD.MOV R6, RZ, RZ, -R6 ;  /* 0x000000ffff067224 */ /* 0x000fe200078e0a06 */
[----:B------:R-:W-:Y:S01]  /*1b10*/  CS2R R106, SRZ ;  /* 0x00000000006a7805 */ /* 0x000fe2000001ff00 */
[----:B------:R-:W-:Y:S01]  /*1b20*/  @!P3 IMAD.IADD R10, R10, 0x1, -R26 ;  /* 0x000000010a0ab824 */ /* 0x000fe200078e0a1a */
[----:B------:R-:W-:Y:S01]  /*1b30*/  CS2R R108, SRZ ;  /* 0x00000000006c7805 */ /* 0x000fe2000001ff00 */
[C---:B------:R-:W-:Y:S01]  /*1b40*/  IMAD R12, R26.reuse, R4, R13 ;  /* 0x000000041a0c7224 */ /* 0x040fe200078e020d */
[----:B------:R-:W-:Y:S01]  /*1b50*/  CS2R R110, SRZ ;  /* 0x00000000006e7805 */ /* 0x000fe2000001ff00 */
[C---:B------:R-:W-:Y:S01]  /*1b60*/  IMAD R13, R26.reuse, R5, R14 ;  /* 0x000000051a0d7224 */ /* 0x040fe200078e020e */
[C---:B------:R-:W-:Y:S01]  /*1b70*/  ISETP.GT.U32.AND P3, PT, R26.reuse, R10, PT ;  /* 0x0000000a1a00720c */ /* 0x040fe20003f64070 */
[C---:B------:R-:W-:Y:S01]  /*1b80*/  IMAD R14, R26.reuse, R6, R19 ;  /* 0x000000061a0e7224 */ /* 0x040fe200078e0213 */
[----:B------:R-:W-:Y:S01]  /*1b90*/  CS2R R112, SRZ ;  /* 0x0000000000707805 */ /* 0x000fe2000001ff00 */
[----:B------:R-:W-:Y:S01]  /*1ba0*/  IMAD.MOV.U32 R6, RZ, RZ, R15 ;  /* 0x000000ffff067224 */ /* 0x000fe200078e000f */
[----:B------:R-:W-:Y:S01]  /*1bb0*/  CS2R R114, SRZ ;  /* 0x0000000000727805 */ /* 0x000fe2000001ff00 */
[----:B------:R-:W-:Y:S01]  /*1bc0*/  IMAD R15, R26, R7, R20 ;  /* 0x000000071a0f7224 */ /* 0x000fe200078e0214 */
[----:B------:R-:W-:Y:S01]  /*1bd0*/  LOP3.LUT R7, RZ, R2, RZ, 0x33, !PT ;  /* 0x00000002ff077212 */ /* 0x000fe200078e33ff */
[----:B------:R-:W-:Y:S01]  /*1be0*/  @!P1 IMAD.MOV R6, RZ, RZ, -R6 ;  /* 0x000000ffff069224 */ /* 0x000fe200078e0a06 */
[----:B------:R-:W-:Y:S01]  /*1bf0*/  ISETP.NE.AND P1, PT, R2, RZ, PT ;  /* 0x000000ff0200720c */ /* 0x000fe20003f25270 */
[----:B------:R-:W-:Y:S01]  /*1c00*/  IMAD.HI.U32 R19, R9, R25, RZ ;  /* 0x0000001909137227 */ /* 0x000fe200078e00ff */
[----:B------:R-:W-:-:S02]  /*1c10*/  IABS R2, R33 ;  /* 0x0000002100027213 */ /* 0x000fc40000000000 */
[----:B------:R-:W-:Y:S02]  /*1c20*/  CS2R R116, SRZ ;  /* 0x0000000000747805 */ /* 0x000fe4000001ff00 */
[C---:B------:R-:W-:Y:S01]  /*1c30*/  SEL R4, R7.reuse, R16, !P1 ;  /* 0x0000001007047207 */ /* 0x040fe20004800000 */
[----:B------:R-:W-:Y:S01]  /*1c40*/  @!P3 IMAD.IADD R10, R10, 0x1, -R26 ;  /* 0x000000010a0ab824 */ /* 0x000fe200078e0a1a */
[C---:B------:R-:W-:Y:S01]  /*1c50*/  SEL R5, R7.reuse, R18, !P1 ;  /* 0x0000001207057207 */ /* 0x040fe20004800000 */
[----:B------:R-:W-:Y:S01]  /*1c60*/  IMAD.MOV.U32 R16, RZ, RZ, R2 ;  /* 0x000000ffff107224 */ /* 0x000fe200078e0002 */
[C---:B------:R-:W-:Y:S01]  /*1c70*/  SEL R6, R7.reuse, R6, !P1 ;  /* 0x0000000607067207 */ /* 0x040fe20004800000 */
[----:B------:R-:W-:Y:S01]  /*1c80*/  @!P6 IMAD.MOV R10, RZ, RZ, -R10 ;  /* 0x000000ffff0ae224 */ /* 0x000fe200078e0a0a */
[----:B------:R-:W-:Y:S01]  /*1c90*/  SEL R7, R7, R17, !P1 ;  /* 0x0000001107077207 */ /* 0x000fe20004800000 */
[----:B------:R-:W-:Y:S01]  /*1ca0*/  IMAD.HI.U32 R2, R9, R16, RZ ;  /* 0x0000001009027227 */ /* 0x000fe200078e00ff */
[----:B------:R-:W-:-:S02]  /*1cb0*/  ISETP.GT.U32.AND P1, PT, R26, R11, PT ;  /* 0x0000000b1a00720c */ /* 0x000fc40003f24070 */
[----:B------:R-:W-:Y:S02]  /*1cc0*/  CS2R R118, SRZ ;  /* 0x0000000000767805 */ /* 0x000fe4000001ff00 */
[C---:B------:R-:W-:Y:S01]  /*1cd0*/  ISETP.GT.U32.AND P3, PT, R26.reuse, R12, PT ;  /* 0x0000000c1a00720c */ /* 0x040fe20003f64070 */
[----:B------:R-:W-:Y:S01]  /*1ce0*/  IMAD.MOV R17, RZ, RZ, -R2 ;  /* 0x000000ffff117224 */ /* 0x000fe200078e0a02 */
[C---:B------:R-:W-:Y:S01]  /*1cf0*/  ISETP.GT.U32.AND P6, PT, R26.reuse, R13, PT ;  /* 0x0000000d1a00720c */ /* 0x040fe20003fc4070 */
[C---:B------:R-:W-:Y:S01]  /*1d00*/  IMAD.HI.U32 R18, R9.reuse, R24, RZ ;  /* 0x0000001809127227 */ /* 0x040fe200078e00ff */
[----:B------:R-:W-:Y:S02]  /*1d10*/  IABS R20, R34 ;  /* 0x0000002200147213 */ /* 0x000fe40000000000 */
[----:B------:R-:W-:Y:S02]  /*1d20*/  CS2R R56, SRZ ;  /* 0x0000000000387805 */ /* 0x000fe4000001ff00 */
[----:B------:R-:W-:Y:S01]  /*1d30*/  CS2R R58, SRZ ;  /* 0x00000000003a7805 */ /* 0x000fe2000001ff00 */
[----:B------:R-:W-:Y:S01]  /*1d40*/  IMAD R16, R26, R17, R16 ;  /* 0x000000111a107224 */ /* 0x000fe200078e0210 */
[----:B------:R-:W-:Y:S01]  /*1d50*/  CS2R R60, SRZ ;  /* 0x00000000003c7805 */ /* 0x000fe2000001ff00 */
[----:B------:R-:W-:Y:S01]  /*1d60*/  IMAD.HI.U32 R2, R9, R20, RZ ;  /* 0x0000001409027227 */ /* 0x000fe200078e00ff */
[----:B------:R-:W-:-:S02]  /*1d70*/  CS2R R62, SRZ ;  /* 0x00000000003e7805 */ /* 0x000fc4000001ff00 */
[----:B------:R-:W-:Y:S02]  /*1d80*/  CS2R R64, SRZ ;  /* 0x0000000000407805 */ /* 0x000fe4000001ff00 */
[----:B------:R-:W-:Y:S01]  /*1d90*/  CS2R R66, SRZ ;  /* 0x0000000000427805 */ /* 0x000fe2000001ff00 */
[--C-:B------:R-:W-:Y:S01]  /*1da0*/  @!P1 IMAD.IADD R11, R11, 0x1, -R26.reuse ;  /* 0x000000010b0b9824 */ /* 0x100fe200078e0a1a */
[----:B------:R-:W-:Y:S01]  /*1db0*/  CS2R R68, SRZ ;  /* 0x0000000000447805 */ /* 0x000fe2000001ff00 */
[--C-:B------:R-:W-:Y:S01]  /*1dc0*/  @!P3 IMAD.IADD R12, R12, 0x1, -R26.reuse ;  /* 0x000000010c0cb824 */ /* 0x100fe200078e0a1a */
[C---:B------:R-:W-:Y:S01]  /*1dd0*/  ISETP.GT.U32.AND P3, PT, R26.reuse, R14, PT ;  /* 0x0000000e1a00720c */ /* 0x040fe20003f64070 */
[----:B------:R-:W-:Y:S01]  /*1de0*/  @!P6 IMAD.IADD R13, R13, 0x1, -R26 ;  /* 0x000000010d0de824 */ /* 0x000fe200078e0a1a */
[C---:B------:R-:W-:Y:S01]  /*1df0*/  ISETP.GT.U32.AND P1, PT, R26.reuse, R11, PT ;  /* 0x0000000b1a00720c */ /* 0x040fe20003f24070 */
[----:B------:R-:W-:Y:S01]  /*1e00*/  IMAD.HI.U32 R17, R9, R22, RZ ;  /* 0x0000001609117227 */ /* 0x000fe200078e00ff */
[----:B------:R-:W-:-:S02]  /*1e10*/  ISETP.GT.U32.AND P6, PT, R26, R12, PT ;  /* 0x0000000c1a00720c */ /* 0x000fc40003fc4070 */
[----:B------:R-:W-:Y:S02]  /*1e20*/  CS2R R70, SRZ ;  /* 0x0000000000467805 */ /* 0x000fe4000001ff00 */
[----:B------:R-:W-:Y:S01]  /*1e30*/  CS2R R72, SRZ ;  /* 0x0000000000487805 */ /* 0x000fe2000001ff00 */
[----:B------:R-:W-:Y:S01]  /*1e40*/  IMAD.MOV R21, RZ, RZ, -R2 ;  /* 0x000000ffff157224 */ /* 0x000fe200078e0a02 */
[----:B------:R-:W-:Y:S01]  /*1e50*/  CS2R R74, SRZ ;  /* 0x00000000004a7805 */ /* 0x000fe2000001ff00 */
[----:B------:R-:W-:Y:S01]  /*1e60*/  IMAD.MOV R23, RZ, RZ, -R17 ;  /* 0x000000ffff177224 */ /* 0x000fe200078e0a11 */
[----:B------:R-:W-:Y:S01]  /*1e70*/  CS2R R76, SRZ ;  /* 0x00000000004c7805 */ /* 0x000fe2000001ff00 */
[----:B------:R-:W-:Y:S01]  /*1e80*/  IMAD R17, R26, R21, R20 ;  /* 0x000000151a117224 */ /* 0x000fe200078e0214 */
[----:B------:R-:W-:Y:S01]  /*1e90*/  CS2R R78, SRZ ;  /* 0x00000000004e7805 */ /* 0x000fe2000001ff00 */
[--C-:B------:R-:W-:Y:S01]  /*1ea0*/  @!P3 IMAD.IADD R14, R14, 0x1, -R26.reuse ;  /* 0x000000010e0eb824 */ /* 0x100fe200078e0a1a */
[----:B------:R-:W-:Y:S01]  /*1eb0*/  CS2R R80, SRZ ;  /* 0x0000000000507805 */ /* 0x000fe2000001ff00 */
[--C-:B------:R-:W-:Y:S01]  /*1ec0*/  @!P1 IMAD.IADD R11, R11, 0x1, -R26.reuse ;  /* 0x000000010b0b9824 */ /* 0x100fe200078e0a1a */
[----:B------:R-:W-:Y:S01]  /*1ed0*/  ISETP.GE.AND P1, PT, R27, RZ, PT ;  /* 0x000000ff1b00720c */ /* 0x000fe20003f26270 */
[----:B------:R-:W-:Y:S01]  /*1ee0*/  @!P6 IMAD.IADD R12, R12, 0x1, -R26 ;  /* 0x000000010c0ce824 */ /* 0x000fe200078e0a1a */
[C---:B------:R-:W-:Y:S01]  /*1ef0*/  ISETP.GT.U32.AND P3, PT, R26.reuse, R14, PT ;  /* 0x0000000e1a00720c */ /* 0x040fe20003f64070 */
[----:B------:R-:W-:Y:S01]  /*1f00*/  @!P2 IMAD.MOV R11, RZ, RZ, -R11 ;  /* 0x000000ffff0ba224 */ /* 0x000fe200078e0a0b */
[C---:B------:R-:W-:Y:S01]  /*1f10*/  ISETP.GT.U32.AND P2, PT, R26.reuse, R13, PT ;  /* 0x0000000d1a00720c */ /* 0x040fe20003f44070 */
[----:B------:R-:W-:Y:S01]  /*1f20*/  IMAD.MOV R21, RZ, RZ, -R18 ;  /* 0x000000ffff157224 */ /* 0x000fe200078e0a12 */
[C---:B------:R-:W-:Y:S01]  /*1f30*/  ISETP.GT.U32.AND P6, PT, R26.reuse, R15, PT ;  /* 0x0000000f1a00720c */ /* 0x040fe20003fc4070 */
[C---:B------:R-:W-:Y:S01]  /*1f40*/  IMAD R18, R26.reuse, R23, R22 ;  /* 0x000000171a127224 */ /* 0x040fe200078e0216 */
[----:B------:R-:W-:Y:S01]  /*1f50*/  IABS R23, R38 ;  /* 0x0000002600177213 */ /* 0x000fe20000000000 */
[----:B------:R-:W-:Y:S01]  /*1f60*/  IMAD.MOV R20, RZ, RZ, -R19 ;  /* 0x000000ffff147224 */ /* 0x000fe200078e0a13 */
[----:B------:R-:W-:Y:S01]  /*1f70*/  CS2R R82, SRZ ;  /* 0x0000000000527805 */ /* 0x000fe2000001ff00 */
[C---:B------:R-:W-:Y:S01]  /*1f80*/  IMAD R19, R26.reuse, R21, R24 ;  /* 0x000000151a137224 */ /* 0x040fe200078e0218 */
[----:B------:R-:W-:Y:S01]  /*1f90*/  CS2R R84, SRZ ;  /* 0x0000000000547805 */ /* 0x000fe2000001ff00 */
[----:B------:R-:W-:Y:S01]  /*1fa0*/  IMAD R20, R26, R20, R25 ;  /* 0x000000141a147224 */ /* 0x000fe200078e0219 */
[----:B------:R-:W-:Y:S01]  /*1fb0*/  IABS R25, R39 ;  /* 0x0000002700197213 */ /* 0x000fe20000000000 */
[--C-:B------:R-:W-:Y:S01]  /*1fc0*/  @!P3 IMAD.IADD R14, R14, 0x1, -R26.reuse ;  /* 0x000000010e0eb824 */ /* 0x100fe200078e0a1a */
[C---:B------:R-:W-:Y:S01]  /*1fd0*/  ISETP.GT.U32.AND P3, PT, R26.reuse, R17, PT ;  /* 0x000000111a00720c */ /* 0x040fe20003f64070 */
[--C-:B------:R-:W-:Y:S01]  /*1fe0*/  @!P2 IMAD.IADD R13, R13, 0x1, -R26.reuse ;  /* 0x000000010d0da824 */ /* 0x100fe200078e0a1a */
[C---:B------:R-:W-:Y:S01]  /*1ff0*/  ISETP.GT.U32.AND P2, PT, R26.reuse, R16, PT ;  /* 0x000000101a00720c */ /* 0x040fe20003f44070 */
[----:B------:R-:W-:Y:S01]  /*2000*/  @!P6 IMAD.IADD R15, R15, 0x1, -R26 ;  /* 0x000000010f0fe824 */ /* 0x000fe200078e0a1a */
[C---:B------:R-:W-:Y:S01]  /*2010*/  ISETP.GT.U32.AND P6, PT, R26.reuse, R18, PT ;  /* 0x000000121a00720c */ /* 0x040fe20003fc4070 */
[----:B------:R-:W-:Y:S01]  /*2020*/  @!P4 IMAD.MOV R12, RZ, RZ, -R12 ;  /* 0x000000ffff0cc224 */ /* 0x000fe200078e0a0c */
[----:B------:R-:W-:Y:S01]  /*2030*/  CS2R R86, SRZ ;  /* 0x0000000000567805 */ /* 0x000fe2000001ff00 */
[----:B------:R-:W-:Y:S01]  /*2040*/  @!P5 IMAD.MOV R13, RZ, RZ, -R13 ;  /* 0x000000ffff0dd224 */ /* 0x000fe200078e0a0d */
[----:B------:R-:W-:Y:S01]  /*2050*/  ISETP.GT.U32.AND P4, PT, R26, R15, PT ;  /* 0x0000000f1a00720c */ /* 0x000fe20003f84070 */
[----:B------:R-:W-:Y:S01]  /*2060*/  IMAD.HI.U32 R2, R9, R23, RZ ;  /* 0x0000001709027227 */ /* 0x000fe200078e00ff */
[----:B------:R-:W-:-:S03]  /*2070*/  USHF.R.S32.HI UR40, URZ, 0x1f, UR13 ;  /* 0x0000001f3f287899 */ /* 0x000fc6000801140d */
[--C-:B------:R-:W-:Y:S01]  /*2080*/  @!P3 IMAD.IADD R17, R17, 0x1, -R26.reuse ;  /* 0x000000011111b824 */ /* 0x100fe200078e0a1a */
[----:B------:R-:W-:Y:S01]  /*2090*/  ISETP.GT.U32.AND P3, PT, R26, R20, PT ;  /* 0x000000141a00720c */ /* 0x000fe20003f64070 */
[----:B------:R-:W-:Y:S01]  /*20a0*/  @!P2 IMAD.IADD R16, R16, 0x1, -R26 ;  /* 0x000000011010a824 */ /* 0x000fe200078e0a1a */
[C---:B------:R-:W-:Y:S01]  /*20b0*/  ISETP.GT.U32.AND P2, PT, R26.reuse, R19, PT ;  /* 0x000000131a00720c */ /* 0x040fe20003f44070 */
[----:B------:R-:W-:Y:S01]  /*20c0*/  IMAD.HI.U32 R22, R9, R28, RZ ;  /* 0x0000001c09167227 */ /* 0x000fe200078e00ff */
[----:B------:R-:W-:-:S03]  /*20d0*/  ISETP.GT.U32.AND P5, PT, R26, R17, PT ;  /* 0x000000111a00720c */ /* 0x000fc60003fa4070 */
[----:B------:R-:W-:-:S04]  /*20e0*/  IMAD.HI.U32 R21, R9, R25, RZ ;  /* 0x0000001909157227 */ /* 0x000fc800078e00ff */
[----:B------:R-:W-:Y:S02]  /*20f0*/  IMAD.MOV R2, RZ, RZ, -R2 ;  /* 0x000000ffff027224 */ /* 0x000fe400078e0a02 */
[----:B------:R-:W-:Y:S01]  /*2100*/  @!P6 IMAD.IADD R18, R18, 0x1, -R26 ;  /* 0x000000011212e824 */ /* 0x000fe200078e0a1a */
[C---:B------:R-:W-:Y:S01]  /*2110*/  ISETP.GT.U32.AND P6, PT, R26.reuse, R16, PT ;  /* 0x000000101a00720c */ /* 0x040fe20003fc4070 */
[----:B------:R-:W-:Y:S02]  /*2120*/  IMAD.MOV R29, RZ, RZ, -R22 ;  /* 0x000000ffff1d7224 */ /* 0x000fe400078e0a16 */
[----:B------:R-:W-:Y:S02]  /*2130*/  IMAD.MOV R27, RZ, RZ, -R21 ;  /* 0x000000ffff1b7224 */ /* 0x000fe400078e0a15 */
[C---:B------:R-:W-:Y:S02]  /*2140*/  IMAD R21, R26.reuse, R2, R23 ;  /* 0x000000021a157224 */ /* 0x040fe400078e0217 */
[----:B------:R-:W-:-:S02]  /*2150*/  IMAD R23, R26, R29, R28 ;  /* 0x0000001d1a177224 */ /* 0x000fc400078e021c */
[--C-:B------:R-:W-:Y:S01]  /*2160*/  @!P2 IMAD.IADD R19, R19, 0x1, -R26.reuse ;  /* 0x000000011313a824 */ /* 0x100fe200078e0a1a */
[----:B------:R-:W-:Y:S01]  /*2170*/  ISETP.GT.U32.AND P2, PT, R26, R18, PT ;  /* 0x000000121a00720c */ /* 0x000fe20003f44070 */
[----:B------:R-:W-:Y:S02]  /*2180*/  @!P3 IMAD.IADD R20, R20, 0x1, -R26 ;  /* 0x000000011414b824 */ /* 0x000fe400078e0a1a */
[----:B------:R-:W-:Y:S01]  /*2190*/  IMAD.HI.U32 R24, R9, R30, RZ ;  /* 0x0000001e09187227 */ /* 0x000fe200078e00ff */
[----:B------:R-:W-:-:S03]  /*21a0*/  ISETP.GT.U32.AND P3, PT, R26, R19, PT ;  /* 0x000000131a00720c */ /* 0x000fc60003f64070 */
[----:B------:R-:W-:Y:S01]  /*21b0*/  @!P0 IMAD.MOV R14, RZ, RZ, -R14 ;  /* 0x000000ffff0e8224 */ /* 0x000fe200078e0a0e */
[C---:B------:R-:W-:Y:S01]  /*21c0*/  ISETP.GT.U32.AND P0, PT, R26.reuse, R20, PT ;  /* 0x000000141a00720c */ /* 0x040fe20003f04070 */
[--C-:B------:R-:W-:Y:S01]  /*21d0*/  @!P4 IMAD.IADD R15, R15, 0x1, -R26.reuse ;  /* 0x000000010f0fc824 */ /* 0x100fe200078e0a1a */
[C---:B------:R-:W-:Y:S01]  /*21e0*/  ISETP.GT.U32.AND P4, PT, R26.reuse, R21, PT ;  /* 0x000000151a00720c */ /* 0x040fe20003f84070 */
[----:B------:R-:W-:Y:S01]  /*21f0*/  @!P5 IMAD.IADD R17, R17, 0x1, -R26 ;  /* 0x000000011111d824 */ /* 0x000fe200078e0a1a */
[C---:B------:R-:W-:Y:S01]  /*2200*/  ISETP.GT.U32.AND P5, PT, R26.reuse, R23, PT ;  /* 0x000000171a00720c */ /* 0x040fe20003fa4070 */
[----:B------:R-:W-:Y:S02]  /*2210*/  IMAD R22, R26, R27, R25 ;  /* 0x0000001b1a167224 */ /* 0x000fe400078e0219 */
[----:B------:R-:W-:-:S04]  /*2220*/  IMAD.HI.U32 R9, R9, R31, RZ ;  /* 0x0000001f09097227 */ /* 0x000fc800078e00ff */
[----:B------:R-:W-:Y:S02]  /*2230*/  IMAD.MOV R25, RZ, RZ, -R24 ;  /* 0x000000ffff197224 */ /* 0x000fe400078e0a18 */
[----:B------:R-:W-:Y:S01]  /*2240*/  @!P6 IMAD.IADD R16, R16, 0x1, -R26 ;  /* 0x000000011010e824 */ /* 0x000fe200078e0a1a */
[C---:B------:R-:W-:Y:S01]  /*2250*/  ISETP.GT.U32.AND P6, PT, R26.reuse, R22, PT ;  /* 0x000000161a00720c */ /* 0x040fe20003fc4070 */
[----:B------:R-:W-:Y:S02]  /*2260*/  IMAD.MOV R9, RZ, RZ, -R9 ;  /* 0x000000ffff097224 */ /* 0x000fe400078e0a09 */
[C---:B------:R-:W-:Y:S02]  /*2270*/  IMAD R24, R26.reuse, R25, R30 ;  /* 0x000000191a187224 */ /* 0x040fe400078e021e */
[----:B------:R-:W-:Y:S01]  /*2280*/  IMAD R25, R26, R9, R31 ;  /* 0x000000091a197224 */ /* 0x000fe200078e021f */
[----:B------:R-:W-:Y:S01]  /*2290*/  SHF.R.S32.HI R9, RZ, 0x1f, R0 ;  /* 0x0000001fff097819 */ /* 0x000fe20000011400 */
[--C-:B------:R-:W-:Y:S01]  /*22a0*/  @!P2 IMAD.IADD R18, R18, 0x1, -R26.reuse ;  /* 0x000000011212a824 */ /* 0x100fe200078e0a1a */
[C---:B------:R-:W-:Y:S01]  /*22b0*/  ISETP.GT.U32.AND P2, PT, R26.reuse, R24, PT ;  /* 0x000000181a00720c */ /* 0x040fe20003f44070 */
[--C-:B------:R-:W-:Y:S01]  /*22c0*/  @!P3 IMAD.IADD R19, R19, 0x1, -R26.reuse ;  /* 0x000000011313b824 */ /* 0x100fe200078e0a1a */
[----:B------:R-:W-:Y:S01]  /*22d0*/  ISETP.GT.U32.AND P3, PT, R26, R25, PT ;  /* 0x000000191a00720c */ /* 0x000fe20003f64070 */
[--C-:B------:R-:W-:Y:S01]  /*22e0*/  @!P0 IMAD.IADD R20, R20, 0x1, -R26.reuse ;  /* 0x0000000114148824 */ /* 0x100fe200078e0a1a */
[----:B------:R-:W-:Y:S01]  /*22f0*/  ISETP.GE.AND P0, PT, R32, RZ, PT ;  /* 0x000000ff2000720c */ /* 0x000fe20003f06270 */
[--C-:B------:R-:W-:Y:S01]  /*2300*/  @!P4 IMAD.IADD R21, R21, 0x1, -R26.reuse ;  /* 0x000000011515c824 */ /* 0x100fe200078e0a1a */
[----:B------:R-:W-:Y:S01]  /*2310*/  ISETP.GE.AND P4, PT, R33, RZ, PT ;  /* 0x000000ff2100720c */ /* 0x000fe20003f86270 */
[--C-:B------:R-:W-:Y:S01]  /*2320*/  @!P5 IMAD.IADD R23, R23, 0x1, -R26.reuse ;  /* 0x000000011717d824 */ /* 0x100fe200078e0a1a */
[----:B------:R-:W-:Y:S01]  /*2330*/  ISETP.GE.AND P5, PT, R35, RZ, PT ;  /* 0x000000ff2300720c */ /* 0x000fe20003fa6270 */
[--C-:B------:R-:W-:Y:S01]  /*2340*/  @!P6 IMAD.IADD R22, R22, 0x1, -R26.reuse ;  /* 0x000000011616e824 */ /* 0x100fe200078e0a1a */
[----:B------:R-:W-:Y:S01]  /*2350*/  ISETP.GE.AND P6, PT, R34, RZ, PT ;  /* 0x000000ff2200720c */ /* 0x000fe20003fc6270 */
[----:B------:R-:W-:Y:S01]  /*2360*/  IMAD R55, R6, UR9, RZ ;  /* 0x0000000906377c24 */ /* 0x000fe2000f8e02ff */
[----:B------:R-:W-:Y:S01]  /*2370*/  LEA.HI R2, R9, R0, RZ, 0x5 ;  /* 0x0000000009027211 */ /* 0x000fe200078f28ff */
[--C-:B------:R-:W-:Y:S01]  /*2380*/  @!P2 IMAD.IADD R24, R24, 0x1, -R26.reuse ;  /* 0x000000011818a824 */ /* 0x100fe200078e0a1a */
[----:B------:R-:W-:Y:S01]  /*2390*/  ISETP.GE.AND P2, PT, R36, RZ, PT ;  /* 0x000000ff2400720c */ /* 0x000fe20003f46270 */
[----:B------:R-:W-:Y:S01]  /*23a0*/  @!P3 IMAD.IADD R25, R25, 0x1, -R26 ;  /* 0x000000011919b824 */ /* 0x000fe200078e0a1a */
[C---:B------:R-:W-:Y:S01]  /*23b0*/  ISETP.GT.U32.AND P3, PT, R26.reuse, R22, PT ;  /* 0x000000161a00720c */ /* 0x040fe20003f64070 */
[----:B------:R-:W-:Y:S01]  /*23c0*/  @!P0 IMAD.MOV R15, RZ, RZ, -R15 ;  /* 0x000000ffff0f8224 */ /* 0x000fe200078e0a0f */
[C---:B------:R-:W-:Y:S01]  /*23d0*/  ISETP.GT.U32.AND P0, PT, R26.reuse, R21, PT ;  /* 0x000000151a00720c */ /* 0x040fe20003f04070 */
[----:B------:R-:W-:Y:S01]  /*23e0*/  @!P4 IMAD.MOV R16, RZ, RZ, -R16 ;  /* 0x000000ffff10c224 */ /* 0x000fe200078e0a10 */
[C---:B------:R-:W-:Y:S01]  /*23f0*/  ISETP.GT.U32.AND P4, PT, R26.reuse, R23, PT ;  /* 0x000000171a00720c */ /* 0x040fe20003f84070 */
[----:B------:R-:W-:Y:S01]  /*2400*/  @!P5 IMAD.MOV R18, RZ, RZ, -R18 ;  /* 0x000000ffff12d224 */ /* 0x000fe200078e0a12 */
[C---:B------:R-:W-:Y:S01]  /*2410*/  ISETP.GT.U32.AND P5, PT, R26.reuse, R24, PT ;  /* 0x000000181a00720c */ /* 0x040fe20003fa4070 */
[----:B------:R-:W-:Y:S01]  /*2420*/  @!P6 IMAD.MOV R17, RZ, RZ, -R17 ;  /* 0x000000ffff11e224 */ /* 0x000fe200078e0a11 */
[----:B------:R-:W-:-:S02]  /*2430*/  ISETP.GT.U32.AND P6, PT, R26, R25, PT ;  /* 0x000000191a00720c */ /* 0x000fc40003fc4070 */
[----:B------:R-:W-:Y:S01]  /*2440*/  SHF.R.S32.HI R0, RZ, 0x2, R8 ;  /* 0x00000002ff007819 */ /* 0x000fe20000011408 */
[----:B------:R-:W-:Y:S01]  /*2450*/  @!P2 IMAD.MOV R19, RZ, RZ, -R19 ;  /* 0x000000ffff13a224 */ /* 0x000fe200078e0a13 */
[----:B------:R-:W-:Y:S01]  /*2460*/  ISETP.GE.AND P2, PT, R37, RZ, PT ;  /* 0x000000ff2500720c */ /* 0x000fe20003f46270 */
        /* <DEDUP_REMOVED lines=8> */
[----:B------:R-:W-:Y:S01]  /*24f0*/  @!P6 IMAD.IADD R25, R25, 0x1, -R26 ;  /* 0x000000011919e824 */ /* 0x000fe200078e0a1a */
[----:B------:R-:W-:-:S02]  /*2500*/  ISETP.NE.AND P6, PT, R3, RZ, PT ;  /* 0x000000ff0300720c */ /* 0x000fc40003fc5270 */
[----:B------:R-:W-:Y:S01]  /*2510*/  LOP3.LUT R3, RZ, R3, RZ, 0x33, !PT ;  /* 0x00000003ff037212 */ /* 0x000fe200078e33ff */
[----:B------:R-:W-:Y:S01]  /*2520*/  @!P2 IMAD.MOV R20, RZ, RZ, -R20 ;  /* 0x000000ffff14a224 */ /* 0x000fe200078e0a14 */
[----:B------:R-:W-:Y:S01]  /*2530*/  SGXT R0, R0, 0x1 ;  /* 0x000000010000781a */ /* 0x000fe20000000200 */
[----:B------:R-:W-:Y:S01]  /*2540*/  @!P3 IMAD.MOV R22, RZ, RZ, -R22 ;  /* 0x000000ffff16b224 */ /* 0x000fe200078e0a16 */
[C---:B------:R-:W-:Y:S01]  /*2550*/  SEL R10, R3.reuse, R10, !P6 ;  /* 0x0000000a030a7207 */ /* 0x040fe20007000000 */
[----:B------:R-:W-:Y:S01]  /*2560*/  @!P0 IMAD.MOV R21, RZ, RZ, -R21 ;  /* 0x000000ffff158224 */ /* 0x000fe200078e0a15 */
[C---:B------:R-:W-:Y:S01]  /*2570*/  SEL R11, R3.reuse, R11, !P6 ;  /* 0x0000000b030b7207 */ /* 0x040fe20007000000 */
[----:B------:R-:W-:Y:S01]  /*2580*/  @!P4 IMAD.MOV R23, RZ, RZ, -R23 ;  /* 0x000000ffff17c224 */ /* 0x000fe200078e0a17 */
[----:B------:R-:W-:Y:S01]  /*2590*/  LOP3.LUT R9, R0, 0x90, RZ, 0xc0, !PT ;  /* 0x0000009000097812 */ /* 0x000fe200078ec0ff */
[----:B------:R-:W-:Y:S01]  /*25a0*/  @!P5 IMAD.MOV R24, RZ, RZ, -R24 ;  /* 0x000000ffff18d224 */ /* 0x000fe200078e0a18 */
[C---:B------:R-:W-:Y:S01]  /*25b0*/  SEL R12, R3.reuse, R12, !P6 ;  /* 0x0000000c030c7207 */ /* 0x040fe20007000000 */
[----:B------:R-:W-:Y:S01]  /*25c0*/  @!P1 IMAD.MOV R25, RZ, RZ, -R25 ;  /* 0x000000ffff199224 */ /* 0x000fe200078e0a19 */
[C---:B------:R-:W-:Y:S01]  /*25d0*/  SEL R13, R3.reuse, R13, !P6 ;  /* 0x0000000d030d7207 */ /* 0x040fe20007000000 */
[----:B------:R-:W-:Y:S01]  /*25e0*/  IMAD R10, R10, UR4, RZ ;  /* 0x000000040a0a7c24 */ /* 0x000fe2000f8e02ff */
[----:B------:R-:W-:Y:S01]  /*25f0*/  SEL R14, R3, R14, !P6 ;  /* 0x0000000e030e7207 */ /* 0x000fe20007000000 */
[----:B------:R-:W-:Y:S01]  /*2600*/  IMAD R11, R11, UR4, RZ ;  /* 0x000000040b0b7c24 */ /* 0x000fe2000f8e02ff */
        /* <DEDUP_REMOVED lines=20> */
[----:B------:R-:W-:Y:S01]  /*2750*/  LOP3.LUT R250, R9, 0xf60, R250, 0xf8, !PT ;  /* 0x00000f6009fa7812 */ /* 0x000fe200078ef8fa */
[----:B------:R-:W-:Y:S01]  /*2760*/  IMAD R22, R22, UR4, RZ ;  /* 0x0000000416167c24 */ /* 0x000fe2000f8e02ff */
[----:B------:R-:W-:Y:S01]  /*2770*/  SEL R3, R3, R25, !P6 ;  /* 0x0000001903037207 */ /* 0x000fe20007000000 */
[----:B------:R-:W-:Y:S01]  /*2780*/  IMAD R23, R23, UR4, RZ ;  /* 0x0000000417177c24 */ /* 0x000fe2000f8e02ff */
[----:B------:R-:W-:Y:S01]  /*2790*/  IADD3 R9, P2, R10, UR10, RZ ;  /* 0x0000000a0a097c10 */ /* 0x000fe2000ff5e0ff */
[----:B------:R-:W-:Y:S01]  /*27a0*/  STL [R1+0x534], R250 ;  /* 0x000534fa01007387 */ /* 0x000fe20000100800 */
[----:B------:R-:W-:Y:S01]  /*27b0*/  IADD3 R8, P1, R11, UR10, RZ ;  /* 0x0000000a0b087c10 */ /* 0x000fe2000ff3e0ff */
[----:B------:R-:W-:Y:S01]  /*27c0*/  IMAD R25, R3, UR4, RZ ;  /* 0x0000000403197c24 */ /* 0x000fe2000f8e02ff */
[----:B------:R-:W-:Y:S01]  /*27d0*/  SHF.R.S32.HI R3, RZ, 0x1f, R11 ;  /* 0x0000001fff037819 */ /* 0x000fe2000001140b */
[----:B------:R0:W-:Y:S01]  /*27e0*/  STL [R1+0xac], R9 ;  /* 0x0000ac0901007387 */ /* 0x0001e20000100800 */
[----:B------:R-:W-:Y:S01]  /*27f0*/  IADD3 R11, P0, R12, UR10, RZ ;  /* 0x0000000a0c0b7c10 */ /* 0x000fe2000ff1e0ff */
[----:B------:R-:W-:Y:S01]  /*2800*/  IMAD R24, R24, UR4, RZ ;  /* 0x0000000418187c24 */ /* 0x000fe2000f8e02ff */
[----:B------:R-:W-:Y:S01]  /*2810*/  SHF.R.S32.HI R0, RZ, 0x1f, R10 ;  /* 0x0000001fff007819 */ /* 0x000fe2000001140a */
[----:B------:R1:W-:Y:S01]  /*2820*/  STL [R1+0xb4], R8 ;  /* 0x0000b40801007387 */ /* 0x0003e20000100800 */
[----:B------:R-:W-:Y:S01]  /*2830*/  SHF.R.S32.HI R10, RZ, 0x1f, R13 ;  /* 0x0000001fff0a7819 */ /* 0x000fe2000001140d */
[----:B------:R-:W-:Y:S01]  /*2840*/  UMOV UR4, URZ ;  /* 0x0000003f00047c82 */ /* 0x000fe20008000000 */
[----:B------:R-:W-:Y:S01]  /*2850*/  SHF.R.S32.HI R2, RZ, 0x5, R2 ;  /* 0x00000005ff027819 */ /* 0x000fe20000011402 */
[----:B------:R2:W-:Y:S01]  /*2860*/  STL [R1+0xbc], R11 ;  /* 0x0000bc0b01007387 */ /* 0x0005e20000100800 */
[----:B------:R-:W-:-:S02]  /*2870*/  SHF.R.S32.HI R6, RZ, 0x1f, R55 ;  /* 0x0000001fff067819 */ /* 0x000fc40000011437 */
[----:B0-----:R-:W-:Y:S02]  /*2880*/  SHF.R.S32.HI R9, RZ, 0x1f, R12 ;  /* 0x0000001fff097819 */ /* 0x001fe4000001140c */
[----:B------:R-:W-:Y:S02]  /*2890*/  SHF.R.S32.HI R12, RZ, 0x1f, R15 ;  /* 0x0000001fff0c7819 */ /* 0x000fe4000001140f */
[----:B-1----:R-:W-:Y:S02]  /*28a0*/  IADD3 R8, P4, R13, UR10, RZ ;  /* 0x0000000a0d087c10 */ /* 0x002fe4000ff9e0ff */
[----:B------:R-:W-:Y:S02]  /*28b0*/  IADD3 R13, P6, R14, UR10, RZ ;  /* 0x0000000a0e0d7c10 */ /* 0x000fe4000ffde0ff */
[----:B--2---:R-:W-:Y:S01]  /*28c0*/  SHF.R.S32.HI R11, RZ, 0x1f, R14 ;  /* 0x0000001fff0b7819 */ /* 0x004fe2000001140e */
[----:B------:R0:W-:Y:S01]  /*28d0*/  STL [R1+0xc4], R8 ;  /* 0x0000c40801007387 */ /* 0x0001e20000100800 */
[----:B------:R-:W-:-:S03]  /*28e0*/  SHF.R.S32.HI R14, RZ, 0x1f, R17 ;  /* 0x0000001fff0e7819 */ /* 0x000fc60000011411 */
[----:B------:R1:W-:Y:S01]  /*28f0*/  STL [R1+0xcc], R13 ;  /* 0x0000cc0d01007387 */ /* 0x0003e20000100800 */
[----:B0-----:R-:W-:Y:S02]  /*2900*/  IADD3 R8, P5, R15, UR10, RZ ;  /* 0x0000000a0f087c10 */ /* 0x001fe4000ffbe0ff */
[----:B------:R-:W-:Y:S02]  /*2910*/  IADD3 R15, P3, R16, UR10, RZ ;  /* 0x0000000a100f7c10 */ /* 0x000fe4000ff7e0ff */
[----:B-1----:R-:W-:Y:S01]  /*2920*/  SHF.R.S32.HI R13, RZ, 0x1f, R16 ;  /* 0x0000001fff0d7819 */ /* 0x002fe20000011410 */
[----:B------:R0:W-:Y:S04]  /*2930*/  STL [R1+0xd4], R8 ;  /* 0x0000d40801007387 */ /* 0x0001e80000100800 */
[----:B------:R1:W-:Y:S01]  /*2940*/  STL [R1+0xdc], R15 ;  /* 0x0000dc0f01007387 */ /* 0x0003e20000100800 */
[----:B0-----:R-:W-:-:S02]  /*2950*/  IADD3.X R8, R0, UR11, RZ, P2, !PT ;  /* 0x0000000b00087c10 */ /* 0x001fc400097fe4ff */
[----:B------:R-:W-:Y:S02]  /*2960*/  SHF.R.S32.HI R0, RZ, 0x1f, R18 ;  /* 0x0000001fff007819 */ /* 0x000fe40000011412 */
[----:B-1----:R-:W-:Y:S01]  /*2970*/  IADD3 R15, P2, R17, UR10, RZ ;  /* 0x0000000a110f7c10 */ /* 0x002fe2000ff5e0ff */
[----:B------:R0:W-:Y:S04]  /*2980*/  STL [R1+0xa8], R8 ;  /* 0x0000a80801007387 */ /* 0x0001e80000100800 */
[----:B------:R1:W-:Y:S01]  /*2990*/  STL [R1+0xe4], R15 ;  /* 0x0000e40f01007387 */ /* 0x0003e20000100800 */
[----:B0-----:R-:W-:Y:S02]  /*29a0*/  IADD3.X R8, R3, UR11, RZ, P1, !PT ;  /* 0x0000000b03087c10 */ /* 0x001fe40008ffe4ff */
[----:B------:R-:W-:-:S02]  /*29b0*/  SHF.R.S32.HI R3, RZ, 0x1f, R19 ;  /* 0x0000001fff037819 */ /* 0x000fc40000011413 */
[----:B-1----:R-:W-:Y:S01]  /*29c0*/  IADD3 R15, P1, R18, UR10, RZ ;  /* 0x0000000a120f7c10 */ /* 0x002fe2000ff3e0ff */
[----:B------:R0:W-:Y:S04]  /*29d0*/  STL [R1+0xb0], R8 ;  /* 0x0000b00801007387 */ /* 0x0001e80000100800 */
[----:B------:R1:W-:Y:S01]  /*29e0*/  STL [R1+0xec], R15 ;  /* 0x0000ec0f01007387 */ /* 0x0003e20000100800 */
[----:B0-----:R-:W-:Y:S02]  /*29f0*/  IADD3.X R8, R9, UR11, RZ, P0, !PT ;  /* 0x0000000b09087c10 */ /* 0x001fe400087fe4ff */
[----:B------:R-:W-:Y:S02]  /*2a00*/  SHF.R.S32.HI R9, RZ, 0x1f, R20 ;  /* 0x0000001fff097819 */ /* 0x000fe40000011414 */
[----:B-1----:R-:W-:Y:S01]  /*2a10*/  IADD3 R15, P0, R19, UR10, RZ ;  /* 0x0000000a130f7c10 */ /* 0x002fe2000ff1e0ff */
        /* <DEDUP_REMOVED lines=28> */
[----:B------:R-:W-:Y:S02]  /*2be0*/  IADD3.X R0, R3, UR11, RZ, P0, !PT ;  /* 0x0000000b03007c10 */ /* 0x000fe400087fe4ff */
[----:B-1----:R-:W-:Y:S01]  /*2bf0*/  IADD3 R15, P1, R25, UR10, RZ ;  /* 0x0000000a190f7c10 */ /* 0x002fe2000ff3e0ff */
[----:B------:R0:W-:Y:S01]  /*2c00*/  STL [R1+0xe8], R8 ;  /* 0x0000e80801007387 */ /* 0x0001e20000100800 */
[----:B------:R-:W-:Y:S01]  /*2c10*/  IADD3.X R3, R10, UR11, RZ, P6, !PT ;  /* 0x0000000b0a037c10 */ /* 0x000fe2000b7fe4ff */
[----:B------:R-:W-:Y:S01]  /*2c20*/  USGXT.U32 UR10, UR5, 0xe ;  /* 0x0000000e050a789a */ /* 0x000fe20008000000 */
[----:B------:R-:W-:Y:S01]  /*2c30*/  CS2R R24, SRZ ;  /* 0x0000000000187805 */ /* 0x000fe2000001ff00 */
[----:B------:R-:W-:Y:S01]  /*2c40*/  STL [R1+0x124], R15 ;  /* 0x0001240f01007387 */ /* 0x000fe20000100800 */
[----:B------:R-:W-:-:S03]  /*2c50*/  UIADD3.X UR5, UR4, -0x3ffffff0, URZ, UP0, !UPT ;  /* 0xc000001004057890 */ /* 0x000fc600087fe43f */
[----:B------:R1:W-:Y:S01]  /*2c60*/  STL [R1+0xf0], R0 ;  /* 0x0000f00001007387 */ /* 0x0003e20000100800 */
[----:B------:R-:W-:Y:S01]  /*2c70*/  UMOV UR4, UR6 ;  /* 0x0000000600047c82 */ /* 0x000fe20008000000 */
[----:B0-----:R-:W-:Y:S01]  /*2c80*/  IADD3.X R8, R9, UR11, RZ, P4, !PT ;  /* 0x0000000b09087c10 */ /* 0x001fe2000a7fe4ff */
[----:B------:R-:W-:Y:S02]  /*2c90*/  UIADD3.64 UR36, UR4, 0x80, URZ ;  /* 0x0000008004247897 */ /* 0x000fe4000fffe03f */
[----:B------:R-:W-:Y:S02]  /*2ca0*/  UIADD3.64 UR32, UR4, 0x100, URZ ;  /* 0x0000010004207897 */ /* 0x000fe4000fffe03f */
[----:B------:R0:W-:Y:S01]  /*2cb0*/  STL [R1+0xf8], R8 ;  /* 0x0000f80801007387 */ /* 0x0001e20000100800 */
[----:B------:R-:W-:Y:S01]  /*2cc0*/  UIADD3.64 UR28, UR4, 0x180, URZ ;  /* 0x00000180041c7897 */ /* 0x000fe2000fffe03f */
[----:B-1----:R-:W-:Y:S02]  /*2cd0*/  IADD3.X R0, R11, UR11, RZ, P5, !PT ;  /* 0x0000000b0b007c10 */ /* 0x002fe4000affe4ff */
[----:B------:R1:W-:Y:S01]  /*2ce0*/  STL [R1+0x100], R3 ;  /* 0x0001000301007387 */ /* 0x0003e20000100800 */
[----:B------:R-:W-:-:S02]  /*2cf0*/  UIADD3.64 UR24, UR4, 0x200, URZ ;  /* 0x0000020004187897 */ /* 0x000fc4000fffe03f */
[----:B------:R-:W-:Y:S01]  /*2d00*/  UIADD3.64 UR20, UR4, 0x280, URZ ;  /* 0x0000028004147897 */ /* 0x000fe2000fffe03f */
[----:B------:R2:W-:Y:S01]  /*2d10*/  STL [R1+0x108], R0 ;  /* 0x0001080001007387 */ /* 0x0005e20000100800 */
[----:B------:R-:W-:Y:S01]  /*2d20*/  UIADD3.64 UR16, UR4, 0x300, URZ ;  /* 0x0000030004107897 */ /* 0x000fe2000fffe03f */
[----:B0-----:R-:W-:Y:S02]  /*2d30*/  IADD3.X R8, R12, UR11, RZ, P3, !PT ;  /* 0x0000000b0c087c10 */ /* 0x001fe40009ffe4ff */
[----:B-1----:R-:W-:-:S03]  /*2d40*/  IADD3.X R3, R13, UR11, RZ, P2, !PT ;  /* 0x0000000b0d037c10 */ /* 0x002fc600097fe4ff */
[----:B------:R-:W-:Y:S01]  /*2d50*/  STL [R1+0x110], R8 ;  /* 0x0001100801007387 */ /* 0x000fe20000100800 */
[----:B--2---:R-:W-:-:S03]  /*2d60*/  IADD3.X R0, R14, UR11, RZ, P1, !PT ;  /* 0x0000000b0e007c10 */ /* 0x004fc60008ffe4ff */
[----:B------:R0:W-:Y:S01]  /*2d70*/  STL [R1+0x118], R3 ;  /* 0x0001180301007387 */ /* 0x0001e20000100800 */
[----:B------:R-:W-:-:S03]  /*2d80*/  ULDC UR11, c[0x0][0x238] ;  /* 0x00008e00000b7ab9 */ /* 0x000fc60000000800 */
[----:B------:R1:W-:Y:S01]  /*2d90*/  STL [R1+0x120], R0 ;  /* 0x0001200001007387 */ /* 0x0003e20000100800 */
[----:B0-----:R-:W0:Y:S08]  /*2da0*/  LDC R3, c[0x0][0x238] ;  /* 0x00008e00ff037b82 */ /* 0x001e300000000800 */
[----:B-1----:R-:W1:Y:S01]  /*2db0*/  LDC R0, c[0x0][0x214] ;  /* 0x00008500ff007b82 */ /* 0x002e620000000800 */
[----:B0-----:R-:W-:-:S02]  /*2dc0*/  IMAD R13, R3, 0x1f, RZ ;  /* 0x0000001f030d7824 */ /* 0x001fc400078e02ff */
[C---:B------:R-:W-:Y:S02]  /*2dd0*/  IMAD R16, R3.reuse, 0x1e, RZ ;  /* 0x0000001e03107824 */ /* 0x040fe400078e02ff */
[C---:B------:R-:W-:Y:S02]  /*2de0*/  IMAD R18, R3.reuse, 0x1d, RZ ;  /* 0x0000001d03127824 */ /* 0x040fe400078e02ff */
[C---:B------:R-:W-:Y:S01]  /*2df0*/  IMAD R20, R3.reuse, 0x1c, RZ ;  /* 0x0000001c03147824 */ /* 0x040fe200078e02ff */
[----:B-1----:R0:W-:Y:S01]  /*2e00*/  STL [R1+0x538], R0 ;  /* 0x0005380001007387 */ /* 0x0021e20000100800 */
[C---:B------:R-:W-:Y:S01]  /*2e10*/  IMAD R22, R3.reuse, 0x1b, RZ ;  /* 0x0000001b03167824 */ /* 0x040fe200078e02ff */
[----:B------:R-:W-:Y:S01]  /*2e20*/  SHF.R.S32.HI R8, RZ, 0x1f, R18 ;  /* 0x0000001fff087819 */ /* 0x000fe20000011412 */
[C---:B------:R-:W-:Y:S01]  /*2e30*/  IMAD R27, R3.reuse, 0x1a, RZ ;  /* 0x0000001a031b7824 */ /* 0x040fe200078e02ff */
[----:B------:R-:W-:Y:S01]  /*2e40*/  STL [R1], RZ ;  /* 0x000000ff01007387 */ /* 0x000fe20000100800 */
[C---:B------:R-:W-:Y:S01]  /*2e50*/  IMAD R29, R3.reuse, 0x19, RZ ;  /* 0x00000019031d7824 */ /* 0x040fe200078e02ff */
[----:B------:R-:W-:Y:S01]  /*2e60*/  SHF.R.S32.HI R9, RZ, 0x1f, R20 ;  /* 0x0000001fff097819 */ /* 0x000fe20000011414 */
[C---:B------:R-:W-:Y:S01]  /*2e70*/  IMAD R31, R3.reuse, 0x18, RZ ;  /* 0x00000018031f7824 */ /* 0x040fe200078e02ff */
[----:B------:R-:W-:Y:S01]  /*2e80*/  STL [R1+0x4], RZ ;  /* 0x000004ff01007387 */ /* 0x000fe20000100800 */
[C---:B------:R-:W-:Y:S01]  /*2e90*/  IMAD R33, R3.reuse, 0x17, RZ ;  /* 0x0000001703217824 */ /* 0x040fe200078e02ff */
[----:B------:R-:W-:Y:S01]  /*2ea0*/  SHF.R.S32.HI R10, RZ, 0x1f, R22 ;  /* 0x0000001fff0a7819 */ /* 0x000fe20000011416 */
[C---:B0-----:R-:W-:Y:S01]  /*2eb0*/  IMAD R0, R3.reuse, 0x3, RZ ;  /* 0x0000000303007824 */ /* 0x041fe200078e02ff */
[----:B------:R-:W-:Y:S01]  /*2ec0*/  STL [R1+0x8], RZ ;  /* 0x000008ff01007387 */ /* 0x000fe20000100800 */
[C---:B------:R-:W-:Y:S01]  /*2ed0*/  IMAD R36, R3.reuse, 0x16, RZ ;  /* 0x0000001603247824 */ /* 0x040fe200078e02ff */
[----:B------:R-:W-:Y:S01]  /*2ee0*/  SHF.R.S32.HI R11, RZ, 0x1f, R27 ;  /* 0x0000001fff0b7819 */ /* 0x000fe2000001141b */
[----:B------:R-:W-:Y:S01]  /*2ef0*/  IMAD R38, R3, 0x15, RZ ;  /* 0x0000001503267824 */ /* 0x000fe200078e02ff */
[----:B------:R-:W-:Y:S01]  /*2f00*/  STL [R1+0xc], RZ ;  /* 0x00000cff01007387 */ /* 0x000fe20000100800 */
[----:B------:R-:W-:Y:S01]  /*2f10*/  SHF.R.S32.HI R53, RZ, 0x1f, R0 ;  /* 0x0000001fff357819 */ /* 0x000fe20000011400 */
[----:B------:R-:W-:Y:S01]  /*2f20*/  IMAD R0, R5, UR9, RZ ;  /* 0x0000000905007c24 */ /* 0x000fe2000f8e02ff */
[----:B------:R-:W-:Y:S01]  /*2f30*/  SHF.R.S32.HI R12, RZ, 0x1f, R29 ;  /* 0x0000001fff0c7819 */ /* 0x000fe2000001141d */
[----:B------:R-:W-:Y:S01]  /*2f40*/  STL [R1+0x10], RZ ;  /* 0x000010ff01007387 */ /* 0x000fe20000100800 */
[----:B------:R-:W-:Y:S01]  /*2f50*/  IMAD R5, R7, UR9, RZ ;  /* 0x0000000907057c24 */ /* 0x000fe2000f8e02ff */
[----:B------:R-:W-:Y:S01]  /*2f60*/  SHF.R.S32.HI R14, RZ, 0x1f, R31 ;  /* 0x0000001fff0e7819 */ /* 0x000fe2000001141f */
[C---:B------:R-:W-:Y:S01]  /*2f70*/  IMAD R40, R3.reuse, 0x14, RZ ;  /* 0x0000001403287824 */ /* 0x040fe200078e02ff */
[----:B------:R-:W-:Y:S01]  /*2f80*/  STL [R1+0x14], RZ ;  /* 0x000014ff01007387 */ /* 0x000fe20000100800 */
[----:B------:R-:W-:Y:S01]  /*2f90*/  SHF.R.S32.HI R7, RZ, 0x1f, R0 ;  /* 0x0000001fff077819 */ /* 0x000fe20000011400 */
[C---:B------:R-:W-:Y:S01]  /*2fa0*/  IMAD R42, R3.reuse, 0x13, RZ ;  /* 0x00000013032a7824 */ /* 0x040fe200078e02ff */
[----:B------:R-:W-:Y:S01]  /*2fb0*/  SHF.R.S32.HI R15, RZ, 0x1f, R33 ;  /* 0x0000001fff0f7819 */ /* 0x000fe20000011421 */
[----:B------:R-:W-:Y:S01]  /*2fc0*/  STL [R1+0x18], RZ ;  /* 0x000018ff01007387 */ /* 0x000fe20000100800 */
[C---:B------:R-:W-:Y:S01]  /*2fd0*/  IMAD R45, R3.reuse, 0x12, RZ ;  /* 0x00000012032d7824 */ /* 0x040fe200078e02ff */
[----:B------:R-:W-:Y:S01]  /*2fe0*/  SHF.R.S32.HI R17, RZ, 0x1f, R36 ;  /* 0x0000001fff117819 */ /* 0x000fe20000011424 */
[C---:B------:R-:W-:Y:S01]  /*2ff0*/  IMAD R47, R3.reuse, 0x11, RZ ;  /* 0x00000011032f7824 */ /* 0x040fe200078e02ff */
[----:B------:R-:W-:Y:S01]  /*3000*/  STL [R1+0x1c], RZ ;  /* 0x00001cff01007387 */ /* 0x000fe20000100800 */
[C---:B------:R-:W-:Y:S01]  /*3010*/  IMAD.SHL.U32 R49, R3.reuse, 0x10, RZ ;  /* 0x0000001003317824 */ /* 0x040fe200078e00ff */
[----:B------:R-:W-:Y:S01]  /*3020*/  SHF.R.S32.HI R19, RZ, 0x1f, R38 ;  /* 0x0000001fff137819 */ /* 0x000fe20000011426 */
[C---:B------:R-:W-:Y:S01]  /*3030*/  IMAD R51, R3.reuse, 0xf, RZ ;  /* 0x0000000f03337824 */ /* 0x040fe200078e02ff */
[----:B------:R-:W-:Y:S01]  /*3040*/  STL [R1+0x20], RZ ;  /* 0x000020ff01007387 */ /* 0x000fe20000100800 */
[C---:B------:R-:W-:Y:S01]  /*3050*/  IMAD R54, R3.reuse, 0xe, RZ ;  /* 0x0000000e03367824 */ /* 0x040fe200078e02ff */
        /* <DEDUP_REMOVED lines=19> */
[----:B------:R-:W-:Y:S01]  /*3190*/  IMAD.SHL.U32 R52, R3, 0x4, RZ ;  /* 0x0000000403347824 */ /* 0x000fe200078e00ff */
[----:B------:R-:W-:-:S02]  /*31a0*/  SHF.R.S32.HI R3, RZ, 0x1f, R16 ;  /* 0x0000001fff037819 */ /* 0x000fc40000011410 */
[----:B------:R-:W-:Y:S01]  /*31b0*/  STL [R1+0x38], RZ ;  /* 0x000038ff01007387 */ /* 0x000fe20000100800 */
[----:B------:R-:W-:Y:S02]  /*31c0*/  SHF.R.S32.HI R32, RZ, 0x1f, R51 ;  /* 0x0000001fff207819 */ /* 0x000fe40000011433 */
[----:B------:R-:W-:Y:S01]  /*31d0*/  SHF.R.S32.HI R34, RZ, 0x1f, R54 ;  /* 0x0000001fff227819 */ /* 0x000fe20000011436 */
[----:B------:R-:W-:Y:S01]  /*31e0*/  STL [R1+0x3c], RZ ;  /* 0x00003cff01007387 */ /* 0x000fe20000100800 */
[----:B------:R-:W-:Y:S02]  /*31f0*/  SHF.R.S32.HI R35, RZ, 0x1f, R248 ;  /* 0x0000001fff237819 */ /* 0x000fe400000114f8 */
[----:B------:R-:W-:Y:S01]  /*3200*/  SHF.R.S32.HI R37, RZ, 0x1f, R249 ;  /* 0x0000001fff257819 */ /* 0x000fe200000114f9 */
[----:B------:R-:W-:Y:S01]  /*3210*/  STL [R1+0x40], RZ ;  /* 0x000040ff01007387 */ /* 0x000fe20000100800 */
[----:B------:R-:W-:Y:S02]  /*3220*/  SHF.R.S32.HI R39, RZ, 0x1f, R251 ;  /* 0x0000001fff277819 */ /* 0x000fe400000114fb */
[----:B------:R-:W-:Y:S01]  /*3230*/  SHF.R.S32.HI R41, RZ, 0x1f, R252 ;  /* 0x0000001fff297819 */ /* 0x000fe200000114fc */
[----:B------:R-:W-:Y:S01]  /*3240*/  STL [R1+0x44], RZ ;  /* 0x000044ff01007387 */ /* 0x000fe20000100800 */
[----:B------:R-:W-:-:S02]  /*3250*/  SHF.R.S32.HI R43, RZ, 0x1f, R43 ;  /* 0x0000001fff2b7819 */ /* 0x000fc4000001142b */
[----:B------:R-:W-:Y:S01]  /*3260*/  SHF.R.S32.HI R44, RZ, 0x1f, R44 ;  /* 0x0000001fff2c7819 */ /* 0x000fe2000001142c */
[----:B------:R-:W-:Y:S01]  /*3270*/  STL [R1+0x48], RZ ;  /* 0x000048ff01007387 */ /* 0x000fe20000100800 */
[----:B------:R-:W-:Y:S02]  /*3280*/  SHF.R.S32.HI R46, RZ, 0x1f, R46 ;  /* 0x0000001fff2e7819 */ /* 0x000fe4000001142e */
[----:B------:R-:W-:Y:S01]  /*3290*/  SHF.R.S32.HI R48, RZ, 0x1f, R48 ;  /* 0x0000001fff307819 */ /* 0x000fe20000011430 */
[----:B------:R-:W-:Y:S01]  /*32a0*/  STL [R1+0x4c], RZ ;  /* 0x00004cff01007387 */ /* 0x000fe20000100800 */
[----:B------:R-:W-:Y:S02]  /*32b0*/  SHF.R.S32.HI R50, RZ, 0x1f, R50 ;  /* 0x0000001fff327819 */ /* 0x000fe40000011432 */
[----:B------:R-:W-:Y:S01]  /*32c0*/  SHF.R.S32.HI R52, RZ, 0x1f, R52 ;  /* 0x0000001fff347819 */ /* 0x000fe20000011434 */
[----:B------:R-:W-:Y:S04]  /*32d0*/  STL [R1+0x50], RZ ;  /* 0x000050ff01007387 */ /* 0x000fe80000100800 */
        /* <DEDUP_REMOVED lines=11> */
[----:B------:R0:W-:Y:S04]  /*3390*/  STL [R1+0x53c], R216 ;  /* 0x00053cd801007387 */ /* 0x0001e80000100800 */
[----:B------:R1:W-:Y:S01]  /*33a0*/  STL [R1+0x94], R2 ;  /* 0x0000940201007387 */ /* 0x0003e20000100800 */
[----:B0-----:R-:W-:Y:S01]  /*33b0*/  IMAD R216, R4, UR9, RZ ;  /* 0x0000000904d87c24 */ /* 0x001fe2000f8e02ff */
[----:B------:R-:W-:-:S04]  /*33c0*/  SHF.R.S32.HI R4, RZ, 0x1f, R5 ;  /* 0x0000001fff047819 */ /* 0x000fc80000011405 */
[----:B------:R-:W-:Y:S01]  /*33d0*/  SHF.R.S32.HI R250, RZ, 0x1f, R216 ;  /* 0x0000001ffffa7819 */ /* 0x000fe200000114d8 */
[----:B------:R-:W-:Y:S01]  /*33e0*/  STL [R1+0xa4], R216 ;  /* 0x0000a4d801007387 */ /* 0x000fe20000100800 */
[----:B-1----:R-:W-:-:S03]  /*33f0*/  IADD3 R2, P3, R216, UR11, RZ ;  /* 0x0000000bd8027c10 */ /* 0x002fc6000ff7e0ff */
[----:B------:R-:W-:Y:S04]  /*3400*/  STL [R1+0xa0], R0 ;  /* 0x0000a00001007387 */ /* 0x000fe80000100800 */
[----:B------:R-:W-:Y:S04]  /*3410*/  STL [R1+0x9c], R55 ;  /* 0x00009c3701007387 */ /* 0x000fe80000100800 */
[----:B------:R-:W-:Y:S04]  /*3420*/  STL [R1+0x98], R5 ;  /* 0x0000980501007387 */ /* 0x000fe80000100800 */
[----:B------:R-:W-:Y:S04]  /*3430*/  STL [R1+0x134], R250 ;  /* 0x000134fa01007387 */ /* 0x000fe80000100800 */
[----:B------:R-:W-:Y:S04]  /*3440*/  STL [R1+0x130], R7 ;  /* 0x0001300701007387 */ /* 0x000fe80000100800 */
[----:B------:R0:W-:Y:S04]  /*3450*/  STL [R1+0x154], R2 ;  /* 0x0001540201007387 */ /* 0x0001e80000100800 */
[----:B------:R-:W-:Y:S01]  /*3460*/  STL [R1+0x12c], R6 ;  /* 0x00012c0601007387 */ /* 0x000fe20000100800 */
[----:B0-----:R-:W-:-:S05]  /*3470*/  IADD3 R2, P2, R0, UR22, RZ ;  /* 0x0000001600027c10 */ /* 0x001fca000ff5e0ff */
[----:B------:R0:W-:Y:S04]  /*3480*/  STL [R1+0x14c], R2 ;  /* 0x00014c0201007387 */ /* 0x0001e80000100800 */
[----:B------:R-:W-:Y:S01]  /*3490*/  STL [R1+0x128], R4 ;  /* 0x0001280401007387 */ /* 0x000fe20000100800 */
[----:B0-----:R-:W-:-:S05]  /*34a0*/  IADD3 R2, P1, R55, UR23, RZ ;  /* 0x0000001737027c10 */ /* 0x001fca000ff3e0ff */
[----:B------:R0:W-:Y:S02]  /*34b0*/  STL [R1+0x144], R2 ;  /* 0x0001440201007387 */ /* 0x0001e40000100800 */
[----:B0-----:R-:W-:-:S05]  /*34c0*/  IADD3 R2, P0, R216, R13, RZ ;  /* 0x0000000dd8027210 */ /* 0x001fca0007f1e0ff */
[----:B------:R0:W-:Y:S02]  /*34d0*/  STL [R1+0x520], R2 ;  /* 0x0005200201007387 */ /* 0x0001e40000100800 */
[----:B0-----:R-:W-:-:S05]  /*34e0*/  IADD3 R2, P4, R0, R13, RZ ;  /* 0x0000000d00027210 */ /* 0x001fca0007f9e0ff */
[----:B------:R0:W-:Y:S02]  /*34f0*/  STL [R1+0x518], R2 ;  /* 0x0005180201007387 */ /* 0x0001e40000100800 */
[----:B0-----:R-:W-:-:S05]  /*3500*/  IADD3 R2, P6, R55, R13, RZ ;  /* 0x0000000d37027210 */ /* 0x001fca0007fde0ff */
[----:B------:R0:W-:Y:S02]  /*3510*/  STL [R1+0x510], R2 ;  /* 0x0005100201007387 */ /* 0x0001e40000100800 */
[----:B0-----:R-:W-:Y:S02]  /*3520*/  SHF.R.S32.HI R2, RZ, 0x1f, R13 ;  /* 0x0000001fff027819 */ /* 0x001fe4000001140d */
[----:B------:R-:W-:-:S05]  /*3530*/  IADD3 R13, P5, R5, R13, RZ ;  /* 0x0000000d050d7210 */ /* 0x000fca0007fbe0ff */
[----:B------:R0:W-:Y:S02]  /*3540*/  STL [R1+0x508], R13 ;  /* 0x0005080d01007387 */ /* 0x0001e40000100800 */
[----:B0-----:R-:W-:-:S05]  /*3550*/  IMAD.X R13, R250, 0x1, R2, P0 ;  /* 0x00000001fa0d7824 */ /* 0x001fca00000e0602 */
[----:B------:R0:W-:Y:S02]  /*3560*/  STL [R1+0x51c], R13 ;  /* 0x00051c0d01007387 */ /* 0x0001e40000100800 */
[----:B0-----:R-:W-:-:S05]  /*3570*/  IADD3 R13, P0, R216, R16, RZ ;  /* 0x00000010d80d7210 */ /* 0x001fca0007f1e0ff */
        /* <DEDUP_REMOVED lines=9> */
[----:B0-----:R-:W-:Y:S01]  /*3610*/  IMAD.X R13, R2, 0x1, R4, P5 ;  /* 0x00000001020d7824 */ /* 0x001fe200028e0604 */
[----:B------:R-:W-:-:S04]  /*3620*/  IADD3 R2, P5, R5, R16, RZ ;  /* 0x0000001005027210 */ /* 0x000fc80007fbe0ff */
[----:B------:R0:W-:Y:S04]  /*3630*/  STL [R1+0x504], R13 ;  /* 0x0005040d01007387 */ /* 0x0001e80000100800 */
[----:B------:R1:W-:Y:S01]  /*3640*/  STL [R1+0x4e8], R2 ;  /* 0x0004e80201007387 */ /* 0x0003e20000100800 */
[--C-:B0-----:R-:W-:Y:S01]  /*3650*/  IMAD.X R13, R250, 0x1, R3.reuse, P0 ;  /* 0x00000001fa0d7824 */ /* 0x101fe200000e0603 */
[----:B------:R-:W-:Y:S01]  /*3660*/  IADD3 R16, P0, R216, R18, RZ ;  /* 0x00000012d8107210 */ /* 0x000fe20007f1e0ff */
[----:B-1----:R-:W-:-:S03]  /*3670*/  IMAD.X R2, R7, 0x1, R3, P4 ;  /* 0x0000000107027824 */ /* 0x002fc600020e0603 */
[----:B------:R0:W-:Y:S04]  /*3680*/  STL [R1+0x4fc], R13 ;  /* 0x0004fc0d01007387 */ /* 0x0001e80000100800 */
[----:B------:R1:W-:Y:S04]  /*3690*/  STL [R1+0x4e0], R16 ;  /* 0x0004e01001007387 */ /* 0x0003e80000100800 */
[----:B------:R2:W-:Y:S01]  /*36a0*/  STL [R1+0x4f4], R2 ;  /* 0x0004f40201007387 */ /* 0x0005e20000100800 */
[----:B0-----:R-:W-:Y:S01]  /*36b0*/  IADD3 R13, P4, R0, R18, RZ ;  /* 0x00000012000d7210 */ /* 0x001fe20007f9e0ff */
[----:B-1----:R-:W-:-:S04]  /*36c0*/  IMAD.X R16, R6, 0x1, R3, P6 ;  /* 0x0000000106107824 */ /* 0x002fc800030e0603 */
[----:B------:R0:W-:Y:S01]  /*36d0*/  STL [R1+0x4d8], R13 ;  /* 0x0004d80d01007387 */ /* 0x0001e20000100800 */
[----:B--2---:R-:W-:-:S03]  /*36e0*/  IADD3 R2, P6, R55, R18, RZ ;  /* 0x0000001237027210 */ /* 0x004fc60007fde0ff */
[----:B------:R-:W-:Y:S04]  /*36f0*/  STL [R1+0x4ec], R16 ;  /* 0x0004ec1001007387 */ /* 0x000fe80000100800 */
[----:B------:R1:W-:Y:S01]  /*3700*/  STL [R1+0x4d0], R2 ;  /* 0x0004d00201007387 */ /* 0x0003e20000100800 */
[----:B0-----:R-:W-:Y:S01]  /*3710*/  IMAD.X R13, R4, 0x1, R3, P5 ;  /* 0x00000001040d7824 */ /* 0x001fe200028e0603 */
[----:B------:R-:W-:-:S04]  /*3720*/  IADD3 R3, P5, R5, R18, RZ ;  /* 0x0000001205037210 */ /* 0x000fc80007fbe0ff */
[----:B------:R0:W-:Y:S01]  /*3730*/  STL [R1+0x4e4], R13 ;  /* 0x0004e40d01007387 */ /* 0x0001e20000100800 */
[----:B-1----:R-:W-:-:S03]  /*3740*/  IMAD.X R2, R250, 0x1, R8, P0 ;  /* 0x00000001fa027824 */ /* 0x002fc600000e0608 */
[----:B------:R1:W-:Y:S04]  /*3750*/  STL [R1+0x4c8], R3 ;  /* 0x0004c80301007387 */ /* 0x0003e80000100800 */
[----:B------:R2:W-:Y:S01]  /*3760*/  STL [R1+0x4dc], R2 ;  /* 0x0004dc0201007387 */ /* 0x0005e20000100800 */
[----:B0-----:R-:W-:Y:S01]  /*3770*/  IADD3 R13, P0, R216, R20, RZ ;  /* 0x00000014d80d7210 */ /* 0x001fe20007f1e0ff */
[----:B-1----:R-:W-:-:S04]  /*3780*/  IMAD.X R3, R7, 0x1, R8, P4 ;  /* 0x0000000107037824 */ /* 0x002fc800020e0608 */
[----:B------:R0:W-:Y:S01]  /*3790*/  STL [R1+0x4c0], R13 ;  /* 0x0004c00d01007387 */ /* 0x0001e20000100800 */
[----:B--2---:R-:W-:-:S03]  /*37a0*/  IADD3 R2, P4, R0, R20, RZ ;  /* 0x0000001400027210 */ /* 0x004fc60007f9e0ff */
[----:B------:R1:W-:Y:S04]  /*37b0*/  STL [R1+0x4d4], R3 ;  /* 0x0004d40301007387 */ /* 0x0003e80000100800 */
[----:B------:R2:W-:Y:S01]  /*37c0*/  STL [R1+0x4b8], R2 ;  /* 0x0004b80201007387 */ /* 0x0005e20000100800 */
[----:B0-----:R-:W-:Y:S01]  /*37d0*/  IMAD.X R13, R6, 0x1, R8, P6 ;  /* 0x00000001060d7824 */ /* 0x001fe200030e0608 */
[----:B-1----:R-:W-:-:S04]  /*37e0*/  IADD3 R3, P6, R55, R20, RZ ;  /* 0x0000001437037210 */ /* 0x002fc80007fde0ff */
[----:B------:R0:W-:Y:S01]  /*37f0*/  STL [R1+0x4cc], R13 ;  /* 0x0004cc0d01007387 */ /* 0x0001e20000100800 */
[----:B--2---:R-:W-:Y:S01]  /*3800*/  IMAD.X R2, R4, 0x1, R8, P5 ;  /* 0x0000000104027824 */ /* 0x004fe200028e0608 */
[----:B------:R-:W-:Y:S02]  /*3810*/  IADD3 R8, P5, R5, R20, RZ ;  /* 0x0000001405087210 */ /* 0x000fe40007fbe0ff */
[----:B------:R1:W-:Y:S04]  /*3820*/  STL [R1+0x4b0], R3 ;  /* 0x0004b00301007387 */ /* 0x0003e80000100800 */
[----:B------:R2:W-:Y:S01]  /*3830*/  STL [R1+0x4c4], R2 ;  /* 0x0004c40201007387 */ /* 0x0005e20000100800 */
[----:B0-----:R-:W0:Y:S03]  /*3840*/  LDC R13, c[0x0][0x238] ;  /* 0x00008e00ff0d7b82 */ /* 0x001e260000000800 */
[----:B------:R3:W-:Y:S01]  /*3850*/  STL [R1+0x4a8], R8 ;  /* 0x0004a80801007387 */ /* 0x0007e20000100800 */
[----:B-1----:R-:W-:Y:S01]  /*3860*/  IMAD.X R3, R250, 0x1, R9, P0 ;  /* 0x00000001fa037824 */ /* 0x002fe200000e0609 */
[----:B--2---:R-:W-:-:S04]  /*3870*/  IADD3 R2, P0, R216, R22, RZ ;  /* 0x00000016d8027210 */ /* 0x004fc80007f1e0ff */
[----:B------:R1:W-:Y:S01]  /*3880*/  STL [R1+0x4bc], R3 ;  /* 0x0004bc0301007387 */ /* 0x0003e20000100800 */
[----:B---3--:R-:W-:-:S03]  /*3890*/  IMAD.X R8, R7, 0x1, R9, P4 ;  /* 0x0000000107087824 */ /* 0x008fc600020e0609 */
[----:B------:R2:W-:Y:S04]  /*38a0*/  STL [R1+0x4a0], R2 ;  /* 0x0004a00201007387 */ /* 0x0005e80000100800 */
[----:B------:R3:W-:Y:S01]  /*38b0*/  STL [R1+0x4b4], R8 ;  /* 0x0004b40801007387 */ /* 0x0007e20000100800 */
[----:B-1----:R-:W-:Y:S01]  /*38c0*/  IADD3 R3, P4, R0, R22, RZ ;  /* 0x0000001600037210 */ /* 0x002fe20007f9e0ff */
[----:B--2---:R-:W-:-:S04]  /*38d0*/  IMAD.X R2, R6, 0x1, R9, P6 ;  /* 0x0000000106027824 */ /* 0x004fc800030e0609 */
[----:B------:R1:W-:Y:S01]  /*38e0*/  STL [R1+0x498], R3 ;  /* 0x0004980301007387 */ /* 0x0003e20000100800 */
[----:B0-----:R-:W-:Y:S01]  /*38f0*/  IMAD.SHL.U32 R13, R13, 0x8, RZ ;  /* 0x000000080d0d7824 */ /* 0x001fe200078e00ff */
[-C--:B---3--:R-:W-:Y:S02]  /*3900*/  IADD3 R8, P6, R55, R22.reuse, RZ ;  /* 0x0000001637087210 */ /* 0x088fe40007fde0ff */
[----:B------:R0:W-:Y:S04]  /*3910*/  STL [R1+0x4ac], R2 ;  /* 0x0004ac0201007387 */ /* 0x0001e80000100800 */
[----:B------:R2:W-:Y:S01]  /*3920*/  STL [R1+0x490], R8 ;  /* 0x0004900801007387 */ /* 0x0005e20000100800 */
[----:B-1----:R-:W-:Y:S01]  /*3930*/  IMAD.X R3, R4, 0x1, R9, P5 ;  /* 0x0000000104037824 */ /* 0x002fe200028e0609 */
[----:B0-----:R-:W-:-:S04]  /*3940*/  IADD3 R2, P5, R5, R22, RZ ;  /* 0x0000001605027210 */ /* 0x001fc80007fbe0ff */
[----:B------:R0:W-:Y:S01]  /*3950*/  STL [R1+0x4a4], R3 ;  /* 0x0004a40301007387 */ /* 0x0001e20000100800 */
[----:B--2---:R-:W-:-:S03]  /*3960*/  IMAD.X R8, R250, 0x1, R10, P0 ;  /* 0x00000001fa087824 */ /* 0x004fc600000e060a */
        /* <DEDUP_REMOVED lines=260> */
[----:B------:R-:W-:Y:S02]  /*49b0*/  IMAD.X R9, R250, 0x1, R41, P0 ;  /* 0x00000001fa097824 */ /* 0x000fe400000e0629 */
[----:B0-----:R-:W-:Y:S01]  /*49c0*/  IMAD.X R3, R7, 0x1, R39, P4 ;  /* 0x0000000107037824 */ /* 0x001fe200020e0627 */
[----:B-1----:R-:W-:-:S04]  /*49d0*/  IADD3 R2, P4, R0, R252, RZ ;  /* 0x000000fc00027210 */ /* 0x002fc80007f9e0ff */
[----:B------:R0:W-:Y:S01]  /*49e0*/  STL [R1+0x294], R3 ;  /* 0x0002940301007387 */ /* 0x0001e20000100800 */
[----:B--2---:R-:W-:-:S03]  /*49f0*/  IMAD.X R8, R6, 0x1, R39, P6 ;  /* 0x0000000106087824 */ /* 0x004fc600030e0627 */
[----:B------:R1:W-:Y:S04]  /*4a00*/  STL [R1+0x278], R2 ;  /* 0x0002780201007387 */ /* 0x0003e80000100800 */
[----:B------:R2:W-:Y:S01]  /*4a10*/  STL [R1+0x28c], R8 ;  /* 0x00028c0801007387 */ /* 0x0005e20000100800 */
[----:B0-----:R-:W-:Y:S01]  /*4a20*/  IADD3 R3, P6, R55, R252, RZ ;  /* 0x000000fc37037210 */ /* 0x001fe20007fde0ff */
[----:B-1----:R-:W0:Y:S04]  /*4a30*/  LDC R2, c[0x0][0x238] ;  /* 0x00008e00ff027b82 */ /* 0x002e280000000800 */
[----:B------:R1:W-:Y:S01]  /*4a40*/  STL [R1+0x270], R3 ;  /* 0x0002700301007387 */ /* 0x0003e20000100800 */
[----:B--2---:R-:W-:-:S05]  /*4a50*/  IMAD.X R8, R4, 0x1, R39, P5 ;  /* 0x0000000104087824 */ /* 0x004fca00028e0627 */
[----:B------:R-:W-:Y:S01]  /*4a60*/  STL [R1+0x284], R8 ;  /* 0x0002840801007387 */ /* 0x000fe20000100800 */
[----:B-1----:R-:W-:-:S05]  /*4a70*/  IADD3 R3, P5, R5, R252, RZ ;  /* 0x000000fc05037210 */ /* 0x002fca0007fbe0ff */
[----:B------:R1:W-:Y:S04]  /*4a80*/  STL [R1+0x268], R3 ;  /* 0x0002680301007387 */ /* 0x0003e80000100800 */
[----:B------:R2:W-:Y:S01]  /*4a90*/  STL [R1+0x27c], R9 ;  /* 0x00027c0901007387 */ /* 0x0005e20000100800 */
[----:B0-----:R-:W-:Y:S02]  /*4aa0*/  IMAD R2, R2, 0x9, RZ ;  /* 0x0000000902027824 */ /* 0x001fe400078e02ff */
[----:B-1----:R-:W-:-:S03]  /*4ab0*/  IMAD.X R3, R7, 0x1, R41, P4 ;  /* 0x0000000107037824 */ /* 0x002fc600020e0629 */
[-C--:B------:R-:W-:Y:S02]  /*4ac0*/  IADD3 R8, P0, R216, R2.reuse, RZ ;  /* 0x00000002d8087210 */ /* 0x080fe40007f1e0ff */
[----:B--2---:R-:W-:-:S03]  /*4ad0*/  IADD3 R9, P4, R0, R2, RZ ;  /* 0x0000000200097210 */ /* 0x004fc60007f9e0ff */
[----:B------:R0:W-:Y:S04]  /*4ae0*/  STL [R1+0x260], R8 ;  /* 0x0002600801007387 */ /* 0x0001e80000100800 */
[----:B------:R1:W-:Y:S04]  /*4af0*/  STL [R1+0x274], R3 ;  /* 0x0002740301007387 */ /* 0x0003e80000100800 */
[----:B------:R-:W-:Y:S01]  /*4b00*/  STL [R1+0x258], R9 ;  /* 0x0002580901007387 */ /* 0x000fe20000100800 */
[----:B0-----:R-:W-:Y:S01]  /*4b10*/  IMAD.X R8, R6, 0x1, R41, P6 ;  /* 0x0000000106087824 */ /* 0x001fe200030e0629 */
[----:B-1----:R-:W-:-:S04]  /*4b20*/  IADD3 R3, P6, R55, R2, RZ ;  /* 0x0000000237037210 */ /* 0x002fc80007fde0ff */
[----:B------:R0:W-:Y:S04]  /*4b30*/  STL [R1+0x26c], R8 ;  /* 0x00026c0801007387 */ /* 0x0001e80000100800 */
[----:B------:R1:W-:Y:S01]  /*4b40*/  STL [R1+0x250], R3 ;  /* 0x0002500301007387 */ /* 0x0003e20000100800 */
[----:B0-----:R-:W-:Y:S01]  /*4b50*/  IMAD.X R8, R4, 0x1, R41, P5 ;  /* 0x0000000104087824 */ /* 0x001fe200028e0629 */
[----:B-1----:R-:W-:Y:S01]  /*4b60*/  IADD3 R3, P5, R5, R2, RZ ;  /* 0x0000000205037210 */ /* 0x002fe20007fbe0ff */
[----:B------:R-:W-:-:S03]  /*4b70*/  IMAD.X R2, R250, 0x1, R43, P0 ;  /* 0x00000001fa027824 */ /* 0x000fc600000e062b */
[----:B------:R0:W-:Y:S04]  /*4b80*/  STL [R1+0x264], R8 ;  /* 0x0002640801007387 */ /* 0x0001e80000100800 */
[----:B------:R1:W-:Y:S04]  /*4b90*/  STL [R1+0x248], R3 ;  /* 0x0002480301007387 */ /* 0x0003e80000100800 */
[----:B------:R2:W-:Y:S01]  /*4ba0*/  STL [R1+0x25c], R2 ;  /* 0x00025c0201007387 */ /* 0x0005e20000100800 */
[----:B0-----:R-:W-:Y:S01]  /*4bb0*/  IADD3 R8, P0, R216, R13, RZ ;  /* 0x0000000dd8087210 */ /* 0x001fe20007f1e0ff */
[----:B-1----:R-:W-:-:S04]  /*4bc0*/  IMAD.X R3, R7, 0x1, R43, P4 ;  /* 0x0000000107037824 */ /* 0x002fc800020e062b */
[----:B------:R0:W-:Y:S01]  /*4bd0*/  STL [R1+0x240], R8 ;  /* 0x0002400801007387 */ /* 0x0001e20000100800 */
[----:B------:R-:W-:Y:S01]  /*4be0*/  IMAD.X R9, R250, 0x1, R44, P0 ;  /* 0x00000001fa097824 */ /* 0x000fe200000e062c */
[-C--:B--2---:R-:W-:Y:S02]  /*4bf0*/  IADD3 R2, P4, R0, R13.reuse, RZ ;  /* 0x0000000d00027210 */ /* 0x084fe40007f9e0ff */
[----:B------:R1:W-:Y:S04]  /*4c00*/  STL [R1+0x254], R3 ;  /* 0x0002540301007387 */ /* 0x0003e80000100800 */
[----:B------:R2:W-:Y:S01]  /*4c10*/  STL [R1+0x238], R2 ;  /* 0x0002380201007387 */ /* 0x0005e20000100800 */
[----:B0-----:R-:W-:Y:S01]  /*4c20*/  IMAD.X R8, R6, 0x1, R43, P6 ;  /* 0x0000000106087824 */ /* 0x001fe200030e062b */
[----:B-1----:R-:W-:-:S04]  /*4c30*/  IADD3 R3, P6, R55, R13, RZ ;  /* 0x0000000d37037210 */ /* 0x002fc80007fde0ff */
[----:B------:R0:W-:Y:S01]  /*4c40*/  STL [R1+0x24c], R8 ;  /* 0x00024c0801007387 */ /* 0x0001e20000100800 */
[----:B--2---:R-:W1:Y:S03]  /*4c50*/  LDC R2, c[0x0][0x238] ;  /* 0x00008e00ff027b82 */ /* 0x004e660000000800 */
[----:B------:R2:W-:Y:S01]  /*4c60*/  STL [R1+0x230], R3 ;  /* 0x0002300301007387 */ /* 0x0005e20000100800 */
[----:B0-----:R-:W-:Y:S01]  /*4c70*/  IMAD.X R8, R4, 0x1, R43, P5 ;  /* 0x0000000104087824 */ /* 0x001fe200028e062b */
[----:B--2---:R-:W-:-:S04]  /*4c80*/  IADD3 R3, P5, R5, R13, RZ ;  /* 0x0000000d05037210 */ /* 0x004fc80007fbe0ff */
[----:B------:R-:W-:Y:S01]  /*4c90*/  STL [R1+0x244], R8 ;  /* 0x0002440801007387 */ /* 0x000fe20000100800 */
[----:B------:R-:W0:Y:S03]  /*4ca0*/  LDC R13, c[0x0][0x238] ;  /* 0x00008e00ff0d7b82 */ /* 0x000e260000000800 */
[----:B------:R2:W-:Y:S04]  /*4cb0*/  STL [R1+0x228], R3 ;  /* 0x0002280301007387 */ /* 0x0005e80000100800 */
[----:B------:R3:W-:Y:S01]  /*4cc0*/  STL [R1+0x23c], R9 ;  /* 0x00023c0901007387 */ /* 0x0007e20000100800 */
[----:B-1----:R-:W-:Y:S02]  /*4cd0*/  IMAD R2, R2, 0x7, RZ ;  /* 0x0000000702027824 */ /* 0x002fe400078e02ff */
[----:B--2---:R-:W-:-:S03]  /*4ce0*/  IMAD.X R3, R7, 0x1, R44, P4 ;  /* 0x0000000107037824 */ /* 0x004fc600020e062c */
[-C--:B------:R-:W-:Y:S02]  /*4cf0*/  IADD3 R8, P0, R216, R2.reuse, RZ ;  /* 0x00000002d8087210 */ /* 0x080fe40007f1e0ff */
[----:B---3--:R-:W-:-:S03]  /*4d00*/  IADD3 R9, P4, R0, R2, RZ ;  /* 0x0000000200097210 */ /* 0x008fc60007f9e0ff */
[----:B------:R1:W-:Y:S01]  /*4d10*/  STL [R1+0x220], R8 ;  /* 0x0002200801007387 */ /* 0x0003e20000100800 */
[----:B0-----:R-:W-:-:S03]  /*4d20*/  IMAD R13, R13, 0x6, RZ ;  /* 0x000000060d0d7824 */ /* 0x001fc600078e02ff */
[----:B------:R0:W-:Y:S04]  /*4d30*/  STL [R1+0x234], R3 ;  /* 0x0002340301007387 */ /* 0x0001e80000100800 */
[----:B------:R-:W-:Y:S01]  /*4d40*/  STL [R1+0x20c], R9 ;  /* 0x00020c0901007387 */ /* 0x000fe20000100800 */
[----:B-1----:R-:W-:Y:S01]  /*4d50*/  IMAD.X R8, R6, 0x1, R44, P6 ;  /* 0x0000000106087824 */ /* 0x002fe200030e062c */
[----:B0-----:R-:W-:-:S04]  /*4d60*/  IADD3 R3, P6, R55, R2, RZ ;  /* 0x0000000237037210 */ /* 0x001fc80007fde0ff */
        /* <DEDUP_REMOVED lines=31> */
[----:B0-----:R-:W-:-:S03]  /*4f60*/  IMAD.SHL.U32 R13, R13, 0x4, RZ ;  /* 0x000000040d0d7824 */ /* 0x001fc600078e00ff */
        /* <DEDUP_REMOVED lines=40> */
[----:B------:R-:W-:Y:S04]  /*51f0*/  STL [R1+0x1a0], R8 ;  /* 0x0001a00801007387 */ /* 0x000fe80000100800 */
[----:B------:R0:W-:Y:S02]  /*5200*/  STL [R1+0x184], R3 ;  /* 0x0001840301007387 */ /* 0x0001e40000100800 */
[----:B0-----:R-:W-:Y:S01]  /*5210*/  IMAD.X R3, R4, 0x1, R52, P5 ;  /* 0x0000000104037824 */ /* 0x001fe200028e0634 */
[----:B------:R-:W-:Y:S01]  /*5220*/  IADD3 R8, P5, R5, R2, RZ ;  /* 0x0000000205087210 */ /* 0x000fe20007fbe0ff */
[----:B------:R-:W-:-:S03]  /*5230*/  IMAD.X R2, R250, 0x1, R53, P0 ;  /* 0x00000001fa027824 */ /* 0x000fc600000e0635 */
[----:B------:R0:W-:Y:S04]  /*5240*/  STL [R1+0x198], R3 ;  /* 0x0001980301007387 */ /* 0x0001e80000100800 */
[----:B------:R-:W-:Y:S01]  /*5250*/  STL [R1+0x17c], R8 ;  /* 0x00017c0801007387 */ /* 0x000fe20000100800 */
[----:B0-----:R-:W-:-:S03]  /*5260*/  IADD3 R3, P0, R216, R13, RZ ;  /* 0x0000000dd8037210 */ /* 0x001fc60007f1e0ff */
[----:B------:R0:W5:Y:S04]  /*5270*/  LDL.LU R216, [R1+0x53c] ;  /* 0x00053c0001d87983 */ /* 0x0001680000300800 */
[----:B------:R1:W-:Y:S04]  /*5280*/  STL [R1+0x190], R2 ;  /* 0x0001900201007387 */ /* 0x0003e80000100800 */
[----:B------:R-:W-:Y:S01]  /*5290*/  STL [R1+0x174], R3 ;  /* 0x0001740301007387 */ /* 0x000fe20000100800 */
[----:B-1----:R-:W-:Y:S01]  /*52a0*/  IMAD.X R2, R7, 0x1, R53, P4 ;  /* 0x0000000107027824 */ /* 0x002fe200020e0635 */
[----:B------:R-:W-:-:S02]  /*52b0*/  IADD3 R8, P4, R0, R13, RZ ;  /* 0x0000000d00087210 */ /* 0x000fc40007f9e0ff */
[----:B------:R0:W5:Y:S04]  /*52c0*/  LDL.LU R0, [R1+0x538] ;  /* 0x0005380001007983 */ /* 0x0001680000300800 */
[----:B------:R1:W-:Y:S04]  /*52d0*/  STL [R1+0x188], R2 ;  /* 0x0001880201007387 */ /* 0x0003e80000100800 */
[----:B------:R-:W-:Y:S01]  /*52e0*/  STL [R1+0x16c], R8 ;  /* 0x00016c0801007387 */ /* 0x000fe20000100800 */
[----:B-1----:R-:W-:Y:S01]  /*52f0*/  IMAD.X R2, R6, 0x1, R53, P6 ;  /* 0x0000000106027824 */ /* 0x002fe200030e0635 */
[----:B------:R-:W-:-:S02]  /*5300*/  IADD3 R3, P6, R55, R13, RZ ;  /* 0x0000000d37037210 */ /* 0x000fc40007fde0ff */
[----:B------:R-:W1:Y:S02]  /*5310*/  LDC R55, c[0x0][0x238] ;  /* 0x00008e00ff377b82 */ /* 0x000e640000000800 */
[----:B------:R2:W-:Y:S04]  /*5320*/  STL [R1+0x180], R2 ;  /* 0x0001800201007387 */ /* 0x0005e80000100800 */
[----:B------:R3:W-:Y:S01]  /*5330*/  STL [R1+0x164], R3 ;  /* 0x0001640301007387 */ /* 0x0007e20000100800 */
[----:B--2---:R-:W-:Y:S01]  /*5340*/  IMAD.X R2, R4, 0x1, R53, P5 ;  /* 0x0000000104027824 */ /* 0x004fe200028e0635 */
[----:B------:R-:W-:-:S04]  /*5350*/  IADD3 R8, P5, R5, R13, RZ ;  /* 0x0000000d05087210 */ /* 0x000fc80007fbe0ff */
[----:B------:R2:W-:Y:S04]  /*5360*/  STL [R1+0x178], R2 ;  /* 0x0001780201007387 */ /* 0x0005e80000100800 */
[----:B------:R4:W-:Y:S01]  /*5370*/  STL [R1+0x15c], R8 ;  /* 0x00015c0801007387 */ /* 0x0009e20000100800 */
[----:B-1----:R-:W-:-:S05]  /*5380*/  IMAD.SHL.U32 R55, R55, 0x2, RZ ;  /* 0x0000000237377824 */ /* 0x002fca00078e00ff */
[----:B------:R-:W-:-:S05]  /*5390*/  SHF.R.S32.HI R55, RZ, 0x1f, R55 ;  /* 0x0000001fff377819 */ /* 0x000fca0000011437 */
[--C-:B---3--:R-:W-:Y:S01]  /*53a0*/  IMAD.X R3, R250, 0x1, R55.reuse, P0 ;  /* 0x00000001fa037824 */ /* 0x108fe200000e0637 */
[----:B--2---:R-:W-:Y:S01]  /*53b0*/  IADD3 R2, P0, R5, UR26, RZ ;  /* 0x0000001a05027c10 */ /* 0x004fe2000ff1e0ff */
[--C-:B----4-:R-:W-:Y:S01]  /*53c0*/  IMAD.X R8, R6, 0x1, R55.reuse, P6 ;  /* 0x0000000106087824 */ /* 0x110fe200030e0637 */
[----:B------:R-:W1:Y:S02]  /*53d0*/  LDC R5, c[0x0][0x238] ;  /* 0x00008e00ff057b82 */ /* 0x000e640000000800 */
[----:B------:R2:W-:Y:S04]  /*53e0*/  STL [R1+0x170], R3 ;  /* 0x0001700301007387 */ /* 0x0005e80000100800 */
[----:B------:R3:W-:Y:S01]  /*53f0*/  STL [R1+0x13c], R2 ;  /* 0x00013c0201007387 */ /* 0x0007e20000100800 */
[----:B--2---:R-:W-:-:S02]  /*5400*/  IMAD.X R3, R4, 0x1, R55, P5 ;  /* 0x0000000104037824 */ /* 0x004fc400028e0637 */
[----:B---3--:R-:W-:-:S05]  /*5410*/  IMAD.X R2, R7, 0x1, R55, P4 ;  /* 0x0000000107027824 */ /* 0x008fca00020e0637 */
[----:B------:R2:W-:Y:S01]  /*5420*/  STL [R1+0x168], R2 ;  /* 0x0001680201007387 */ /* 0x0005e20000100800 */
[----:B-1----:R-:W-:-:S03]  /*5430*/  SHF.R.S32.HI R5, RZ, 0x1f, R5 ;  /* 0x0000001fff057819 */ /* 0x002fc60000011405 */
[----:B------:R-:W-:Y:S02]  /*5440*/  STL [R1+0x160], R8 ;  /* 0x0001600801007387 */ /* 0x000fe40000100800 */
[--C-:B--2---:R-:W-:Y:S02]  /*5450*/  IMAD.X R2, R250, 0x1, R5.reuse, P3 ;  /* 0x00000001fa027824 */ /* 0x104fe400018e0605 */
[----:B------:R-:W2:Y:S01]  /*5460*/  LDL.LU R250, [R1+0x534] ;  /* 0x0005340001fa7983 */ /* 0x000ea20000300800 */
[----:B------:R-:W-:Y:S01]  /*5470*/  IMAD.X R7, R7, 0x1, R5, P2 ;  /* 0x0000000107077824 */ /* 0x000fe200010e0605 */
[----:B------:R-:W-:Y:S02]  /*5480*/  CS2R R26, SRZ ;  /* 0x00000000001a7805 */ /* 0x000fe4000001ff00 */
[----:B------:R-:W-:Y:S01]  /*5490*/  CS2R R28, SRZ ;  /* 0x00000000001c7805 */ /* 0x000fe2000001ff00 */
[----:B------:R1:W-:Y:S01]  /*54a0*/  STL [R1+0x158], R3 ;  /* 0x0001580301007387 */ /* 0x0003e20000100800 */
[----:B------:R-:W-:-:S02]  /*54b0*/  CS2R R30, SRZ ;  /* 0x00000000001e7805 */ /* 0x000fc4000001ff00 */
[----:B------:R-:W-:Y:S02]  /*54c0*/  CS2R R32, SRZ ;  /* 0x0000000000207805 */ /* 0x000fe4000001ff00 */
[----:B------:R-:W-:Y:S01]  /*54d0*/  CS2R R34, SRZ ;  /* 0x0000000000227805 */ /* 0x000fe2000001ff00 */
[----:B------:R3:W-:Y:S01]  /*54e0*/  STL [R1+0x150], R2 ;  /* 0x0001500201007387 */ /* 0x0007e20000100800 */
[----:B------:R-:W-:Y:S02]  /*54f0*/  CS2R R36, SRZ ;  /* 0x0000000000247805 */ /* 0x000fe4000001ff00 */
[----:B------:R-:W-:Y:S02]  /*5500*/  CS2R R38, SRZ ;  /* 0x0000000000267805 */ /* 0x000fe4000001ff00 */
[----:B------:R-:W-:Y:S01]  /*5510*/  CS2R R40, SRZ ;  /* 0x0000000000287805 */ /* 0x000fe2000001ff00 */
[----:B------:R-:W-:Y:S01]  /*5520*/  STL [R1+0x148], R7 ;  /* 0x0001480701007387 */ /* 0x000fe20000100800 */
[----:B------:R-:W-:Y:S01]  /*5530*/  CS2R R42, SRZ ;  /* 0x00000000002a7805 */ /* 0x000fe2000001ff00 */
[----:B-1----:R-:W-:Y:S01]  /*5540*/  IMAD.X R3, R6, 0x1, R5, P1 ;  /* 0x0000000106037824 */ /* 0x002fe200008e0605 */
[----:B------:R-:W-:-:S02]  /*5550*/  CS2R R44, SRZ ;  /* 0x00000000002c7805 */ /* 0x000fc4000001ff00 */
[----:B------:R-:W-:Y:S02]  /*5560*/  CS2R R46, SRZ ;  /* 0x00000000002e7805 */ /* 0x000fe4000001ff00 */
[----:B------:R-:W-:Y:S01]  /*5570*/  CS2R R48, SRZ ;  /* 0x0000000000307805 */ /* 0x000fe2000001ff00 */
[----:B---3--:R-:W-:Y:S01]  /*5580*/  IMAD.X R2, R4, 0x1, R5, P0 ;  /* 0x0000000104027824 */ /* 0x008fe200000e0605 */
[----:B------:R1:W-:Y:S01]  /*5590*/  STL [R1+0x140], R3 ;  /* 0x0001400301007387 */ /* 0x0003e20000100800 */
[----:B------:R-:W-:Y:S02]  /*55a0*/  CS2R R50, SRZ ;  /* 0x0000000000327805 */ /* 0x000fe4000001ff00 */
[----:B------:R-:W-:Y:S02]  /*55b0*/  CS2R R52, SRZ ;  /* 0x0000000000347805 */ /* 0x000fe4000001ff00 */
[----:B------:R-:W-:Y:S01]  /*55c0*/  CS2R R54, SRZ ;  /* 0x0000000000367805 */ /* 0x000fe2000001ff00 */
[----:B------:R-:W3:Y:S01]  /*55d0*/  S2R R4, SR_TID.X ;  /* 0x0000000000047919 */ /* 0x000ee20000002100 */
[----:B------:R-:W-:Y:S01]  /*55e0*/  UMOV UR11, 0xc0000010 ;  /* 0xc0000010000b7882 */ /* 0x000fe20000000000 */
[----:B------:R4:W-:Y:S01]  /*55f0*/  STL [R1+0x138], R2 ;  /* 0x0001380201007387 */ /* 0x0009e20000100800 */
[----:B-1----:R-:W-:-:S02]  /*5600*/  IMAD.U32 R3, RZ, RZ, UR18 ;  /* 0x00000012ff037e24 */ /* 0x002fc4000f8e00ff */
[----:B----4-:R-:W-:Y:S01]  /*5610*/  IMAD.U32 R2, RZ, RZ, UR19 ;  /* 0x00000013ff027e24 */ /* 0x010fe2000f8e00ff */
[----:B---3--:R-:W-:-:S05]  /*5620*/  LOP3.LUT R4, R4, 0x1f, RZ, 0xc0, !PT ;  /* 0x0000001f04047812 */ /* 0x008fca00078ec0ff */
[----:B------:R-:W-:-:S05]  /*5630*/  IMAD R4, R4, UR7, RZ ;  /* 0x0000000704047c24 */ /* 0x000fca000f8e02ff */
[----:B------:R-:W-:Y:S02]  /*5640*/  SHF.R.S32.HI R5, RZ, 0x1f, R4 ;  /* 0x0000001fff057819 */ /* 0x000fe40000011404 */
[----:B0-2---:R-:W-:-:S07]  /*5650*/  LOP3.LUT R4, R250, 0x10, RZ, 0x3c, !PT ;  /* 0x00000010fa047812 */ /* 0x005fce00078e3cff */
.L_x_1:
[----:B------:R-:W2:Y:S04]  /*5660*/  LDL R4, [R1+0xa0] ;  /* 0x0000a00001047983 */ /* 0x000ea80000100800 */
[----:B------:R-:W3:Y:S04]  /*5670*/  LDL R6, [R1+0x9c] ;  /* 0x00009c0001067983 */ /* 0x000ee80000100800 */
[----:B------:R-:W4:Y:S04]  /*5680*/  LDL R9, [R1+0x130] ;  /* 0x0001300001097983 */ /* 0x000f280000100800 */
[----:B------:R-:W3:Y:S04]  /*5690*/  LDL R8, [R1+0x98] ;  /* 0x0000980001087983 */ /* 0x000ee80000100800 */
[----:B------:R-:W3:Y:S01]  /*56a0*/  LDL R11, [R1+0x128] ;  /* 0x00012800010b7983 */ /* 0x000ee20000100800 */
[----:B------:R-:W-:Y:S01]  /*56b0*/  ISETP.GT.AND P1, PT, R3, RZ, PT ;  /* 0x000000ff0300720c */ /* 0x000fe20003f24270 */
[----:B------:R-:W-:Y:S01]  /*56c0*/  ULDC UR6, c[0x0][0x23c] ;  /* 0x00008f0000067ab9 */ /* 0x000fe20000000800 */
[----:B------:R-:W-:Y:S01]  /*56d0*/  PRMT R248, RZ, 0x7610, R248 ;  /* 0x00007610fff87816 */ /* 0x000fe200000000f8 */
[----:B------:R-:W-:Y:S01]  /*56e0*/  STL [R1+0x72c], R128 ;  /* 0x00072c8001007387 */ /* 0x000fe20000100800 */
[----:B------:R-:W-:Y:S01]  /*56f0*/  PRMT R252, RZ, 0x7610, R252 ;  /* 0x00007610fffc7816 */ /* 0x000fe200000000fc */
[----:B------:R-:W-:-:S02]  /*5700*/  ULDC UR7, c[0x0][0x23c] ;  /* 0x00008f0000077ab9 */ /* 0x000fc40000000800 */
[----:B------:R-:W-:Y:S04]  /*5710*/  STL [R1+0x728], R129 ;  /* 0x0007288101007387 */ /* 0x000fe80000100800 */
        /* <DEDUP_REMOVED lines=43> */
[----:B------:R0:W-:Y:S04]  /*59d0*/  STL [R1+0x678], R109 ;  /* 0x0006786d01007387 */ /* 0x0001e80000100800 */
[----:B------:R-:W-:Y:S04]  /*59e0*/  STL [R1+0x674], R110 ;  /* 0x0006746e01007387 */ /* 0x000fe80000100800 */
[----:B------:R1:W-:Y:S04]  /*59f0*/  STL [R1+0x670], R111 ;  /* 0x0006706f01007387 */ /* 0x0003e80000100800 */
[----:B------:R-:W-:Y:S04]  /*5a00*/  STL [R1+0x66c], R112 ;  /* 0x00066c7001007387 */ /* 0x000fe80000100800 */
[----:B------:R1:W-:Y:S04]  /*5a10*/  STL [R1+0x668], R113 ;  /* 0x0006687101007387 */ /* 0x0003e80000100800 */
        /* <DEDUP_REMOVED lines=20> */
[----:B------:R1:W-:Y:S01]  /*5b60*/  STL [R1+0x614], R70 ;  /* 0x0006144601007387 */ /* 0x0003e20000100800 */
[----:B--2---:R-:W-:-:S03]  /*5b70*/  IADD3 R4, P0, R4, R2, RZ ;  /* 0x0000000204047210 */ /* 0x004fc60007f1e0ff */
        /* <DEDUP_REMOVED lines=17> */
[----:B------:R-:W-:Y:S04]  /*5c90*/  STL.64 [R1+0x5c8], R54 ;  /* 0x0005c83601007387 */ /* 0x000fe80000100a00 */
        /* <DEDUP_REMOVED lines=14> */
[----:B------:R2:W-:Y:S04]  /*5d80*/  STL.64 [R1+0x550], R24 ;  /* 0x0005501801007387 */ /* 0x0005e80000100a00 */
[----:B------:R-:W2:Y:S01]  /*5d90*/  LDL R7, [R1+0x12c] ;  /* 0x00012c0001077983 */ /* 0x000ea20000100800 */
[----:B0-----:R-:W-:Y:S01]  /*5da0*/  PRMT R109, RZ, 0x7610, R109 ;  /* 0x00007610ff6d7816 */ /* 0x001fe2000000006d */
[----:B----45:R-:W-:Y:S01]  /*5db0*/  IMAD.X R5, R9, 0x1, R0, P0 ;  /* 0x0000000109057824 */ /* 0x030fe200000e0600 */
[----:B---3--:R-:W-:Y:S01]  /*5dc0*/  IADD3 R6, P2, R6, R2, RZ ;  /* 0x0000000206067210 */ /* 0x008fe20007f5e0ff */
[----:B------:R-:W3:Y:S04]  /*5dd0*/  LDL R10, [R1+0x14c] ;  /* 0x00014c00010a7983 */ /* 0x000ee80000100800 */
[----:B------:R-:W4:Y:S01]  /*5de0*/  @P1 LDG.E.U8 R109, desc[UR14][R4.64] ;  /* 0x0000000e046d1981 */ /* 0x000f22000c1e1100 */
[----:B-1----:R-:W-:-:S03]  /*5df0*/  PRMT R111, RZ, 0x7610, R111 ;  /* 0x00007610ff6f7816 */ /* 0x002fc6000000006f */
[----:B------:R-:W3:Y:S01]  /*5e00*/  LDL R5, [R1+0xa4] ;  /* 0x0000a40001057983 */ /* 0x000ee20000100800 */
[----:B--2---:R-:W-:-:S05]  /*5e10*/  IMAD.X R7, R7, 0x1, R0, P2 ;  /* 0x0000000107077824 */ /* 0x004fca00010e0600 */
[----:B------:R3:W2:Y:S04]  /*5e20*/  @P1 LDG.E.U8 R111, desc[UR14][R6.64] ;  /* 0x0000000e066f1981 */ /* 0x0006a8000c1e1100 */
[----:B------:R-:W4:Y:S01]  /*5e30*/  LDL R7, [R1+0x134] ;  /* 0x0001340001077983 */ /* 0x000f220000100800 */
[-C--:B------:R-:W-:Y:S02]  /*5e40*/  IADD3 R8, P0, R8, R2.reuse, RZ ;  /* 0x0000000208087210 */ /* 0x080fe40007f1e0ff */
[----:B---3--:R-:W-:Y:S02]  /*5e50*/  IADD3 R6, P3, R5, R2, RZ ;  /* 0x0000000205067210 */ /* 0x008fe40007f7e0ff */
[----:B------:R-:W3:Y:S01]  /*5e60*/  LDL R5, [R1+0x148] ;  /* 0x0001480001057983 */ /* 0x000ee20000100800 */
[----:B------:R-:W-:Y:S01]  /*5e70*/  PRMT R113, RZ, 0x7610, R113 ;  /* 0x00007610ff717816 */ /* 0x000fe20000000071 */
[----:B------:R-:W-:-:S02]  /*5e80*/  IMAD.X R9, R11, 0x1, R0, P0 ;  /* 0x000000010b097824 */ /* 0x000fc400000e0600 */
[----:B------:R-:W2:Y:S01]  /*5e90*/  LDL R11, [R1+0x13c] ;  /* 0x00013c00010b7983 */ /* 0x000ea20000100800 */
[----:B------:R-:W-:Y:S02]  /*5ea0*/  PRMT R128, RZ, 0x7610, R128 ;  /* 0x00007610ff807816 */ /* 0x000fe40000000080 */
[----:B------:R-:W-:Y:S01]  /*5eb0*/  IADD3 R4, P2, R2, R10, RZ ;  /* 0x0000000a02047210 */ /* 0x000fe20007f5e0ff */
[----:B------:R0:W2:Y:S04]  /*5ec0*/  @P1 LDG.E.U8 R113, desc[UR14][R8.64] ;  /* 0x0000000e08711981 */ /* 0x0000a8000c1e1100 */
[----:B------:R-:W2:Y:S04]  /*5ed0*/  LDL R10, [R1+0x138] ;  /* 0x00013800010a7983 */ /* 0x000ea80000100800 */
[----:B------:R-:W0:Y:S01]  /*5ee0*/  LDL R9, [R1+0x144] ;  /* 0x0001440001097983 */ /* 0x000e220000100800 */
[----:B----4-:R-:W-:-:S05]  /*5ef0*/  IMAD.X R7, R7, 0x1, R0, P3 ;  /* 0x0000000107077824 */ /* 0x010fca00018e0600 */
[----:B------:R-:W4:Y:S04]  /*5f00*/  @P1 LDG.E.U8 R128, desc[UR14][R6.64] ;  /* 0x0000000e06801981 */ /* 0x000f28000c1e1100 */
[----:B------:R-:W4:Y:S01]  /*5f10*/  LDL R7, [R1+0x154] ;  /* 0x0001540001077983 */ /* 0x000f220000100800 */
[----:B------:R-:W-:Y:S01]  /*5f20*/  ISETP.GT.AND P0, PT, R3, 0x1, PT ;  /* 0x000000010300780c */ /* 0x000fe20003f04270 */
[----:B---3--:R-:W-:-:S12]  /*5f30*/  IMAD.X R5, R0, 0x1, R5, P2 ;  /* 0x0000000100057824 */ /* 0x008fd800010e0605 */
[----:B------:R2:W3:Y:S01]  /*5f40*/  @P0 LDG.E.U8 R248, desc[UR14][R4.64] ;  /* 0x0000000e04f80981 */ /* 0x0004e2000c1e1100 */
[----:B0-----:R-:W-:-:S03]  /*5f50*/  IADD3 R8, P3, R2, R9, RZ ;  /* 0x0000000902087210 */ /* 0x001fc60007f7e0ff */
[----:B------:R-:W3:Y:S01]  /*5f60*/  LDL R9, [R1+0x140] ;  /* 0x0001400001097983 */ /* 0x000ee20000100800 */
[----:B--2---:R-:W-:Y:S02]  /*5f70*/  IADD3 R4, P1, R2, R11, RZ ;  /* 0x0000000b02047210 */ /* 0x004fe40007f3e0ff */
[----:B------:R-:W-:Y:S01]  /*5f80*/  PRMT R249, RZ, 0x7610, R249 ;  /* 0x00007610fff97816 */ /* 0x000fe200000000f9 */
[----:B------:R-:W2:Y:S02]  /*5f90*/  LDL R11, [R1+0x160] ;  /* 0x00016000010b7983 */ /* 0x000ea40000100800 */
[----:B------:R-:W-:Y:S01]  /*5fa0*/  IMAD.X R5, R0, 0x1, R10, P1 ;  /* 0x0000000100057824 */ /* 0x000fe200008e060a */
[----:B------:R-:W-:Y:S01]  /*5fb0*/  PRMT R70, RZ, 0x7610, R70 ;  /* 0x00007610ff467816 */ /* 0x000fe20000000046 */
[----:B------:R-:W2:Y:S04]  /*5fc0*/  LDL R10, [R1+0x158] ;  /* 0x00015800010a7983 */ /* 0x000ea80000100800 */
[----:B------:R0:W2:Y:S04]  /*5fd0*/  @P0 LDG.E.U8 R252, desc[UR14][R4.64] ;  /* 0x0000000e04fc0981 */ /* 0x0000a8000c1e1100 */
[----:B------:R-:W0:Y:S01]  /*5fe0*/  LDL R5, [R1+0x16c] ;  /* 0x00016c0001057983 */ /* 0x000e220000100800 */
[----:B----4-:R-:W-:-:S03]  /*5ff0*/  IADD3 R6, P2, R2, R7, RZ ;  /* 0x0000000702067210 */ /* 0x010fc60007f5e0ff */
[----:B------:R-:W4:Y:S01]  /*6000*/  LDL R7, [R1+0x150] ;  /* 0x0001500001077983 */ /* 0x000f220000100800 */
[----:B---3--:R-:W-:-:S05]  /*6010*/  IMAD.X R9, R0, 0x1, R9, P3 ;  /* 0x0000000100097824 */ /* 0x008fca00018e0609 */
[----:B------:R-:W3:Y:S04]  /*6020*/  @P0 LDG.E.U8 R249, desc[UR14][R8.64] ;  /* 0x0000000e08f90981 */ /* 0x000ee8000c1e1100 */
[----:B------:R-:W2:Y:S01]  /*6030*/  LDL R8, [R1+0x168] ;  /* 0x0001680001087983 */ /* 0x000ea20000100800 */
[----:B------:R-:W-:Y:S02]  /*6040*/  ISETP.GT.AND P1, PT, R3, 0x2, PT ;  /* 0x000000020300780c */ /* 0x000fe40003f24270 */
[----:B------:R-:W-:Y:S01]  /*6050*/  PRMT R108, RZ, 0x7610, R108 ;  /* 0x00007610ff6c7816 */ /* 0x000fe2000000006c */
[----:B------:R-:W3:Y:S01]  /*6060*/  LDL R9, [R1+0x15c] ;  /* 0x00015c0001097983 */ /* 0x000ee20000100800 */
[----:B----4-:R-:W-:Y:S01]  /*6070*/  IMAD.X R7, R0, 0x1, R7, P2 ;  /* 0x0000000100077824 */ /* 0x010fe200010e0607 */
[----:B0-----:R-:W-:-:S02]  /*6080*/  IADD3 R4, P2, R2, R5, RZ ;  /* 0x0000000502047210 */ /* 0x001fc40007f5e0ff */
[----:B------:R-:W4:Y:S04]  /*6090*/  LDL R5, [R1+0x164] ;  /* 0x0001640001057983 */ /* 0x000f280000100800 */
[----:B------:R4:W3:Y:S02]  /*60a0*/  @P0 LDG.E.U8 R70, desc[UR14][R6.64] ;  /* 0x0000000e06460981 */ /* 0x0008e4000c1e1100 */
[----:B----4-:R-:W-:Y:S01]  /*60b0*/  IADD3 R6, P0, R2, R5, RZ ;  /* 0x0000000502067210 */ /* 0x010fe20007f1e0ff */
[----:B--2---:R-:W-:-:S05]  /*60c0*/  IMAD.X R5, R0, 0x1, R8, P2 ;  /* 0x0000000100057824 */ /* 0x004fca00010e0608 */
[----:B------:R-:W2:Y:S04]  /*60d0*/  @P1 LDG.E.U8 R108, desc[UR14][R4.64] ;  /* 0x0000000e046c1981 */ /* 0x000ea8000c1e1100 */
[----:B------:R-:W4:Y:S04]  /*60e0*/  LDL R4, [R1+0x174] ;  /* 0x0001740001047983 */ /* 0x000f280000100800 */
[----:B------:R-:W2:Y:S01]  /*60f0*/  LDL R5, [R1+0x18c] ;  /* 0x00018c0001057983 */ /* 0x000ea20000100800 */
[----:B------:R-:W-:Y:S01]  /*6100*/  PRMT R129, RZ, 0x7610, R129 ;  /* 0x00007610ff817816 */ /* 0x000fe20000000081 */
[----:B------:R-:W-:Y:S01]  /*6110*/  IMAD.X R7, R0, 0x1, R11, P0 ;  /* 0x0000000100077824 */ /* 0x000fe200000e060b */
[----:B---3--:R-:W-:Y:S01]  /*6120*/  IADD3 R8, P2, R2, R9, RZ ;  /* 0x0000000902087210 */ /* 0x008fe20007f5e0ff */
[----:B------:R-:W3:Y:S04]  /*6130*/  LDL R11, [R1+0x180] ;  /* 0x00018000010b7983 */ /* 0x000ee80000100800 */
[----:B------:R4:W3:Y:S01]  /*6140*/  @P1 LDG.E.U8 R129, desc[UR14][R6.64] ;  /* 0x0000000e06811981 */ /* 0x0008e2000c1e1100 */
[----:B------:R-:W-:Y:S01]  /*6150*/  IMAD.X R9, R0, 0x1, R10, P2 ;  /* 0x0000000100097824 */ /* 0x000fe200010e060a */
[----:B------:R-:W-:-:S02]  /*6160*/  ISETP.GT.AND P0, PT, R3, 0x3, PT ;  /* 0x000000030300780c */ /* 0x000fc40003f04270 */
[----:B------:R-:W-:Y:S01]  /*6170*/  PRMT R130, RZ, 0x7610, R130 ;  /* 0x00007610ff827816 */ /* 0x000fe20000000082 */
[----:B------:R-:W3:Y:S04]  /*6180*/  LDL R10, [R1+0x17c] ;  /* 0x00017c00010a7983 */ /* 0x000ee80000100800 */
[----:B------:R-:W3:Y:S01]  /*6190*/  LDL R7, [R1+0x170] ;  /* 0x0001700001077983 */ /* 0x000ee20000100800 */
[----:B------:R-:W-:Y:S02]  /*61a0*/  PRMT R251, RZ, 0x7610, R251 ;  /* 0x00007610fffb7816 */ /* 0x000fe400000000fb */
[----:B------:R-:W-:Y:S01]  /*61b0*/  PRMT R131, RZ, 0x7610, R131 ;  /* 0x00007610ff837816 */ /* 0x000fe20000000083 */
[----:B------:R-:W3:Y:S04]  /*61c0*/  @P1 LDG.E.U8 R130, desc[UR14][R8.64] ;  /* 0x0000000e08821981 */ /* 0x000ee8000c1e1100 */
[----:B------:R-:W3:Y:S01]  /*61d0*/  LDL R9, [R1+0x184] ;  /* 0x0001840001097983 */ /* 0x000ee20000100800 */
[----:B----4-:R-:W-:-:S02]  /*61e0*/  IADD3 R6, P3, R2, R4, RZ ;  /* 0x0000000402067210 */ /* 0x010fc40007f7e0ff */
[----:B--2---:R-:W-:Y:S02]  /*61f0*/  IADD3 R4, P2, R2, R5, RZ ;  /* 0x0000000502047210 */ /* 0x004fe40007f5e0ff */
[----:B------:R-:W2:Y:S01]  /*6200*/  LDL R5, [R1+0x188] ;  /* 0x0001880001057983 */ /* 0x000ea20000100800 */
[----:B---3--:R-:W-:-:S05]  /*6210*/  IMAD.X R7, R0, 0x1, R7, P3 ;  /* 0x0000000100077824 */ /* 0x008fca00018e0607 */
[----:B------:R-:W3:Y:S04]  /*6220*/  @P1 LDG.E.U8 R131, desc[UR14][R6.64] ;  /* 0x0000000e06831981 */ /* 0x000ee8000c1e1100 */
[----:B------:R-:W4:Y:S01]  /*6230*/  LDL R7, [R1+0x194] ;  /* 0x0001940001077983 */ /* 0x000f220000100800 */
[----:B--2---:R-:W-:-:S05]  /*6240*/  IMAD.X R5, R0, 0x1, R5, P2 ;  /* 0x0000000100057824 */ /* 0x004fca00010e0605 */
[----:B------:R0:W2:Y:S04]  /*6250*/  @P0 LDG.E.U8 R251, desc[UR14][R4.64] ;  /* 0x0000000e04fb0981 */ /* 0x0000a8000c1e1100 */
[----:B------:R-:W3:Y:S01]  /*6260*/  LDL R5, [R1+0x178] ;  /* 0x0001780001057983 */ /* 0x000ee20000100800 */
[C---:B0-----:R-:W-:Y:S02]  /*6270*/  IADD3 R4, P1, R2.reuse, R10, RZ ;  /* 0x0000000a02047210 */ /* 0x041fe40007f3e0ff */
[----:B------:R-:W-:Y:S01]  /*6280*/  PRMT R112, RZ, 0x7610, R112 ;  /* 0x00007610ff707816 */ /* 0x000fe20000000070 */
[----:B------:R-:W2:Y:S01]  /*6290*/  LDL R10, [R1+0x1a0] ;  /* 0x0001a000010a7983 */ /* 0x000ea20000100800 */
[----:B------:R-:W-:Y:S02]  /*62a0*/  IADD3 R8, P3, R2, R9, RZ ;  /* 0x0000000902087210 */ /* 0x000fe40007f7e0ff */
[----:B------:R-:W-:-:S03]  /*62b0*/  PRMT R110, RZ, 0x7610, R110 ;  /* 0x00007610ff6e7816 */ /* 0x000fc6000000006e */
[----:B------:R-:W-:Y:S02]  /*62c0*/  IMAD.X R9, R0, 0x1, R11, P3 ;  /* 0x0000000100097824 */ /* 0x000fe400018e060b */
[----:B------:R-:W2:Y:S01]  /*62d0*/  LDL R11, [R1+0x1a8] ;  /* 0x0001a800010b7983 */ /* 0x000ea20000100800 */
[----:B----4-:R-:W-:-:S03]  /*62e0*/  IADD3 R6, P2, R2, R7, RZ ;  /* 0x0000000702067210 */ /* 0x010fc60007f5e0ff */
[----:B------:R-:W4:Y:S04]  /*62f0*/  @P0 LDG.E.U8 R110, desc[UR14][R8.64] ;  /* 0x0000000e086e0981 */ /* 0x000f28000c1e1100 */
[----:B------:R-:W2:Y:S04]  /*6300*/  LDL R7, [R1+0x190] ;  /* 0x0001900001077983 */ /* 0x000ea80000100800 */
[----:B------:R-:W4:Y:S01]  /*6310*/  LDL R8, [R1+0x1a4] ;  /* 0x0001a40001087983 */ /* 0x000f220000100800 */
[----:B------:R-:W-:Y:S02]  /*6320*/  PRMT R69, RZ, 0x7610, R69 ;  /* 0x00007610ff457816 */ /* 0x000fe40000000045 */
[----:B------:R-:W-:Y:S01]  /*6330*/  PRMT R132, RZ, 0x7610, R132 ;  /* 0x00007610ff847816 */ /* 0x000fe20000000084 */
[----:B------:R-:W4:Y:S01]  /*6340*/  LDL R9, [R1+0x19c] ;  /* 0x00019c0001097983 */ /* 0x000f220000100800 */
[----:B---3--:R-:W-:-:S05]  /*6350*/  IMAD.X R5, R0, 0x1, R5, P1 ;  /* 0x0000000100057824 */ /* 0x008fca00008e0605 */
[----:B------:R-:W3:Y:S04]  /*6360*/  @P0 LDG.E.U8 R112, desc[UR14][R4.64] ;  /* 0x0000000e04700981 */ /* 0x000ee8000c1e1100 */
[----:B------:R-:W3:Y:S01]  /*6370*/  LDL R5, [R1+0x1ac] ;  /* 0x0001ac0001057983 */ /* 0x000ee20000100800 */
[----:B------:R-:W-:Y:S01]  /*6380*/  ISETP.GT.AND P1, PT, R3, 0x4, PT ;  /* 0x000000040300780c */ /* 0x000fe20003f24270 */
[----:B--2---:R-:W-:-:S05]  /*6390*/  IMAD.X R7, R0, 0x1, R7, P2 ;  /* 0x0000000100077824 */ /* 0x004fca00010e0607 */
[----:B------:R4:W2:Y:S01]  /*63a0*/  @P0 LDG.E.U8 R69, desc[UR14][R6.64] ;  /* 0x0000000e06450981 */ /* 0x0008a2000c1e1100 */
[----:B------:R-:W-:Y:S02]  /*63b0*/  PRMT R133, RZ, 0x7610, R133 ;  /* 0x00007610ff857816 */ /* 0x000fe40000000085 */
[----:B----4-:R-:W-:-:S05]  /*63c0*/  IADD3 R6, P0, R2, R8, RZ ;  /* 0x0000000802067210 */ /* 0x010fca0007f1e0ff */
[----:B------:R-:W-:Y:S01]  /*63d0*/  IMAD.X R7, R0, 0x1, R10, P0 ;  /* 0x0000000100077824 */ /* 0x000fe200000e060a */
[----:B------:R-:W-:Y:S01]  /*63e0*/  PRMT R135, RZ, 0x7610, R135 ;  /* 0x00007610ff877816 */ /* 0x000fe20000000087 */
[----:B------:R-:W4:Y:S04]  /*63f0*/  LDL R10, [R1+0x1c0] ;  /* 0x0001c000010a7983 */ /* 0x000f280000100800 */
[----:B------:R0:W2:Y:S04]  /*6400*/  @P1 LDG.E.U8 R133, desc[UR14][R6.64] ;  /* 0x0000000e06851981 */ /* 0x0000a8000c1e1100 */
[----:B------:R-:W4:Y:S01]  /*6410*/  LDL R7, [R1+0x1b0] ;  /* 0x0001b00001077983 */ /* 0x000f220000100800 */
[----:B---3--:R-:W-:-:S05]  /*6420*/  IADD3 R4, P2, R2, R5, RZ ;  /* 0x0000000502047210 */ /* 0x008fca0007f5e0ff */
[----:B------:R-:W-:Y:S02]  /*6430*/  IMAD.X R5, R0, 0x1, R11, P2 ;  /* 0x0000000100057824 */ /* 0x000fe400010e060b */
[----:B------:R-:W3:Y:S04]  /*6440*/  LDL R11, [R1+0x1c8] ;  /* 0x0001c800010b7983 */ /* 0x000ee80000100800 */
[----:B------:R1:W2:Y:S04]  /*6450*/  @P1 LDG.E.U8 R132, desc[UR14][R4.64] ;  /* 0x0000000e04841981 */ /* 0x0002a8000c1e1100 */
[----:B------:R-:W0:Y:S01]  /*6460*/  LDL R4, [R1+0x1b4] ;  /* 0x0001b40001047983 */ /* 0x000e220000100800 */
[----:B------:R-:W-:-:S03]  /*6470*/  IADD3 R8, P2, R2, R9, RZ ;  /* 0x0000000902087210 */ /* 0x000fc60007f5e0ff */
[----:B------:R-:W3:Y:S04]  /*6480*/  LDL R9, [R1+0x198] ;  /* 0x0001980001097983 */ /* 0x000ee80000100800 */
[----:B------:R-:W1:Y:S01]  /*6490*/  LDL R5, [R1+0x1cc] ;  /* 0x0001cc0001057983 */ /* 0x000e620000100800 */
[----:B0-----:R-:W-:-:S05]  /*64a0*/  IADD3 R6, P3, R2, R4, RZ ;  /* 0x0000000402067210 */ /* 0x001fca0007f7e0ff */
[----:B----4-:R-:W-:-:S05]  /*64b0*/  IMAD.X R7, R0, 0x1, R7, P3 ;  /* 0x0000000100077824 */ /* 0x010fca00018e0607 */
[----:B------:R-:W4:Y:S04]  /*64c0*/  @P1 LDG.E.U8 R135, desc[UR14][R6.64] ;  /* 0x0000000e06871981 */ /* 0x000f28000c1e1100 */
[----:B------:R-:W2:Y:S04]  /*64d0*/  LDL R6, [R1+0x1bc] ;  /* 0x0001bc0001067983 */ /* 0x000ea80000100800 */
[----:B------:R-:W4:Y:S01]  /*64e0*/  LDL R7, [R1+0x1d4] ;  /* 0x0001d40001077983 */ /* 0x000f220000100800 */
[----:B------:R-:W-:Y:S01]  /*64f0*/  PRMT R134, RZ, 0x7610, R134 ;  /* 0x00007610ff867816 */ /* 0x000fe20000000086 */
[----:B---3--:R-:W-:Y:S01]  /*6500*/  IMAD.X R9, R0, 0x1, R9, P2 ;  /* 0x0000000100097824 */ /* 0x008fe200010e0609 */
[----:B------:R-:W-:-:S02]  /*6510*/  ISETP.GT.AND P0, PT, R3, 0x5, PT ;  /* 0x000000050300780c */ /* 0x000fc40003f04270 */
[----:B-1----:R-:W-:Y:S02]  /*6520*/  IADD3 R4, P2, R2, R5, RZ ;  /* 0x0000000502047210 */ /* 0x002fe40007f5e0ff */
[----:B------:R-:W3:Y:S01]  /*6530*/  @P1 LDG.E.U8 R134, desc[UR14][R8.64] ;  /* 0x0000000e08861981 */ /* 0x000ee2000c1e1100 */
[----:B------:R-:W-:Y:S02]  /*6540*/  PRMT R115, RZ, 0x7610, R115 ;  /* 0x00007610ff737816 */ /* 0x000fe40000000073 */
[----:B------:R-:W-:Y:S01]  /*6550*/  IMAD.X R5, R0, 0x1, R11, P2 ;  /* 0x0000000100057824 */ /* 0x000fe200010e060b */
[----:B------:R-:W-:Y:S01]  /*6560*/  PRMT R119, RZ, 0x7610, R119 ;  /* 0x00007610ff777816 */ /* 0x000fe20000000077 */
[----:B------:R-:W3:Y:S04]  /*6570*/  LDL R11, [R1+0x1ec] ;  /* 0x0001ec00010b7983 */ /* 0x000ee80000100800 */
[----:B------:R2:W3:Y:S04]  /*6580*/  @P0 LDG.E.U8 R115, desc[UR14][R4.64] ;  /* 0x0000000e04730981 */ /* 0x0004e8000c1e1100 */
[----:B------:R-:W3:Y:S04]  /*6590*/  LDL R9, [R1+0x1c4] ;  /* 0x0001c40001097983 */ /* 0x000ee80000100800 */
[----:B------:R-:W3:Y:S01]  /*65a0*/  LDL R5, [R1+0x1b8] ;  /* 0x0001b80001057983 */ /* 0x000ee20000100800 */
[----:B--2---:R-:W-:-:S02]  /*65b0*/  IADD3 R4, P1, R2, R6, RZ ;  /* 0x0000000602047210 */ /* 0x004fc40007f3e0ff */
[C---:B----4-:R-:W-:Y:S02]  /*65c0*/  IADD3 R6, P2, R2.reuse, R7, RZ ;  /* 0x0000000702067210 */ /* 0x050fe40007f5e0ff */
[----:B------:R-:W2:Y:S01]  /*65d0*/  LDL R7, [R1+0x1d0] ;  /* 0x0001d00001077983 */ /* 0x000ea20000100800 */
[----:B------:R-:W-:Y:S02]  /*65e0*/  PRMT R136, RZ, 0x7610, R136 ;  /* 0x00007610ff887816 */ /* 0x000fe40000000088 */
[----:B---3--:R-:W-:-:S05]  /*65f0*/  IADD3 R8, P3, R2, R9, RZ ;  /* 0x0000000902087210 */ /* 0x008fca0007f7e0ff */
[C---:B------:R-:W-:Y:S02]  /*6600*/  IMAD.X R9, R0.reuse, 0x1, R10, P3 ;  /* 0x0000000100097824 */ /* 0x040fe400018e060a */
[----:B------:R-:W3:Y:S04]  /*6610*/  LDL R10, [R1+0x1e8] ;  /* 0x0001e800010a7983 */ /* 0x000ee80000100800 */
[----:B------:R-:W4:Y:S04]  /*6620*/  @P0 LDG.E.U8 R119, desc[UR14][R8.64] ;  /* 0x0000000e08770981 */ /* 0x000f28000c1e1100 */
[----:B------:R-:W4:Y:S04]  /*6630*/  LDL R8, [R1+0x1e4] ;  /* 0x0001e40001087983 */ /* 0x000f280000100800 */
[----:B------:R-:W4:Y:S01]  /*6640*/  LDL R9, [R1+0x1dc] ;  /* 0x0001dc0001097983 */ /* 0x000f220000100800 */
[----:B--2---:R-:W-:-:S05]  /*6650*/  IMAD.X R7, R0, 0x1, R7, P2 ;  /* 0x0000000100077824 */ /* 0x004fca00010e0607 */
[----:B------:R-:W2:Y:S04]  /*6660*/  @P0 LDG.E.U8 R136, desc[UR14][R6.64] ;  /* 0x0000000e06880981 */ /* 0x000ea8000c1e1100 */
[----:B------:R-:W2:Y:S01]  /*6670*/  LDL R7, [R1+0x1e0] ;  /* 0x0001e00001077983 */ /* 0x000ea20000100800 */
[----:B------:R-:W-:Y:S01]  /*6680*/  PRMT R117, RZ, 0x7610, R117 ;  /* 0x00007610ff757816 */ /* 0x000fe20000000075 */
[----:B------:R-:W-:Y:S01]  /*6690*/  IMAD.X R5, R0, 0x1, R5, P1 ;  /* 0x0000000100057824 */ /* 0x000fe200008e0605 */
[----:B------:R-:W-:-:S04]  /*66a0*/  ISETP.GT.AND P1, PT, R3, 0x6, PT ;  /* 0x000000060300780c */ /* 0x000fc80003f24270 */
[----:B------:R0:W2:Y:S01]  /*66b0*/  @P0 LDG.E.U8 R117, desc[UR14][R4.64] ;  /* 0x0000000e04750981 */ /* 0x0000a2000c1e1100 */
[----:B------:R-:W-:Y:S02]  /*66c0*/  PRMT R114, RZ, 0x7610, R114 ;  /* 0x00007610ff727816 */ /* 0x000fe40000000072 */
[----:B0-----:R-:W-:Y:S02]  /*66d0*/  IADD3 R4, P2, R2, R11, RZ ;  /* 0x0000000b02047210 */ /* 0x001fe40007f5e0ff */
[----:B------:R-:W-:Y:S01]  /*66e0*/  PRMT R137, RZ, 0x7610, R137 ;  /* 0x00007610ff897816 */ /* 0x000fe20000000089 */
[----:B------:R-:W2:Y:S02]  /*66f0*/  LDL R11, [R1+0x20c] ;  /* 0x00020c00010b7983 */ /* 0x000ea40000100800 */
[----:B---3--:R-:W-:Y:S01]  /*6700*/  IMAD.X R5, R0, 0x1, R10, P2 ;  /* 0x0000000100057824 */ /* 0x008fe200010e060a */
[C---:B----4-:R-:W-:Y:S01]  /*6710*/  IADD3 R6, P0, R2.reuse, R8, RZ ;  /* 0x0000000802067210 */ /* 0x050fe20007f1e0ff */
[----:B------:R-:W3:Y:S01]  /*6720*/  LDL R10, [R1+0x208] ;  /* 0x00020800010a7983 */ /* 0x000ee20000100800 */
[----:B------:R-:W-:-:S03]  /*6730*/  IADD3 R8, P2, R2, R9, RZ ;  /* 0x0000000902087210 */ /* 0x000fc60007f5e0ff */
[----:B------:R-:W4:Y:S04]  /*6740*/  @P1 LDG.E.U8 R114, desc[UR14][R4.64] ;  /* 0x0000000e04721981 */ /* 0x000f28000c1e1100 */
[----:B------:R-:W3:Y:S04]  /*6750*/  LDL R9, [R1+0x1d8] ;  /* 0x0001d80001097983 */ /* 0x000ee80000100800 */
[----:B------:R-:W4:Y:S01]  /*6760*/  LDL R5, [R1+0x1f4] ;  /* 0x0001f40001057983 */ /* 0x000f220000100800 */
[----:B--2---:R-:W-:-:S05]  /*6770*/  IMAD.X R7, R0, 0x1, R7, P0 ;  /* 0x0000000100077824 */ /* 0x004fca00000e0607 */
[----:B------:R4:W2:Y:S04]  /*6780*/  @P1 LDG.E.U8 R137, desc[UR14][R6.64] ;  /* 0x0000000e06891981 */ /* 0x0008a8000c1e1100 */
[----:B------:R-:W2:Y:S01]  /*6790*/  LDL R7, [R1+0x1f0] ;  /* 0x0001f00001077983 */ /* 0x000ea20000100800 */
[----:B------:R-:W-:Y:S02]  /*67a0*/  PRMT R138, RZ, 0x7610, R138 ;  /* 0x00007610ff8a7816 */ /* 0x000fe4000000008a */
[----:B------:R-:W-:Y:S01]  /*67b0*/  PRMT R139, RZ, 0x7610, R139 ;  /* 0x00007610ff8b7816 */ /* 0x000fe2000000008b */
[----:B---3--:R-:W-:-:S05]  /*67c0*/  IMAD.X R9, R0, 0x1, R9, P2 ;  /* 0x0000000100097824 */ /* 0x008fca00010e0609 */
[----:B------:R0:W3:Y:S01]  /*67d0*/  @P1 LDG.E.U8 R138, desc[UR14][R8.64] ;  /* 0x0000000e088a1981 */ /* 0x0000e2000c1e1100 */
[----:B----4-:R-:W-:-:S03]  /*67e0*/  IADD3 R6, P3, R2, R5, RZ ;  /* 0x0000000502067210 */ /* 0x010fc60007f7e0ff */
[----:B------:R-:W0:Y:S02]  /*67f0*/  LDL R9, [R1+0x204] ;  /* 0x0002040001097983 */ /* 0x000e240000100800 */
[----:B--2---:R-:W-:-:S05]  /*6800*/  IMAD.X R7, R0, 0x1, R7, P3 ;  /* 0x0000000100077824 */ /* 0x004fca00018e0607 */
[----:B------:R-:W2:Y:S04]  /*6810*/  @P1 LDG.E.U8 R139, desc[UR14][R6.64] ;  /* 0x0000000e068b1981 */ /* 0x000ea8000c1e1100 */
[----:B------:R-:W4:Y:S04]  /*6820*/  LDL R6, [R1+0x1fc] ;  /* 0x0001fc0001067983 */ /* 0x000f280000100800 */
[----:B------:R-:W3:Y:S01]  /*6830*/  LDL R7, [R1+0x220] ;  /* 0x0002200001077983 */ /* 0x000ee20000100800 */
[----:B------:R-:W-:Y:S02]  /*6840*/  ISETP.GT.AND P0, PT, R3, 0x7, PT ;  /* 0x000000070300780c */ /* 0x000fe40003f04270 */
[----:B------:R-:W-:-:S02]  /*6850*/  IADD3 R4, P2, R2, R11, RZ ;  /* 0x0000000b02047210 */ /* 0x000fc40007f5e0ff */
[----:B------:R-:W2:Y:S01]  /*6860*/  LDL R11, [R1+0x1f8] ;  /* 0x0001f800010b7983 */ /* 0x000ea20000100800 */
[----:B------:R-:W-:Y:S02]  /*6870*/  PRMT R72, RZ, 0x7610, R72 ;  /* 0x00007610ff487816 */ /* 0x000fe40000000048 */
[----:B------:R-:W-:Y:S01]  /*6880*/  IMAD.X R5, R0, 0x1, R10, P2 ;  /* 0x0000000100057824 */ /* 0x000fe200010e060a */
[----:B------:R-:W-:Y:S01]  /*6890*/  PRMT R116, RZ, 0x7610, R116 ;  /* 0x00007610ff747816 */ /* 0x000fe20000000074 */
[----:B------:R-:W2:Y:S01]  /*68a0*/  LDL R10, [R1+0x238] ;  /* 0x00023800010a7983 */ /* 0x000ea20000100800 */
[----:B0-----:R-:W-:-:S03]  /*68b0*/  IADD3 R8, P3, R2, R9, RZ ;  /* 0x0000000902087210 */ /* 0x001fc60007f7e0ff */
[----:B------:R4:W2:Y:S04]  /*68c0*/  @P0 LDG.E.U8 R72, desc[UR14][R4.64] ;  /* 0x0000000e04480981 */ /* 0x0008a8000c1e1100 */
[----:B------:R-:W2:Y:S01]  /*68d0*/  LDL R9, [R1+0x200] ;  /* 0x0002000001097983 */ /* 0x000ea20000100800 */
[C---:B----4-:R-:W-:Y:S02]  /*68e0*/  IADD3 R4, P1, R2.reuse, R6, RZ ;  /* 0x0000000602047210 */ /* 0x050fe40007f3e0ff */
[----:B---3--:R-:W-:Y:S02]  /*68f0*/  IADD3 R6, P2, R2, R7, RZ ;  /* 0x0000000702067210 */ /* 0x008fe40007f5e0ff */
[----:B------:R-:W3:Y:S01]  /*6900*/  LDL R7, [R1+0x210] ;  /* 0x0002100001077983 */ /* 0x000ee20000100800 */
[----:B------:R-:W-:Y:S01]  /*6910*/  PRMT R118, RZ, 0x7610, R118 ;  /* 0x00007610ff767816 */ /* 0x000fe20000000076 */
[C---:B--2---:R-:W-:Y:S01]  /*6920*/  IMAD.X R5, R0.reuse, 0x1, R11, P1 ;  /* 0x0000000100057824 */ /* 0x044fe200008e060b */
[----:B------:R-:W-:Y:S01]  /*6930*/  PRMT R140, RZ, 0x7610, R140 ;  /* 0x00007610ff8c7816 */ /* 0x000fe2000000008c */
[----:B------:R-:W2:Y:S04]  /*6940*/  LDL R11, [R1+0x224] ;  /* 0x00022400010b7983 */ /* 0x000ea80000100800 */
[----:B------:R0:W4:Y:S01]  /*6950*/  @P0 LDG.E.U8 R116, desc[UR14][R4.64] ;  /* 0x0000000e04740981 */ /* 0x000122000c1e1100 */
[----:B------:R-:W-:-:S03]  /*6960*/  IMAD.X R9, R0, 0x1, R9, P3 ;  /* 0x0000000100097824 */ /* 0x000fc600018e0609 */
[----:B------:R-:W2:Y:S04]  /*6970*/  LDL R5, [R1+0x230] ;  /* 0x0002300001057983 */ /* 0x000ea80000100800 */
[----:B------:R-:W4:Y:S04]  /*6980*/  @P0 LDG.E.U8 R118, desc[UR14][R8.64] ;  /* 0x0000000e08760981 */ /* 0x000f28000c1e1100 */
[----:B------:R-:W4:Y:S01]  /*6990*/  LDL R8, [R1+0x234] ;  /* 0x0002340001087983 */ /* 0x000f220000100800 */
[----:B---3--:R-:W-:Y:S01]  /*69a0*/  IMAD.X R7, R0, 0x1, R7, P2 ;  /* 0x0000000100077824 */ /* 0x008fe200010e0607 */
[----:B------:R-:W-:-:S02]  /*69b0*/  ISETP.GT.AND P1, PT, R3, 0x8, PT ;  /* 0x000000080300780c */ /* 0x000fc40003f24270 */
[----:B------:R-:W3:Y:S04]  /*69c0*/  LDL R9, [R1+0x228] ;  /* 0x0002280001097983 */ /* 0x000ee80000100800 */
[----:B------:R2:W3:Y:S04]  /*69d0*/  @P0 LDG.E.U8 R140, desc[UR14][R6.64] ;  /* 0x0000000e068c0981 */ /* 0x0004e8000c1e1100 */
[----:B------:R-:W3:Y:S01]  /*69e0*/  LDL R7, [R1+0x22c] ;  /* 0x00022c0001077983 */ /* 0x000ee20000100800 */
[C---:B0-----:R-:W-:Y:S02]  /*69f0*/  IADD3 R4, P2, R2.reuse, R10, RZ ;  /* 0x0000000a02047210 */ /* 0x041fe40007f5e0ff */
[----:B--2---:R-:W-:Y:S01]  /*6a00*/  IADD3 R6, P0, R2, R5, RZ ;  /* 0x0000000502067210 */ /* 0x004fe20007f1e0ff */
[----:B------:R-:W2:Y:S01]  /*6a10*/  LDL R10, [R1+0x258] ;  /* 0x00025800010a7983 */ /* 0x000ea20000100800 */
[----:B------:R-:W-:-:S02]  /*6a20*/  PRMT R71, RZ, 0x7610, R71 ;  /* 0x00007610ff477816 */ /* 0x000fc40000000047 */
[----:B------:R-:W-:Y:S01]  /*6a30*/  PRMT R141, RZ, 0x7610, R141 ;  /* 0x00007610ff8d7816 */ /* 0x000fe2000000008d */
[----:B----4-:R-:W-:-:S05]  /*6a40*/  IMAD.X R5, R0, 0x1, R8, P2 ;  /* 0x0000000100057824 */ /* 0x010fca00010e0608 */
[----:B------:R-:W4:Y:S04]  /*6a50*/  @P1 LDG.E.U8 R71, desc[UR14][R4.64] ;  /* 0x0000000e04471981 */ /* 0x000f28000c1e1100 */
[----:B------:R-:W2:Y:S01]  /*6a60*/  LDL R5, [R1+0x240] ;  /* 0x0002400001057983 */ /* 0x000ea20000100800 */
[----:B---3--:R-:W-:-:S05]  /*6a70*/  IMAD.X R7, R0, 0x1, R7, P0 ;  /* 0x0000000100077824 */ /* 0x008fca00000e0607 */
[----:B------:R2:W3:Y:S04]  /*6a80*/  @P1 LDG.E.U8 R141, desc[UR14][R6.64] ;  /* 0x0000000e068d1981 */ /* 0x0004e8000c1e1100 */
[----:B------:R-:W4:Y:S01]  /*6a90*/  LDL R7, [R1+0x23c] ;  /* 0x00023c0001077983 */ /* 0x000f220000100800 */
[----:B------:R-:W-:Y:S02]  /*6aa0*/  IADD3 R8, P2, R2, R9, RZ ;  /* 0x0000000902087210 */ /* 0x000fe40007f5e0ff */
[----:B------:R-:W-:-:S03]  /*6ab0*/  PRMT R142, RZ, 0x7610, R142 ;  /* 0x00007610ff8e7816 */ /* 0x000fc6000000008e */
[----:B------:R-:W-:Y:S02]  /*6ac0*/  IMAD.X R9, R0, 0x1, R11, P2 ;  /* 0x0000000100097824 */ /* 0x000fe400010e060b */
[----:B------:R-:W3:Y:S01]  /*6ad0*/  LDL R11, [R1+0x248] ;  /* 0x00024800010b7983 */ /* 0x000ee20000100800 */
[----:B--2---:R-:W-:-:S03]  /*6ae0*/  IADD3 R6, P3, R2, R5, RZ ;  /* 0x0000000502067210 */ /* 0x004fc60007f7e0ff */
[----:B------:R0:W2:Y:S04]  /*6af0*/  @P1 LDG.E.U8 R142, desc[UR14][R8.64] ;  /* 0x0000000e088e1981 */ /* 0x0000a8000c1e1100 */
[----:B------:R-:W3:Y:S01]  /*6b00*/  LDL R5, [R1+0x254] ;  /* 0x0002540001057983 */ /* 0x000ee20000100800 */
[----:B------:R-:W-:Y:S02]  /*6b10*/  PRMT R143, RZ, 0x7610, R143 ;  /* 0x00007610ff8f7816 */ /* 0x000fe4000000008f */
[----:B------:R-:W-:Y:S02]  /*6b20*/  IADD3 R4, P2, R2, R10, RZ ;  /* 0x0000000a02047210 */ /* 0x000fe40007f5e0ff */
[----:B------:R-:W2:Y:S04]  /*6b30*/  LDL R10, [R1+0x244] ;  /* 0x00024400010a7983 */ /* 0x000ea80000100800 */
[----:B------:R-:W0:Y:S01]  /*6b40*/  LDL R9, [R1+0x250] ;  /* 0x0002500001097983 */ /* 0x000e220000100800 */
[----:B----4-:R-:W-:-:S05]  /*6b50*/  IMAD.X R7, R0, 0x1, R7, P3 ;  /* 0x0000000100077824 */ /* 0x010fca00018e0607 */
[----:B------:R-:W4:Y:S04]  /*6b60*/  @P1 LDG.E.U8 R143, desc[UR14][R6.64] ;  /* 0x0000000e068f1981 */ /* 0x000f28000c1e1100 */
[----:B------:R-:W4:Y:S01]  /*6b70*/  LDL R7, [R1+0x260] ;  /* 0x0002600001077983 */ /* 0x000f220000100800 */
[----:B------:R-:W-:Y:S02]  /*6b80*/  ISETP.GT.AND P0, PT, R3, 0x9, PT ;  /* 0x000000090300780c */ /* 0x000fe40003f04270 */
[----:B------:R-:W-:Y:S01]  /*6b90*/  PRMT R57, RZ, 0x7610, R57 ;  /* 0x00007610ff397816 */ /* 0x000fe20000000039 */
[----:B---3--:R-:W-:Y:S01]  /*6ba0*/  IMAD.X R5, R0, 0x1, R5, P2 ;  /* 0x0000000100057824 */ /* 0x008fe200010e0605 */
[----:B------:R-:W-:-:S09]  /*6bb0*/  PRMT R59, RZ, 0x7610, R59 ;  /* 0x00007610ff3b7816 */ /* 0x000fd2000000003b */
[----:B------:R1:W3:Y:S01]  /*6bc0*/  @P0 LDG.E.U8 R57, desc[UR14][R4.64] ;  /* 0x0000000e04390981 */ /* 0x0002e2000c1e1100 */
[----:B0-----:R-:W-:-:S03]  /*6bd0*/  IADD3 R8, P3, R2, R9, RZ ;  /* 0x0000000902087210 */ /* 0x001fc60007f7e0ff */
[----:B------:R-:W3:Y:S01]  /*6be0*/  LDL R9, [R1+0x24c] ;  /* 0x00024c0001097983 */ /* 0x000ee20000100800 */
[----:B-1----:R-:W-:Y:S02]  /*6bf0*/  IADD3 R4, P1, R2, R11, RZ ;  /* 0x0000000b02047210 */ /* 0x002fe40007f3e0ff */
[----:B------:R-:W-:Y:S01]  /*6c00*/  PRMT R61, RZ, 0x7610, R61 ;  /* 0x00007610ff3d7816 */ /* 0x000fe2000000003d */
[----:B------:R-:W3:Y:S02]  /*6c10*/  LDL R11, [R1+0x26c] ;  /* 0x00026c00010b7983 */ /* 0x000ee40000100800 */
[----:B--2---:R-:W-:Y:S01]  /*6c20*/  IMAD.X R5, R0, 0x1, R10, P1 ;  /* 0x0000000100057824 */ /* 0x004fe200008e060a */
        /* <DEDUP_REMOVED lines=229> */
[----:B------:R-:W3:Y:S01]  /*7a80*/  LDL R10, [R1+0x388] ;  /* 0x00038800010a7983 */ /* 0x000ee20000100800 */
[----:B------:R-:W-:-:S03]  /*7a90*/  PRMT R47, RZ, 0x7610, R47 ;  /* 0x00007610ff2f7816 */ /* 0x000fc6000000002f */
[----:B------:R-:W3:Y:S04]  /*7aa0*/  LDL R7, [R1+0x37c] ;  /* 0x00037c0001077983 */ /* 0x000ee80000100800 */
[----:B------:R0:W3:Y:S04]  /*7ab0*/  @P1 LDG.E.U8 R98, desc[UR14][R8.64] ;  /* 0x0000000e08621981 */ /* 0x0000e8000c1e1100 */
[----:B------:R-:W0:Y:S01]  /*7ac0*/  LDL R9, [R1+0x390] ;  /* 0x0003900001097983 */ /* 0x000e220000100800 */
[C---:B----4-:R-:W-:Y:S02]  /*7ad0*/  IADD3 R6, P3, R2.reuse, R4, RZ ;  /* 0x0000000402067210 */ /* 0x050fe40007f7e0ff */
[----:B--2---:R-:W-:-:S02]  /*7ae0*/  IADD3 R4, P2, R2, R5, RZ ;  /* 0x0000000502047210 */ /* 0x004fc40007f5e0ff */
[----:B------:R-:W2:Y:S01]  /*7af0*/  LDL R5, [R1+0x394] ;  /* 0x0003940001057983 */ /* 0x000ea20000100800 */
[----:B------:R-:W-:Y:S02]  /*7b00*/  PRMT R99, RZ, 0x7610, R99 ;  /* 0x00007610ff637816 */ /* 0x000fe40000000063 */
[----:B--2---:R-:W-:-:S05]  /*7b10*/  IMAD.X R5, R0, 0x1, R5, P2 ;  /* 0x0000000100057824 */ /* 0x004fca00010e0605 */
[----:B------:R1:W2:Y:S04]  /*7b20*/  @P0 LDG.E.U8 R47, desc[UR14][R4.64] ;  /* 0x0000000e042f0981 */ /* 0x0002a8000c1e1100 */
[----:B------:R-:W4:Y:S01]  /*7b30*/  LDL R5, [R1+0x384] ;  /* 0x0003840001057983 */ /* 0x000f220000100800 */
[----:B---3--:R-:W-:Y:S01]  /*7b40*/  IMAD.X R7, R0, 0x1, R7, P3 ;  /* 0x0000000100077824 */ /* 0x008fe200018e0607 */
[----:B0-----:R-:W-:-:S04]  /*7b50*/  IADD3 R8, P3, R2, R9, RZ ;  /* 0x0000000902087210 */ /* 0x001fc80007f7e0ff */
[----:B------:R0:W3:Y:S01]  /*7b60*/  @P1 LDG.E.U8 R99, desc[UR14][R6.64] ;  /* 0x0000000e06631981 */ /* 0x0000e2000c1e1100 */
[----:B-1----:R-:W-:Y:S01]  /*7b70*/  IADD3 R4, P1, R2, R10, RZ ;  /* 0x0000000a02047210 */ /* 0x002fe20007f3e0ff */
[----:B------:R-:W-:Y:S01]  /*7b80*/  IMAD.X R9, R0, 0x1, R11, P3 ;  /* 0x0000000100097824 */ /* 0x000fe200018e060b */
[----:B------:R-:W-:Y:S01]  /*7b90*/  PRMT R52, RZ, 0x7610, R52 ;  /* 0x00007610ff347816 */ /* 0x000fe20000000034 */
[----:B------:R-:W2:Y:S01]  /*7ba0*/  LDL R11, [R1+0x3b4] ;  /* 0x0003b400010b7983 */ /* 0x000ea20000100800 */
[----:B------:R-:W-:Y:S02]  /*7bb0*/  PRMT R50, RZ, 0x7610, R50 ;  /* 0x00007610ff327816 */ /* 0x000fe40000000032 */
[----:B------:R-:W-:Y:S01]  /*7bc0*/  PRMT R100, RZ, 0x7610, R100 ;  /* 0x00007610ff647816 */ /* 0x000fe20000000064 */
[----:B------:R-:W3:Y:S04]  /*7bd0*/  LDL R10, [R1+0x3a8] ;  /* 0x0003a800010a7983 */ /* 0x000ee80000100800 */
[----:B------:R-:W0:Y:S04]  /*7be0*/  LDL R7, [R1+0x3a0] ;  /* 0x0003a00001077983 */ /* 0x000e280000100800 */
[----:B------:R-:W3:Y:S04]  /*7bf0*/  @P0 LDG.E.U8 R52, desc[UR14][R8.64] ;  /* 0x0000000e08340981 */ /* 0x000ee8000c1e1100 */
[----:B------:R-:W2:Y:S01]  /*7c00*/  LDL R8, [R1+0x39c] ;  /* 0x00039c0001087983 */ /* 0x000ea20000100800 */
[----:B------:R-:W-:-:S03]  /*7c10*/  PRMT R48, RZ, 0x7610, R48 ;  /* 0x00007610ff307816 */ /* 0x000fc60000000030 */
[----:B------:R-:W3:Y:S01]  /*7c20*/  LDL R9, [R1+0x3a4] ;  /* 0x0003a40001097983 */ /* 0x000ee20000100800 */
[----:B----4-:R-:W-:-:S05]  /*7c30*/  IMAD.X R5, R0, 0x1, R5, P1 ;  /* 0x0000000100057824 */ /* 0x010fca00008e0605 */
[----:B------:R1:W4:Y:S04]  /*7c40*/  @P0 LDG.E.U8 R50, desc[UR14][R4.64] ;  /* 0x0000000e04320981 */ /* 0x000328000c1e1100 */
[----:B------:R-:W1:Y:S01]  /*7c50*/  LDL R5, [R1+0x3b8] ;  /* 0x0003b80001057983 */ /* 0x000e620000100800 */
[----:B0-----:R-:W-:-:S05]  /*7c60*/  IADD3 R6, P2, R2, R7, RZ ;  /* 0x0000000702067210 */ /* 0x001fca0007f5e0ff */
[----:B--2---:R-:W-:Y:S01]  /*7c70*/  IMAD.X R7, R0, 0x1, R8, P2 ;  /* 0x0000000100077824 */ /* 0x004fe200010e0608 */
[----:B------:R-:W-:Y:S01]  /*7c80*/  ISETP.GT.AND P1, PT, R3, 0x14, PT ;  /* 0x000000140300780c */ /* 0x000fe20003f24270 */
[----:B------:R-:W2:Y:S04]  /*7c90*/  LDL R8, [R1+0x3c0] ;  /* 0x0003c00001087983 */ /* 0x000ea80000100800 */
[----:B------:R0:W4:Y:S04]  /*7ca0*/  @P0 LDG.E.U8 R100, desc[UR14][R6.64] ;  /* 0x0000000e06640981 */ /* 0x000128000c1e1100 */
[----:B------:R-:W2:Y:S01]  /*7cb0*/  LDL R7, [R1+0x3ac] ;  /* 0x0003ac0001077983 */ /* 0x000ea20000100800 */
[----:B-1----:R-:W-:-:S03]  /*7cc0*/  IADD3 R4, P2, R2, R5, RZ ;  /* 0x0000000502047210 */ /* 0x002fc60007f5e0ff */
[----:B------:R-:W0:Y:S02]  /*7cd0*/  LDL R5, [R1+0x3b0] ;  /* 0x0003b00001057983 */ /* 0x000e240000100800 */
[----:B0-----:R-:W-:Y:S01]  /*7ce0*/  IADD3 R6, P0, R2, R5, RZ ;  /* 0x0000000502067210 */ /* 0x001fe20007f1e0ff */
[----:B------:R-:W-:-:S05]  /*7cf0*/  IMAD.X R5, R0, 0x1, R11, P2 ;  /* 0x0000000100057824 */ /* 0x000fca00010e060b */
[----:B------:R0:W4:Y:S04]  /*7d00*/  @P1 LDG.E.U8 R48, desc[UR14][R4.64] ;  /* 0x0000000e04301981 */ /* 0x000128000c1e1100 */
[----:B------:R-:W0:Y:S01]  /*7d10*/  LDL R5, [R1+0x3d8] ;  /* 0x0003d80001057983 */ /* 0x000e220000100800 */
[----:B---3--:R-:W-:Y:S01]  /*7d20*/  IADD3 R10, P2, R2, R10, RZ ;  /* 0x0000000a020a7210 */ /* 0x008fe20007f5e0ff */
[----:B--2---:R-:W-:Y:S01]  /*7d30*/  IMAD.X R7, R0, 0x1, R7, P0 ;  /* 0x0000000100077824 */ /* 0x004fe200000e0607 */
[----:B------:R-:W-:-:S03]  /*7d40*/  PRMT R101, RZ, 0x7610, R101 ;  /* 0x00007610ff657816 */ /* 0x000fc60000000065 */
[----:B------:R-:W-:-:S03]  /*7d50*/  IMAD.X R11, R0, 0x1, R9, P2 ;  /* 0x00000001000b7824 */ /* 0x000fc600010e0609 */
[----:B------:R1:W2:Y:S04]  /*7d60*/  @P1 LDG.E.U8 R101, desc[UR14][R6.64] ;  /* 0x0000000e06651981 */ /* 0x0002a8000c1e1100 */
[----:B------:R-:W3:Y:S04]  /*7d70*/  LDL R6, [R1+0x3bc] ;  /* 0x0003bc0001067983 */ /* 0x000ee80000100800 */
[----:B------:R-:W1:Y:S01]  /*7d80*/  LDL R7, [R1+0x3d0] ;  /* 0x0003d00001077983 */ /* 0x000e620000100800 */
[----:B0-----:R-:W-:-:S03]  /*7d90*/  IADD3 R4, P2, R2, R5, RZ ;  /* 0x0000000502047210 */ /* 0x001fc60007f5e0ff */
[----:B------:R-:W4:Y:S01]  /*7da0*/  LDL R5, [R1+0x3d4] ;  /* 0x0003d40001057983 */ /* 0x000f220000100800 */
[----:B------:R-:W-:Y:S02]  /*7db0*/  ISETP.GT.AND P0, PT, R3, 0x15, PT ;  /* 0x000000150300780c */ /* 0x000fe40003f04270 */
[----:B------:R-:W-:Y:S02]  /*7dc0*/  IADD3 R8, P3, R2, R8, RZ ;  /* 0x0000000802087210 */ /* 0x000fe40007f7e0ff */
[----:B------:R-:W-:Y:S02]  /*7dd0*/  PRMT R45, RZ, 0x7610, R45 ;  /* 0x00007610ff2d7816 */ /* 0x000fe4000000002d */
[----:B------:R-:W-:Y:S01]  /*7de0*/  PRMT R103, RZ, 0x7610, R103 ;  /* 0x00007610ff677816 */ /* 0x000fe20000000067 */
[----:B---3--:R-:W-:Y:S01]  /*7df0*/  IMAD.X R9, R0, 0x1, R6, P3 ;  /* 0x0000000100097824 */ /* 0x008fe200018e0606 */
[----:B-1----:R-:W-:-:S04]  /*7e00*/  IADD3 R6, P3, R2, R7, RZ ;  /* 0x0000000702067210 */ /* 0x002fc80007f7e0ff */
[----:B------:R0:W3:Y:S04]  /*7e10*/  @P1 LDG.E.U8 R103, desc[UR14][R8.64] ;  /* 0x0000000e08671981 */ /* 0x0000e8000c1e1100 */
[----:B------:R-:W2:Y:S04]  /*7e20*/  LDL R7, [R1+0x3cc] ;  /* 0x0003cc0001077983 */ /* 0x000ea80000100800 */
[----:B------:R-:W0:Y:S01]  /*7e30*/  LDL R9, [R1+0x3c8] ;  /* 0x0003c80001097983 */ /* 0x000e220000100800 */
[----:B----4-:R-:W-:-:S05]  /*7e40*/  IMAD.X R5, R0, 0x1, R5, P2 ;  /* 0x0000000100057824 */ /* 0x010fca00010e0605 */
[----:B------:R1:W4:Y:S04]  /*7e50*/  @P0 LDG.E.U8 R45, desc[UR14][R4.64] ;  /* 0x0000000e042d0981 */ /* 0x000328000c1e1100 */
[----:B------:R-:W1:Y:S01]  /*7e60*/  LDL R5, [R1+0x3e0] ;  /* 0x0003e00001057983 */ /* 0x000e620000100800 */
[----:B------:R-:W-:Y:S01]  /*7e70*/  PRMT R43, RZ, 0x7610, R43 ;  /* 0x00007610ff2b7816 */ /* 0x000fe2000000002b */
[----:B--2---:R-:W-:-:S05]  /*7e80*/  IMAD.X R7, R0, 0x1, R7, P3 ;  /* 0x0000000100077824 */ /* 0x004fca00018e0607 */
[----:B------:R2:W3:Y:S01]  /*7e90*/  @P0 LDG.E.U8 R43, desc[UR14][R6.64] ;  /* 0x0000000e062b0981 */ /* 0x0004e2000c1e1100 */
[----:B0-----:R-:W-:-:S03]  /*7ea0*/  IADD3 R8, P2, R2, R9, RZ ;  /* 0x0000000902087210 */ /* 0x001fc60007f5e0ff */
[----:B------:R-:W2:Y:S04]  /*7eb0*/  LDL R9, [R1+0x3c4] ;  /* 0x0003c40001097983 */ /* 0x000ea80000100800 */
[----:B------:R-:W4:Y:S01]  /*7ec0*/  LDL R7, [R1+0x3f8] ;  /* 0x0003f80001077983 */ /* 0x000f220000100800 */
[----:B-1----:R-:W-:-:S03]  /*7ed0*/  IADD3 R4, P3, R2, R5, RZ ;  /* 0x0000000502047210 */ /* 0x002fc60007f7e0ff */
[----:B------:R-:W3:Y:S01]  /*7ee0*/  LDL R5, [R1+0x3dc] ;  /* 0x0003dc0001057983 */ /* 0x000ee20000100800 */
[----:B------:R-:W-:Y:S01]  /*7ef0*/  PRMT R104, RZ, 0x7610, R104 ;  /* 0x00007610ff687816 */ /* 0x000fe20000000068 */
[----:B--2---:R-:W-:Y:S01]  /*7f00*/  IMAD.X R9, R0, 0x1, R9, P2 ;  /* 0x0000000100097824 */ /* 0x004fe200010e0609 */
[----:B----4-:R-:W-:Y:S02]  /*7f10*/  IADD3 R6, P2, R2, R7, RZ ;  /* 0x0000000702067210 */ /* 0x010fe40007f5e0ff */
[----:B------:R-:W2:Y:S01]  /*7f20*/  LDL R7, [R1+0x3f4] ;  /* 0x0003f40001077983 */ /* 0x000ea20000100800 */
[----:B---3--:R-:W-:-:S05]  /*7f30*/  IMAD.X R5, R0, 0x1, R5, P3 ;  /* 0x0000000100057824 */ /* 0x008fca00018e0605 */
[----:B------:R0:W3:Y:S04]  /*7f40*/  @P0 LDG.E.U8 R104, desc[UR14][R4.64] ;  /* 0x0000000e04680981 */ /* 0x0000e8000c1e1100 */
[----:B------:R-:W0:Y:S01]  /*7f50*/  LDL R5, [R1+0x3f0] ;  /* 0x0003f00001057983 */ /* 0x000e220000100800 */
[----:B------:R-:W-:Y:S02]  /*7f60*/  PRMT R102, RZ, 0x7610, R102 ;  /* 0x00007610ff667816 */ /* 0x000fe40000000066 */
[----:B------:R-:W-:-:S04]  /*7f70*/  PRMT R41, RZ, 0x7610, R41 ;  /* 0x00007610ff297816 */ /* 0x000fc80000000029 */
[----:B------:R-:W4:Y:S01]  /*7f80*/  @P1 LDG.E.U8 R102, desc[UR14][R10.64] ;  /* 0x0000000e0a661981 */ /* 0x000f22000c1e1100 */
[----:B------:R-:W-:Y:S02]  /*7f90*/  ISETP.GT.AND P1, PT, R3, 0x16, PT ;  /* 0x000000160300780c */ /* 0x000fe40003f24270 */
[----:B------:R-:W-:Y:S01]  /*7fa0*/  PRMT R46, RZ, 0x7610, R46 ;  /* 0x00007610ff2e7816 */ /* 0x000fe2000000002e */
[----:B------:R-:W3:Y:S01]  /*7fb0*/  @P0 LDG.E.U8 R41, desc[UR14][R8.64] ;  /* 0x0000000e08290981 */ /* 0x000ee2000c1e1100 */
[----:B--2---:R-:W-:-:S09]  /*7fc0*/  IMAD.X R7, R0, 0x1, R7, P2 ;  /* 0x0000000100077824 */ /* 0x004fd200010e0607 */
[----:B------:R1:W2:Y:S04]  /*7fd0*/  @P1 LDG.E.U8 R46, desc[UR14][R6.64] ;  /* 0x0000000e062e1981 */ /* 0x0002a8000c1e1100 */
[----:B------:R-:W1:Y:S01]  /*7fe0*/  LDL R7, [R1+0x3e8] ;  /* 0x0003e80001077983 */ /* 0x000e620000100800 */
[----:B0-----:R-:W-:-:S03]  /*7ff0*/  IADD3 R4, P0, R2, R5, RZ ;  /* 0x0000000502047210 */ /* 0x001fc60007f1e0ff */
[----:B------:R-:W4:Y:S01]  /*8000*/  LDL R5, [R1+0x3ec] ;  /* 0x0003ec0001057983 */ /* 0x000f220000100800 */
[----:B------:R-:W-:Y:S01]  /*8010*/  PRMT R105, RZ, 0x7610, R105 ;  /* 0x00007610ff697816 */ /* 0x000fe20000000069 */
[----:B----4-:R-:W-:Y:S01]  /*8020*/  IMAD.X R5, R0, 0x1, R5, P0 ;  /* 0x0000000100057824 */ /* 0x010fe200000e0605 */
[----:B-1----:R-:W-:Y:S02]  /*8030*/  IADD3 R6, P0, R2, R7, RZ ;  /* 0x0000000702067210 */ /* 0x002fe40007f1e0ff */
[----:B------:R-:W4:Y:S04]  /*8040*/  LDL R7, [R1+0x3e4] ;  /* 0x0003e40001077983 */ /* 0x000f280000100800 */
[----:B------:R0:W2:Y:S04]  /*8050*/  @P1 LDG.E.U8 R105, desc[UR14][R4.64] ;  /* 0x0000000e04691981 */ /* 0x0000a8000c1e1100 */
[----:B------:R-:W0:Y:S01]  /*8060*/  LDL R5, [R1+0x400] ;  /* 0x0004000001057983 */ /* 0x000e220000100800 */
[----:B----4-:R-:W-:Y:S01]  /*8070*/  IMAD.X R7, R0, 0x1, R7, P0 ;  /* 0x0000000100077824 */ /* 0x010fe200000e0607 */
[----:B0-----:R-:W-:-:S02]  /*8080*/  IADD3 R4, P0, R2, R5, RZ ;  /* 0x0000000502047210 */ /* 0x001fc40007f1e0ff */
[----:B------:R-:W4:Y:S01]  /*8090*/  LDL R5, [R1+0x3fc] ;  /* 0x0003fc0001057983 */ /* 0x000f220000100800 */
[----:B------:R-:W-:Y:S02]  /*80a0*/  PRMT R107, RZ, 0x7610, R107 ;  /* 0x00007610ff6b7816 */ /* 0x000fe4000000006b */
[----:B----4-:R-:W-:-:S05]  /*80b0*/  IMAD.X R5, R0, 0x1, R5, P0 ;  /* 0x0000000100057824 */ /* 0x010fca00000e0605 */
[----:B------:R0:W4:Y:S04]  /*80c0*/  @P1 LDG.E.U8 R107, desc[UR14][R4.64] ;  /* 0x0000000e046b1981 */ /* 0x000128000c1e1100 */
[----:B------:R-:W0:Y:S01]  /*80d0*/  LDL R5, [R1+0x418] ;  /* 0x0004180001057983 */ /* 0x000e220000100800 */
[----:B------:R-:W-:Y:S02]  /*80e0*/  ISETP.GT.AND P2, PT, R3, 0x17, PT ;  /* 0x000000170300780c */ /* 0x000fe40003f44270 */
[----:B0-----:R-:W-:Y:S02]  /*80f0*/  IADD3 R4, P0, R2, R5, RZ ;  /* 0x0000000502047210 */ /* 0x001fe40007f1e0ff */
[----:B------:R-:W3:Y:S01]  /*8100*/  LDL R5, [R1+0x414] ;  /* 0x0004140001057983 */ /* 0x000ee20000100800 */
[----:B------:R-:W-:-:S02]  /*8110*/  PRMT R39, RZ, 0x7610, R39 ;  /* 0x00007610ff277816 */ /* 0x000fc40000000027 */
[----:B---3--:R-:W-:-:S06]  /*8120*/  IMAD.X R5, R0, 0x1, R5, P0 ;  /* 0x0000000100057824 */ /* 0x008fcc00000e0605 */
[----:B------:R0:W3:Y:S04]  /*8130*/  @P2 LDG.E.U8 R39, desc[UR14][R4.64] ;  /* 0x0000000e04272981 */ /* 0x0000e8000c1e1100 */
[----:B------:R-:W0:Y:S02]  /*8140*/  LDL R5, [R1+0x410] ;  /* 0x0004100001057983 */ /* 0x000e240000100800 */
[----:B0-----:R-:W-:Y:S02]  /*8150*/  IADD3 R4, P0, R2, R5, RZ ;  /* 0x0000000502047210 */ /* 0x001fe40007f1e0ff */
[----:B------:R-:W2:Y:S01]  /*8160*/  LDL R5, [R1+0x40c] ;  /* 0x00040c0001057983 */ /* 0x000ea20000100800 */
[----:B------:R-:W-:Y:S02]  /*8170*/  PRMT R44, RZ, 0x7610, R44 ;  /* 0x00007610ff2c7816 */ /* 0x000fe4000000002c */
[----:B--2---:R-:W-:-:S05]  /*8180*/  IMAD.X R5, R0, 0x1, R5, P0 ;  /* 0x0000000100057824 */ /* 0x004fca00000e0605 */
[----:B------:R0:W2:Y:S04]  /*8190*/  @P2 LDG.E.U8 R44, desc[UR14][R4.64] ;  /* 0x0000000e042c2981 */ /* 0x0000a8000c1e1100 */
[----:B------:R-:W0:Y:S01]  /*81a0*/  LDL R5, [R1+0x408] ;  /* 0x0004080001057983 */ /* 0x000e220000100800 */
[----:B------:R-:W-:-:S06]  /*81b0*/  PRMT R106, RZ, 0x7610, R106 ;  /* 0x00007610ff6a7816 */ /* 0x000fcc000000006a */
[----:B------:R-:W4:Y:S04]  /*81c0*/  @P1 LDG.E.U8 R106, desc[UR14][R6.64] ;  /* 0x0000000e066a1981 */ /* 0x000f28000c1e1100 */
[----:B------:R-:W3:Y:S04]  /*81d0*/  LDL R7, [R1+0x420] ;  /* 0x0004200001077983 */ /* 0x000ee80000100800 */
[----:B------:R-:W2:Y:S01]  /*81e0*/  LDL R6, [R1+0x41c] ;  /* 0x00041c0001067983 */ /* 0x000ea20000100800 */
[----:B0-----:R-:W-:-:S03]  /*81f0*/  IADD3 R4, P0, R2, R5, RZ ;  /* 0x0000000502047210 */ /* 0x001fc60007f1e0ff */
[----:B------:R-:W4:Y:S01]  /*8200*/  LDL R5, [R1+0x404] ;  /* 0x0004040001057983 */ /* 0x000f220000100800 */
[----:B------:R-:W-:Y:S02]  /*8210*/  PRMT R42, RZ, 0x7610, R42 ;  /* 0x00007610ff2a7816 */ /* 0x000fe4000000002a */
[----:B------:R-:W-:Y:S01]  /*8220*/  PRMT R40, RZ, 0x7610, R40 ;  /* 0x00007610ff287816 */ /* 0x000fe20000000028 */
[----:B----4-:R-:W-:-:S05]  /*8230*/  IMAD.X R5, R0, 0x1, R5, P0 ;  /* 0x0000000100057824 */ /* 0x010fca00000e0605 */
[----:B------:R3:W4:Y:S02]  /*8240*/  @P2 LDG.E.U8 R42, desc[UR14][R4.64] ;  /* 0x0000000e042a2981 */ /* 0x000724000c1e1100 */
[----:B---3--:R-:W-:Y:S02]  /*8250*/  IADD3 R4, P0, R2, R7, RZ ;  /* 0x0000000702047210 */ /* 0x008fe40007f1e0ff */
[----:B------:R-:W-:Y:S01]  /*8260*/  ISETP.GT.AND P1, PT, R3, 0x18, PT ;  /* 0x000000180300780c */ /* 0x000fe20003f24270 */
[----:B------:R-:W3:Y:S02]  /*8270*/  LDL R7, [R1+0x440] ;  /* 0x0004400001077983 */ /* 0x000ee40000100800 */
[----:B--2---:R-:W-:Y:S01]  /*8280*/  IMAD.X R5, R0, 0x1, R6, P0 ;  /* 0x0000000100057824 */ /* 0x004fe200000e0606 */
[----:B------:R-:W-:Y:S01]  /*8290*/  PRMT R38, RZ, 0x7610, R38 ;  /* 0x00007610ff267816 */ /* 0x000fe20000000026 */
[----:B------:R-:W2:Y:S04]  /*82a0*/  LDL R6, [R1+0x43c] ;  /* 0x00043c0001067983 */ /* 0x000ea80000100800 */
[----:B------:R0:W4:Y:S04]  /*82b0*/  @P2 LDG.E.U8 R40, desc[UR14][R4.64] ;  /* 0x0000000e04282981 */ /* 0x000128000c1e1100 */
[----:B------:R-:W0:Y:S02]  /*82c0*/  LDL R5, [R1+0x438] ;  /* 0x0004380001057983 */ /* 0x000e240000100800 */
[----:B0-----:R-:W-:-:S02]  /*82d0*/  IADD3 R4, P0, R2, R5, RZ ;  /* 0x0000000502047210 */ /* 0x001fc40007f1e0ff */
[----:B------:R-:W3:Y:S03]  /*82e0*/  LDL R5, [R1+0x434] ;  /* 0x0004340001057983 */ /* 0x000ee60000100800 */
[----:B---3--:R-:W-:-:S05]  /*82f0*/  IMAD.X R5, R0, 0x1, R5, P0 ;  /* 0x0000000100057824 */ /* 0x008fca00000e0605 */
[----:B------:R0:W3:Y:S04]  /*8300*/  @P1 LDG.E.U8 R38, desc[UR14][R4.64] ;  /* 0x0000000e04261981 */ /* 0x0000e8000c1e1100 */
[----:B------:R-:W0:Y:S02]  /*8310*/  LDL R5, [R1+0x430] ;  /* 0x0004300001057983 */ /* 0x000e240000100800 */
[----:B0-----:R-:W-:Y:S02]  /*8320*/  IADD3 R4, P0, R2, R5, RZ ;  /* 0x0000000502047210 */ /* 0x001fe40007f1e0ff */
[----:B------:R-:W2:Y:S01]  /*8330*/  LDL R5, [R1+0x42c] ;  /* 0x00042c0001057983 */ /* 0x000ea20000100800 */
[----:B------:R-:W-:Y:S02]  /*8340*/  PRMT R36, RZ, 0x7610, R36 ;  /* 0x00007610ff247816 */ /* 0x000fe40000000024 */
[----:B--2---:R-:W-:-:S05]  /*8350*/  IMAD.X R5, R0, 0x1, R5, P0 ;  /* 0x0000000100057824 */ /* 0x004fca00000e0605 */
[----:B------:R0:W2:Y:S04]  /*8360*/  @P1 LDG.E.U8 R36, desc[UR14][R4.64] ;  /* 0x0000000e04241981 */ /* 0x0000a8000c1e1100 */
[----:B------:R-:W0:Y:S02]  /*8370*/  LDL R5, [R1+0x428] ;  /* 0x0004280001057983 */ /* 0x000e240000100800 */
[----:B0-----:R-:W-:Y:S02]  /*8380*/  IADD3 R4, P0, R2, R5, RZ ;  /* 0x0000000502047210 */ /* 0x001fe40007f1e0ff */
[----:B------:R-:W4:Y:S01]  /*8390*/  LDL R5, [R1+0x424] ;  /* 0x0004240001057983 */ /* 0x000f220000100800 */
[----:B------:R-:W-:Y:S02]  /*83a0*/  PRMT R35, RZ, 0x7610, R35 ;  /* 0x00007610ff237816 */ /* 0x000fe40000000023 */
[----:B------:R-:W-:Y:S01]  /*83b0*/  PRMT R32, RZ, 0x7610, R32 ;  /* 0x00007610ff207816 */ /* 0x000fe20000000020 */
[----:B----4-:R-:W-:-:S05]  /*83c0*/  IMAD.X R5, R0, 0x1, R5, P0 ;  /* 0x0000000100057824 */ /* 0x010fca00000e0605 */
[----:B------:R0:W4:Y:S02]  /*83d0*/  @P1 LDG.E.U8 R35, desc[UR14][R4.64] ;  /* 0x0000000e04231981 */ /* 0x000124000c1e1100 */
[----:B0-----:R-:W-:Y:S02]  /*83e0*/  IADD3 R4, P0, R2, R7, RZ ;  /* 0x0000000702047210 */ /* 0x001fe40007f1e0ff */
[----:B------:R-:W-:Y:S01]  /*83f0*/  PRMT R37, RZ, 0x7610, R37 ;  /* 0x00007610ff257816 */ /* 0x000fe20000000025 */
[----:B------:R-:W3:Y:S02]  /*8400*/  LDL R7, [R1+0x460] ;  /* 0x0004600001077983 */ /* 0x000ee40000100800 */
[----:B------:R-:W-:Y:S01]  /*8410*/  IMAD.X R5, R0, 0x1, R6, P0 ;  /* 0x0000000100057824 */ /* 0x000fe200000e0606 */
[----:B------:R-:W-:Y:S01]  /*8420*/  PRMT R34, RZ, 0x7610, R34 ;  /* 0x00007610ff227816 */ /* 0x000fe20000000022 */
[----:B------:R-:W2:Y:S04]  /*8430*/  LDL R6, [R1+0x45c] ;  /* 0x00045c0001067983 */ /* 0x000ea80000100800 */
[----:B------:R0:W4:Y:S04]  /*8440*/  @P1 LDG.E.U8 R32, desc[UR14][R4.64] ;  /* 0x0000000e04201981 */ /* 0x000128000c1e1100 */
[----:B------:R-:W0:Y:S01]  /*8450*/  LDL R5, [R1+0x458] ;  /* 0x0004580001057983 */ /* 0x000e220000100800 */
[----:B------:R-:W-:-:S02]  /*8460*/  ISETP.GT.AND P1, PT, R3, 0x19, PT ;  /* 0x000000190300780c */ /* 0x000fc40003f24270 */
[----:B0-----:R-:W-:Y:S02]  /*8470*/  IADD3 R4, P0, R2, R5, RZ ;  /* 0x0000000502047210 */ /* 0x001fe40007f1e0ff */
[----:B------:R-:W3:Y:S03]  /*8480*/  LDL R5, [R1+0x454] ;  /* 0x0004540001057983 */ /* 0x000ee60000100800 */
[----:B---3--:R-:W-:-:S06]  /*8490*/  IMAD.X R5, R0, 0x1, R5, P0 ;  /* 0x0000000100057824 */ /* 0x008fcc00000e0605 */
[----:B------:R0:W3:Y:S04]  /*84a0*/  @P1 LDG.E.U8 R37, desc[UR14][R4.64] ;  /* 0x0000000e04251981 */ /* 0x0000e8000c1e1100 */
[----:B------:R-:W0:Y:S02]  /*84b0*/  LDL R5, [R1+0x450] ;  /* 0x0004500001057983 */ /* 0x000e240000100800 */
[----:B0-----:R-:W-:Y:S02]  /*84c0*/  IADD3 R4, P0, R2, R5, RZ ;  /* 0x0000000502047210 */ /* 0x001fe40007f1e0ff */
[----:B------:R-:W2:Y:S03]  /*84d0*/  LDL R5, [R1+0x44c] ;  /* 0x00044c0001057983 */ /* 0x000ea60000100800 */
        /* <DEDUP_REMOVED lines=157> */
[----:B------:R0:W-:Y:S04]  /*8eb0*/  STL [R1+0x538], R2 ;  /* 0x0005380201007387 */ /* 0x0001e80000100800 */
[----:B------:R1:W-:Y:S01]  /*8ec0*/  STL [R1+0x534], R0 ;  /* 0x0005340001007387 */ /* 0x0003e20000100800 */
[----:B----4-:R-:W-:-:S05]  /*8ed0*/  IMAD.X R5, R0, 0x1, R5, P0 ;  /* 0x0000000100057824 */ /* 0x010fca00000e0605 */
[----:B------:R4:W3:Y:S02]  /*8ee0*/  @P1 LDG.E.U8 R21, desc[UR14][R4.64] ;  /* 0x0000000e04151981 */ /* 0x0008e4000c1e1100 */
[----:B----4-:R-:W-:-:S05]  /*8ef0*/  IADD3 R4, P0, R2, R7, RZ ;  /* 0x0000000702047210 */ /* 0x010fca0007f1e0ff */
[----:B------:R-:W-:-:S05]  /*8f00*/  IMAD.X R5, R0, 0x1, R6, P0 ;  /* 0x0000000100057824 */ /* 0x000fca00000e0606 */
[----:B------:R4:W3:Y:S04]  /*8f10*/  @P1 LDG.E.U8 R20, desc[UR14][R4.64] ;  /* 0x0000000e04141981 */ /* 0x0008e8000c1e1100 */
[----:B------:R-:W4:Y:S01]  /*8f20*/  LDL R5, [R1+0xb4] ;  /* 0x0000b40001057983 */ /* 0x000f220000100800 */
[----:B------:R-:W2:Y:S03]  /*8f30*/  S2R R7, SR_TID.X ;  /* 0x0000000000077919 */ /* 0x000ea60000002100 */
[----:B0-----:R-:W3:Y:S04]  /*8f40*/  LDL.LU R2, [R1+0xe0] ;  /* 0x0000e00001027983 */ /* 0x001ee80000300800 */
[----:B-1----:R-:W3:Y:S01]  /*8f50*/  LDL.LU R0, [R1+0xf0] ;  /* 0x0000f00001007983 */ /* 0x002ee20000300800 */
[----:B--2---:R-:W-:-:S04]  /*8f60*/  LOP3.LUT R7, R7, 0x1f, RZ, 0xc0, !PT ;  /* 0x0000001f07077812 */ /* 0x004fc800078ec0ff */
[C---:B------:R-:W-:Y:S01]  /*8f70*/  ISETP.GE.AND P0, PT, R7.reuse, R3, PT ;  /* 0x000000030700720c */ /* 0x040fe20003f06270 */
[C---:B------:R-:W-:Y:S02]  /*8f80*/  IMAD R6, R7.reuse, UR6, RZ ;  /* 0x0000000607067c24 */ /* 0x040fe4000f8e02ff */
[----:B------:R-:W-:Y:S01]  /*8f90*/  IMAD R7, R7, UR7, RZ ;  /* 0x0000000707077c24 */ /* 0x000fe2000f8e02ff */
[----:B------:R-:W-:Y:S01]  /*8fa0*/  PRMT R76, RZ, 0x7610, R76 ;  /* 0x00007610ff4c7816 */ /* 0x000fe2000000004c */
[----:B------:R-:W-:Y:S03]  /*8fb0*/  BAR.SYNC.DEFER_BLOCKING 0x0 ;  /* 0x0000000000007b1d */ /* 0x000fe60000010000 */
[----:B----4-:R-:W-:-:S03]  /*8fc0*/  IADD3 R4, P1, R7, R5, RZ ;  /* 0x0000000507047210 */ /* 0x010fc60007f3e0ff */
[----:B------:R-:W2:Y:S01]  /*8fd0*/  LDL R5, [R1+0xb0] ;  /* 0x0000b00001057983 */ /* 0x000ea20000100800 */
[----:B------:R-:W-:-:S05]  /*8fe0*/  SHF.R.S32.HI R6, RZ, 0x1f, R6 ;  /* 0x0000001fff067819 */ /* 0x000fca0000011406 */
[----:B--2---:R-:W-:-:S05]  /*8ff0*/  IMAD.X R5, R6, 0x1, R5, P1 ;  /* 0x0000000106057824 */ /* 0x004fca00008e0605 */
[----:B------:R0:W2:Y:S04]  /*9000*/  @!P0 LDG.E.U8 R76, desc[UR14][R4.64] ;  /* 0x0000000e044c8981 */ /* 0x0000a8000c1e1100 */
[----:B------:R-:W0:Y:S02]  /*9010*/  LDL R5, [R1+0xbc] ;  /* 0x0000bc0001057983 */ /* 0x000e240000100800 */
[----:B0-----:R-:W-:Y:S02]  /*9020*/  IADD3 R4, P1, R7, R5, RZ ;  /* 0x0000000507047210 */ /* 0x001fe40007f3e0ff */
[----:B------:R-:W4:Y:S01]  /*9030*/  LDL R5, [R1+0xb8] ;  /* 0x0000b80001057983 */ /* 0x000f220000100800 */
[----:B------:R-:W-:Y:S02]  /*9040*/  PRMT R87, RZ, 0x7610, R87 ;  /* 0x00007610ff577816 */ /* 0x000fe40000000057 */
[----:B----4-:R-:W-:-:S05]  /*9050*/  IMAD.X R5, R6, 0x1, R5, P1 ;  /* 0x0000000106057824 */ /* 0x010fca00008e0605 */
[----:B------:R0:W4:Y:S04]  /*9060*/  @!P0 LDG.E.U8 R87, desc[UR14][R4.64] ;  /* 0x0000000e04578981 */ /* 0x000128000c1e1100 */
[----:B------:R-:W0:Y:S02]  /*9070*/  LDL R5, [R1+0xc4] ;  /* 0x0000c40001057983 */ /* 0x000e240000100800 */
[----:B0-----:R-:W-:Y:S02]  /*9080*/  IADD3 R4, P1, R7, R5, RZ ;  /* 0x0000000507047210 */ /* 0x001fe40007f3e0ff */
[----:B------:R-:W3:Y:S01]  /*9090*/  LDL R5, [R1+0xc0] ;  /* 0x0000c00001057983 */ /* 0x000ee20000100800 */
[----:B------:R-:W-:Y:S02]  /*90a0*/  PRMT R77, RZ, 0x7610, R77 ;  /* 0x00007610ff4d7816 */ /* 0x000fe4000000004d */
[----:B---3--:R-:W-:-:S05]  /*90b0*/  IMAD.X R5, R6, 0x1, R5, P1 ;  /* 0x0000000106057824 */ /* 0x008fca00008e0605 */
[----:B------:R0:W3:Y:S04]  /*90c0*/  @!P0 LDG.E.U8 R77, desc[UR14][R4.64] ;  /* 0x0000000e044d8981 */ /* 0x0000e8000c1e1100 */
[----:B------:R-:W0:Y:S02]  /*90d0*/  LDL R5, [R1+0xcc] ;  /* 0x0000cc0001057983 */ /* 0x000e240000100800 */
[----:B0-----:R-:W-:Y:S02]  /*90e0*/  IADD3 R4, P1, R7, R5, RZ ;  /* 0x0000000507047210 */ /* 0x001fe40007f3e0ff */
[----:B------:R-:W2:Y:S01]  /*90f0*/  LDL R5, [R1+0xc8] ;  /* 0x0000c80001057983 */ /* 0x000ea20000100800 */
[----:B------:R-:W-:Y:S02]  /*9100*/  PRMT R86, RZ, 0x7610, R86 ;  /* 0x00007610ff567816 */ /* 0x000fe40000000056 */
        /* <DEDUP_REMOVED lines=14> */
[----:B------:R-:W0:Y:S01]  /*91f0*/  LDL R5, [R1+0xe4] ;  /* 0x0000e40001057983 */ /* 0x000e220000100800 */
[----:B------:R-:W-:-:S03]  /*9200*/  PRMT R79, RZ, 0x7610, R79 ;  /* 0x00007610ff4f7816 */ /* 0x000fc6000000004f */
[----:B------:R1:W-:Y:S01]  /*9210*/  STL [R1+0x540], R2 ;  /* 0x0005400201007387 */ /* 0x0003e20000100800 */
[----:B0-----:R-:W-:-:S05]  /*9220*/  IADD3 R4, P1, R7, R5, RZ ;  /* 0x0000000507047210 */ /* 0x001fca0007f3e0ff */
[----:B------:R-:W-:Y:S02]  /*9230*/  IMAD.X R5, R6, 0x1, R2, P1 ;  /* 0x0000000106057824 */ /* 0x000fe400008e0602 */
[----:B-1----:R-:W2:Y:S04]  /*9240*/  LDL.LU R2, [R1+0xfc] ;  /* 0x0000fc0001027983 */ /* 0x002ea80000300800 */
[----:B------:R0:W3:Y:S02]  /*9250*/  @!P0 LDG.E.U8 R79, desc[UR14][R4.64] ;  /* 0x0000000e044f8981 */ /* 0x0000e4000c1e1100 */
[----:B0-----:R-:W-:Y:S02]  /*9260*/  LOP3.LUT R4, R248, 0xffff, RZ, 0xc0, !PT ;  /* 0x0000fffff8047812 */ /* 0x001fe400078ec0ff */
[----:B------:R-:W-:-:S04]  /*9270*/  LOP3.LUT R5, R109, 0xffff, RZ, 0xc0, !PT ;  /* 0x0000ffff6d057812 */ /* 0x000fc800078ec0ff */
[----:B------:R-:W-:Y:S02]  /*9280*/  PRMT R109, R5, 0x3340, R4 ;  /* 0x00003340056d7816 */ /* 0x000fe40000000004 */
[----:B------:R-:W4:Y:S04]  /*9290*/  LDL R4, [R1+0xec] ;  /* 0x0000ec0001047983 */ /* 0x000f280000100800 */
[----:B------:R-:W2:Y:S01]  /*92a0*/  LDL R5, [R1+0xe8] ;  /* 0x0000e80001057983 */ /* 0x000ea20000100800 */
[----:B------:R-:W-:Y:S02]  /*92b0*/  PRMT R84, RZ, 0x7610, R84 ;  /* 0x00007610ff547816 */ /* 0x000fe40000000054 */
[----:B----4-:R-:W-:-:S05]  /*92c0*/  IADD3 R4, P1, R7, R4, RZ ;  /* 0x0000000407047210 */ /* 0x010fca0007f3e0ff */
[----:B--2---:R-:W-:-:S05]  /*92d0*/  IMAD.X R5, R6, 0x1, R5, P1 ;  /* 0x0000000106057824 */ /* 0x004fca00008e0605 */
[----:B------:R0:W2:Y:S02]  /*92e0*/  @!P0 LDG.E.U8 R84, desc[UR14][R4.64] ;  /* 0x0000000e04548981 */ /* 0x0000a4000c1e1100 */
[----:B0-----:R-:W-:Y:S02]  /*92f0*/  LOP3.LUT R4, R249, 0xffff, RZ, 0xc0, !PT ;  /* 0x0000fffff9047812 */ /* 0x001fe400078ec0ff */
[----:B------:R-:W-:-:S04]  /*9300*/  LOP3.LUT R5, R111, 0xffff, RZ, 0xc0, !PT ;  /* 0x0000ffff6f057812 */ /* 0x000fc800078ec0ff */
[----:B------:R-:W-:Y:S02]  /*9310*/  PRMT R111, R5, 0x3340, R4 ;  /* 0x00003340056f7816 */ /* 0x000fe40000000004 */
[----:B------:R-:W4:Y:S01]  /*9320*/  LDL R4, [R1+0xf4] ;  /* 0x0000f40001047983 */ /* 0x000f220000100800 */
[----:B------:R-:W-:-:S03]  /*9330*/  PRMT R80, RZ, 0x7610, R80 ;  /* 0x00007610ff507816 */ /* 0x000fc60000000050 */
[----:B------:R0:W-:Y:S01]  /*9340*/  STL [R1+0x53c], R0 ;  /* 0x00053c0001007387 */ /* 0x0001e20000100800 */
[----:B----4-:R-:W-:-:S05]  /*9350*/  IADD3 R4, P1, R7, R4, RZ ;  /* 0x0000000407047210 */ /* 0x010fca0007f3e0ff */
[----:B------:R-:W-:Y:S02]  /*9360*/  IMAD.X R5, R6, 0x1, R0, P1 ;  /* 0x0000000106057824 */ /* 0x000fe400008e0600 */
[----:B0-----:R-:W4:Y:S04]  /*9370*/  LDL.LU R0, [R1+0x10c] ;  /* 0x00010c0001007983 */ /* 0x001f280000300800 */
[----:B------:R0:W2:Y:S02]  /*9380*/  @!P0 LDG.E.U8 R80, desc[UR14][R4.64] ;  /* 0x0000000e04508981 */ /* 0x0000a4000c1e1100 */
[----:B0-----:R-:W-:Y:S02]  /*9390*/  LOP3.LUT R5, R113, 0xffff, RZ, 0xc0, !PT ;  /* 0x0000ffff71057812 */ /* 0x001fe400078ec0ff */
[----:B------:R-:W-:-:S04]  /*93a0*/  LOP3.LUT R4, R252, 0xffff, RZ, 0xc0, !PT ;  /* 0x0000fffffc047812 */ /* 0x000fc800078ec0ff */
[----:B------:R-:W-:Y:S02]  /*93b0*/  PRMT R113, R5, 0x3340, R4 ;  /* 0x0000334005717816 */ /* 0x000fe40000000004 */
[----:B------:R-:W3:Y:S01]  /*93c0*/  LDL R5, [R1+0xf8] ;  /* 0x0000f80001057983 */ /* 0x000ee20000100800 */
[----:B------:R-:W-:Y:S02]  /*93d0*/  IADD3 R4, P1, R7, R2, RZ ;  /* 0x0000000207047210 */ /* 0x000fe40007f3e0ff */
[----:B------:R-:W-:Y:S01]  /*93e0*/  PRMT R83, RZ, 0x7610, R83 ;  /* 0x00007610ff537816 */ /* 0x000fe20000000053 */
[----:B------:R0:W-:Y:S02]  /*93f0*/  STL [R1+0x548], R2 ;  /* 0x0005480201007387 */ /* 0x0001e40000100800 */
[----:B---3--:R-:W-:-:S05]  /*9400*/  IMAD.X R5, R6, 0x1, R5, P1 ;  /* 0x0000000106057824 */ /* 0x008fca00008e0605 */
[----:B------:R1:W3:Y:S02]  /*9410*/  @!P0 LDG.E.U8 R83, desc[UR14][R4.64] ;  /* 0x0000000e04538981 */ /* 0x0002e4000c1e1100 */
[----:B-1----:R-:W-:Y:S02]  /*9420*/  LOP3.LUT R4, R70, 0xffff, RZ, 0xc0, !PT ;  /* 0x0000ffff46047812 */ /* 0x002fe400078ec0ff */
[----:B------:R-:W-:Y:S02]  /*9430*/  LOP3.LUT R5, R128, 0xffff, RZ, 0xc0, !PT ;  /* 0x0000ffff80057812 */ /* 0x000fe400078ec0ff */
[----:B------:R-:W3:Y:S02]  /*9440*/  LDL.LU R128, [R1+0x72c] ;  /* 0x00072c0001807983 */ /* 0x000ee40000300800 */
[----:B------:R-:W-:Y:S02]  /*9450*/  PRMT R70, R5, 0x3340, R4 ;  /* 0x0000334005467816 */ /* 0x000fe40000000004 */
[----:B------:R-:W4:Y:S04]  /*9460*/  LDL R4, [R1+0x104] ;  /* 0x0001040001047983 */ /* 0x000f280000100800 */
[----:B------:R-:W2:Y:S01]  /*9470*/  LDL R5, [R1+0x100] ;  /* 0x0001000001057983 */ /* 0x000ea20000100800 */
[----:B------:R-:W-:-:S03]  /*9480*/  PRMT R81, RZ, 0x7610, R81 ;  /* 0x00007610ff517816 */ /* 0x000fc60000000051 */
[----:B0-----:R-:W3:Y:S01]  /*9490*/  LDL R2, [R1+0x110] ;  /* 0x0001100001027983 */ /* 0x001ee20000100800 */
[----:B----4-:R-:W-:-:S05]  /*94a0*/  IADD3 R4, P1, R7, R4, RZ ;  /* 0x0000000407047210 */ /* 0x010fca0007f3e0ff */
[----:B--2---:R-:W-:-:S05]  /*94b0*/  IMAD.X R5, R6, 0x1, R5, P1 ;  /* 0x0000000106057824 */ /* 0x004fca00008e0605 */
[----:B------:R0:W2:Y:S02]  /*94c0*/  @!P0 LDG.E.U8 R81, desc[UR14][R4.64] ;  /* 0x0000000e04518981 */ /* 0x0000a4000c1e1100 */
[----:B0-----:R-:W-:Y:S02]  /*94d0*/  LOP3.LUT R5, R108, 0xffff, RZ, 0xc0, !PT ;  /* 0x0000ffff6c057812 */ /* 0x001fe400078ec0ff */
[----:B------:R-:W-:-:S04]  /*94e0*/  LOP3.LUT R4, R251, 0xffff, RZ, 0xc0, !PT ;  /* 0x0000fffffb047812 */ /* 0x000fc800078ec0ff */
[----:B------:R-:W-:Y:S02]  /*94f0*/  PRMT R108, R5, 0x3340, R4 ;  /* 0x00003340056c7816 */ /* 0x000fe40000000004 */
[----:B------:R-:W4:Y:S01]  /*9500*/  LDL R5, [R1+0x108] ;  /* 0x0001080001057983 */ /* 0x000f220000100800 */
[----:B------:R-:W-:-:S03]  /*9510*/  IADD3 R4, P1, R7, R0, RZ ;  /* 0x0000000007047210 */ /* 0x000fc60007f3e0ff */
[----:B------:R0:W-:Y:S04]  /*9520*/  STL [R1+0x544], R0 ;  /* 0x0005440001007387 */ /* 0x0001e80000100800 */
[----:B0-----:R-:W3:Y:S01]  /*9530*/  LDL R0, [R1+0x114] ;  /* 0x0001140001007983 */ /* 0x001ee20000100800 */
[----:B------:R-:W-:Y:S02]  /*9540*/  PRMT R82, RZ, 0x7610, R82 ;  /* 0x00007610ff527816 */ /* 0x000fe40000000052 */
[----:B------:R-:W-:Y:S01]  /*9550*/  PRMT R252, RZ, 0x7610, R252 ;  /* 0x00007610fffc7816 */ /* 0x000fe200000000fc */
[----:B----4-:R-:W-:-:S05]  /*9560*/  IMAD.X R5, R6, 0x1, R5, P1 ;  /* 0x0000000106057824 */ /* 0x010fca00008e0605 */
[----:B------:R0:W4:Y:S02]  /*9570*/  @!P0 LDG.E.U8 R82, desc[UR14][R4.64] ;  /* 0x0000000e04528981 */ /* 0x000124000c1e1100 */
[----:B0-----:R-:W-:Y:S02]  /*9580*/  LOP3.LUT R5, R129, 0xffff, RZ, 0xc0, !PT ;  /* 0x0000ffff81057812 */ /* 0x001fe400078ec0ff */
[----:B------:R-:W-:Y:S01]  /*9590*/  LOP3.LUT R4, R110, 0xffff, RZ, 0xc0, !PT ;  /* 0x0000ffff6e047812 */ /* 0x000fe200078ec0ff */
[----:B------:R-:W4:Y:S03]  /*95a0*/  LDL.LU R129, [R1+0x728] ;  /* 0x0007280001817983 */ /* 0x000f260000300800 */
[----:B------:R-:W-:Y:S02]  /*95b0*/  PRMT R110, R5, 0x3340, R4 ;  /* 0x00003340056e7816 */ /* 0x000fe40000000004 */
[----:B---3--:R-:W-:-:S05]  /*95c0*/  IADD3 R4, P1, R7, R0, RZ ;  /* 0x0000000007047210 */ /* 0x008fca0007f3e0ff */
[----:B------:R-:W-:-:S05]  /*95d0*/  IMAD.X R5, R6, 0x1, R2, P1 ;  /* 0x0000000106057824 */ /* 0x000fca00008e0602 */
[----:B------:R0:W3:Y:S02]  /*95e0*/  @!P0 LDG.E.U8 R252, desc[UR14][R4.64] ;  /* 0x0000000e04fc8981 */ /* 0x0000e4000c1e1100 */
[----:B0-----:R-:W-:Y:S02]  /*95f0*/  LOP3.LUT R4, R112, 0xffff, RZ, 0xc0, !PT ;  /* 0x0000ffff70047812 */ /* 0x001fe400078ec0ff */
[----:B------:R-:W-:Y:S02]  /*9600*/  LOP3.LUT R5, R130, 0xffff, RZ, 0xc0, !PT ;  /* 0x0000ffff82057812 */ /* 0x000fe400078ec0ff */
[----:B------:R-:W4:Y:S02]  /*9610*/  LDL.LU R130, [R1+0x724] ;  /* 0x0007240001827983 */ /* 0x000f240000300800 */
[----:B------:R-:W-:Y:S02]  /*9620*/  PRMT R112, R5, 0x3340, R4 ;  /* 0x0000334005707816 */ /* 0x000fe40000000004 */
[----:B------:R-:W2:Y:S04]  /*9630*/  LDL.LU R2, [R1+0xac] ;  /* 0x0000ac0001027983 */ /* 0x000ea80000300800 */
[----:B------:R-:W3:Y:S04]  /*9640*/  LDL.LU R0, [R1+0xa8] ;  /* 0x0000a80001007983 */ /* 0x000ee80000300800 */
[----:B------:R-:W4:Y:S04]  /*9650*/  LDL R4, [R1+0x11c] ;  /* 0x00011c0001047983 */ /* 0x000f280000100800 */
[----:B------:R-:W2:Y:S01]  /*9660*/  LDL R5, [R1+0x118] ;  /* 0x0001180001057983 */ /* 0x000ea20000100800 */
[----:B------:R-:W-:-:S02]  /*9670*/  PRMT R251, RZ, 0x7610, R251 ;  /* 0x00007610fffb7816 */ /* 0x000fc400000000fb */
[----:B----4-:R-:W-:-:S05]  /*9680*/  IADD3 R4, P1, R7, R4, RZ ;  /* 0x0000000407047210 */ /* 0x010fca0007f3e0ff */
[----:B--2---:R-:W-:-:S05]  /*9690*/  IMAD.X R5, R6, 0x1, R5, P1 ;  /* 0x0000000106057824 */ /* 0x004fca00008e0605 */
[----:B------:R0:W2:Y:S02]  /*96a0*/  @!P0 LDG.E.U8 R251, desc[UR14][R4.64] ;  /* 0x0000000e04fb8981 */ /* 0x0000a4000c1e1100 */
[----:B0-----:R-:W-:Y:S02]  /*96b0*/  LOP3.LUT R4, R69, 0xffff, RZ, 0xc0, !PT ;  /* 0x0000ffff45047812 */ /* 0x001fe400078ec0ff */
[----:B------:R-:W-:Y:S02]  /*96c0*/  LOP3.LUT R5, R131, 0xffff, RZ, 0xc0, !PT ;  /* 0x0000ffff83057812 */ /* 0x000fe400078ec0ff */
[----:B------:R-:W4:Y:S02]  /*96d0*/  LDL.LU R131, [R1+0x720] ;  /* 0x0007200001837983 */ /* 0x000f240000300800 */
[----:B------:R-:W-:Y:S02]  /*96e0*/  PRMT R69, R5, 0x3340, R4 ;  /* 0x0000334005457816 */ /* 0x000fe40000000004 */
[----:B------:R-:W3:Y:S04]  /*96f0*/  LDL R4, [R1+0x124] ;  /* 0x0001240001047983 */ /* 0x000ee80000100800 */
[----:B------:R-:W2:Y:S01]  /*9700*/  LDL R5, [R1+0x120] ;  /* 0x0001200001057983 */ /* 0x000ea20000100800 */
[----:B------:R-:W-:-:S02]  /*9710*/  PRMT R249, RZ, 0x7610, R249 ;  /* 0x00007610fff97816 */ /* 0x000fc400000000f9 */
[----:B------:R-:W-:Y:S02]  /*9720*/  PRMT R248, RZ, 0x7610, R248 ;  /* 0x00007610fff87816 */ /* 0x000fe400000000f8 */
[----:B------:R-:W-:Y:S02]  /*9730*/  LOP3.LUT R9, R9, 0xffff, RZ, 0xc0, !PT ;  /* 0x0000ffff09097812 */ /* 0x000fe400078ec0ff */
[----:B------:R-:W-:Y:S02]  /*9740*/  LOP3.LUT R8, R8, 0xffff, RZ, 0xc0, !PT ;  /* 0x0000ffff08087812 */ /* 0x000fe400078ec0ff */
[----:B---3--:R-:W-:-:S05]  /*9750*/  IADD3 R4, P1, R7, R4, RZ ;  /* 0x0000000407047210 */ /* 0x008fca0007f3e0ff */
[----:B--2---:R-:W-:-:S05]  /*9760*/  IMAD.X R5, R6, 0x1, R5, P1 ;  /* 0x0000000106057824 */ /* 0x004fca00008e0605 */
[----:B------:R0:W2:Y:S02]  /*9770*/  @!P0 LDG.E.U8 R249, desc[UR14][R4.64] ;  /* 0x0000000e04f98981 */ /* 0x0000a4000c1e1100 */
[----:B0-----:R-:W-:Y:S02]  /*9780*/  LOP3.LUT R5, R132, 0xffff, RZ, 0xc0, !PT ;  /* 0x0000ffff84057812 */ /* 0x001fe400078ec0ff */
[----:B------:R-:W-:Y:S01]  /*9790*/  LOP3.LUT R4, R115, 0xffff, RZ, 0xc0, !PT ;  /* 0x0000ffff73047812 */ /* 0x000fe200078ec0ff */
[----:B------:R-:W4:Y:S03]  /*97a0*/  LDL.LU R132, [R1+0x71c] ;  /* 0x00071c0001847983 */ /* 0x000f260000300800 */
[----:B------:R-:W-:Y:S02]  /*97b0*/  PRMT R115, R5, 0x3340, R4 ;  /* 0x0000334005737816 */ /* 0x000fe40000000004 */
[----:B------:R-:W-:-:S05]  /*97c0*/  IADD3 R4, P1, R7, R2, RZ ;  /* 0x0000000207047210 */ /* 0x000fca0007f3e0ff */
[----:B------:R-:W-:Y:S01]  /*97d0*/  IMAD.X R5, R6, 0x1, R0, P1 ;  /* 0x0000000106057824 */ /* 0x000fe200008e0600 */
[----:B------:R-:W-:-:S04]  /*97e0*/  LOP3.LUT R7, R134, 0xffff, RZ, 0xc0, !PT ;  /* 0x0000ffff86077812 */ /* 0x000fc800078ec0ff */
[----:B------:R0:W3:Y:S01]  /*97f0*/  @!P0 LDG.E.U8 R248, desc[UR14][R4.64] ;  /* 0x0000000e04f88981 */ /* 0x0000e2000c1e1100 */
[----:B------:R-:W-:Y:S02]  /*9800*/  LOP3.LUT R6, R117, 0xffff, RZ, 0xc0, !PT ;  /* 0x0000ffff75067812 */ /* 0x000fe400078ec0ff */
[----:B0-----:R-:W-:Y:S02]  /*9810*/  LOP3.LUT R5, R133, 0xffff, RZ, 0xc0, !PT ;  /* 0x0000ffff85057812 */ /* 0x001fe400078ec0ff */
[----:B------:R-:W-:Y:S01]  /*9820*/  LOP3.LUT R4, R119, 0xffff, RZ, 0xc0, !PT ;  /* 0x0000ffff77047812 */ /* 0x000fe200078ec0ff */
[----:B------:R-:W4:Y:S03]  /*9830*/  LDL.LU R133, [R1+0x718] ;  /* 0x0007180001857983 */ /* 0x000f260000300800 */
[----:B------:R-:W-:Y:S01]  /*9840*/  PRMT R117, R5, 0x3340, R4 ;  /* 0x0000334005757816 */ /* 0x000fe20000000004 */
[----:B------:R-:W4:Y:S01]  /*9850*/  LDL.LU R134, [R1+0x714] ;  /* 0x0007140001867983 */ /* 0x000f220000300800 */
[----:B------:R-:W-:-:S02]  /*9860*/  LOP3.LUT R5, R135, 0xffff, RZ, 0xc0, !PT ;  /* 0x0000ffff87057812 */ /* 0x000fc400078ec0ff */
[----:B------:R-:W-:Y:S01]  /*9870*/  LOP3.LUT R4, R136, 0xffff, RZ, 0xc0, !PT ;  /* 0x0000ffff88047812 */ /* 0x000fe200078ec0ff */
[----:B------:R-:W4:Y:S01]  /*9880*/  LDL.LU R135, [R1+0x710] ;  /* 0x0007100001877983 */ /* 0x000f220000300800 */
[----:B------:R-:W-:Y:S02]  /*9890*/  PRMT R119, R7, 0x3340, R6 ;  /* 0x0000334007777816 */ /* 0x000fe40000000006 */
[----:B------:R-:W-:Y:S01]  /*98a0*/  LOP3.LUT R7, R114, 0xffff, RZ, 0xc0, !PT ;  /* 0x0000ffff72077812 */ /* 0x000fe200078ec0ff */
[----:B------:R-:W4:Y:S01]  /*98b0*/  LDL.LU R136, [R1+0x70c] ;  /* 0x00070c0001887983 */ /* 0x000f220000300800 */
[----:B------:R-:W-:Y:S02]  /*98c0*/  LOP3.LUT R6, R72, 0xffff, RZ, 0xc0, !PT ;  /* 0x0000ffff48067812 */ /* 0x000fe400078ec0ff */
[----:B------:R-:W-:Y:S02]  /*98d0*/  PRMT R72, R5, 0x3340, R4 ;  /* 0x0000334005487816 */ /* 0x000fe40000000004 */
[----:B------:R-:W-:-:S02]  /*98e0*/  LOP3.LUT R5, R137, 0xffff, RZ, 0xc0, !PT ;  /* 0x0000ffff89057812 */ /* 0x000fc400078ec0ff */
[----:B------:R-:W-:Y:S01]  /*98f0*/  LOP3.LUT R4, R118, 0xffff, RZ, 0xc0, !PT ;  /* 0x0000ffff76047812 */ /* 0x000fe200078ec0ff */
[----:B------:R-:W4:Y:S01]  /*9900*/  LDL.LU R137, [R1+0x708] ;  /* 0x0007080001897983 */ /* 0x000f220000300800 */
[----:B------:R-:W-:Y:S02]  /*9910*/  PRMT R114, R7, 0x3340, R6 ;  /* 0x0000334007727816 */ /* 0x000fe40000000006 */
[----:B------:R-:W-:Y:S02]  /*9920*/  LOP3.LUT R7, R138, 0xffff, RZ, 0xc0, !PT ;  /* 0x0000ffff8a077812 */ /* 0x000fe400078ec0ff */
[----:B------:R-:W-:Y:S01]  /*9930*/  LOP3.LUT R6, R116, 0xffff, RZ, 0xc0, !PT ;  /* 0x0000ffff74067812 */ /* 0x000fe200078ec0ff */
[----:B------:R-:W4:Y:S01]  /*9940*/  LDL.LU R138, [R1+0x704] ;  /* 0x00070400018a7983 */ /* 0x000f220000300800 */
[----:B------:R-:W-:Y:S02]  /*9950*/  PRMT R116, R5, 0x3340, R4 ;  /* 0x0000334005747816 */ /* 0x000fe40000000004 */
        /* <DEDUP_REMOVED lines=65> */
[----:B------:R-:W-:Y:S02]  /*9d70*/  LOP3.LUT R4, R53, 0xffff, RZ, 0xc0, !PT ;  /* 0x0000ffff35047812 */ /* 0x000fe400078ec0ff */
[----:B------:R-:W-:Y:S02]  /*9d80*/  PRMT R62, R7, 0x3340, R6 ;  /* 0x00003340073e7816 */ /* 0x000fe40000000006 */
[----:B------:R-:W-:Y:S02]  /*9d90*/  LOP3.LUT R7, R91, 0xffff, RZ, 0xc0, !PT ;  /* 0x0000ffff5b077812 */ /* 0x000fe400078ec0ff */
[----:B------:R-:W-:Y:S01]  /*9da0*/  LOP3.LUT R6, R92, 0xffff, RZ, 0xc0, !PT ;  /* 0x0000ffff5c067812 */ /* 0x000fe200078ec0ff */
[----:B------:R-:W4:Y:S01]  /*9db0*/  LDL.LU R91, [R1+0x6c0] ;  /* 0x0006c000015b7983 */ /* 0x000f220000300800 */
[----:B------:R-:W-:Y:S02]  /*9dc0*/  PRMT R53, R5, 0x3340, R4 ;  /* 0x0000334005357816 */ /* 0x000fe40000000004 */
[----:B------:R-:W-:Y:S01]  /*9dd0*/  LOP3.LUT R5, R93, 0xffff, RZ, 0xc0, !PT ;  /* 0x0000ffff5d057812 */ /* 0x000fe200078ec0ff */
[----:B------:R-:W4:Y:S01]  /*9de0*/  LDL.LU R92, [R1+0x6bc] ;  /* 0x0006bc00015c7983 */ /* 0x000f220000300800 */
[----:B------:R-:W-:-:S02]  /*9df0*/  LOP3.LUT R4, R51, 0xffff, RZ, 0xc0, !PT ;  /* 0x0000ffff33047812 */ /* 0x000fc400078ec0ff */
[----:B------:R-:W-:Y:S01]  /*9e00*/  PRMT R75, R7, 0x3340, R6 ;  /* 0x00003340074b7816 */ /* 0x000fe20000000006 */
[----:B------:R-:W4:Y:S01]  /*9e10*/  LDL.LU R93, [R1+0x6b8] ;  /* 0x0006b800015d7983 */ /* 0x000f220000300800 */
[----:B------:R-:W-:Y:S02]  /*9e20*/  LOP3.LUT R7, R94, 0xffff, RZ, 0xc0, !PT ;  /* 0x0000ffff5e077812 */ /* 0x000fe400078ec0ff */
[----:B------:R-:W-:Y:S01]  /*9e30*/  LOP3.LUT R6, R49, 0xffff, RZ, 0xc0, !PT ;  /* 0x0000ffff31067812 */ /* 0x000fe200078ec0ff */
[----:B------:R-:W4:Y:S01]  /*9e40*/  LDL.LU R94, [R1+0x6b4] ;  /* 0x0006b400015e7983 */ /* 0x000f220000300800 */
[----:B------:R-:W-:Y:S02]  /*9e50*/  PRMT R51, R5, 0x3340, R4 ;  /* 0x0000334005337816 */ /* 0x000fe40000000004 */
[----:B------:R-:W-:Y:S02]  /*9e60*/  LOP3.LUT R5, R95, 0xffff, RZ, 0xc0, !PT ;  /* 0x0000ffff5f057812 */ /* 0x000fe400078ec0ff */
[----:B------:R-:W-:Y:S01]  /*9e70*/  LOP3.LUT R4, R96, 0xffff, RZ, 0xc0, !PT ;  /* 0x0000ffff60047812 */ /* 0x000fe200078ec0ff */
[----:B------:R-:W4:Y:S01]  /*9e80*/  LDL.LU R95, [R1+0x6b0] ;  /* 0x0006b000015f7983 */ /* 0x000f220000300800 */
[----:B------:R-:W-:-:S02]  /*9e90*/  PRMT R49, R7, 0x3340, R6 ;  /* 0x0000334007317816 */ /* 0x000fc40000000006 */
[----:B------:R-:W-:Y:S01]  /*9ea0*/  LOP3.LUT R7, R54, 0xffff, RZ, 0xc0, !PT ;  /* 0x0000ffff36077812 */ /* 0x000fe200078ec0ff */
[----:B------:R-:W4:Y:S01]  /*9eb0*/  LDL.LU R96, [R1+0x6ac] ;  /* 0x0006ac0001607983 */ /* 0x000f220000300800 */
[----:B------:R-:W-:Y:S02]  /*9ec0*/  LOP3.LUT R6, R47, 0xffff, RZ, 0xc0, !PT ;  /* 0x0000ffff2f067812 */ /* 0x000fe400078ec0ff */
[----:B------:R-:W-:Y:S02]  /*9ed0*/  PRMT R47, R5, 0x3340, R4 ;  /* 0x00003340052f7816 */ /* 0x000fe40000000004 */
[----:B------:R-:W-:Y:S02]  /*9ee0*/  LOP3.LUT R5, R97, 0xffff, RZ, 0xc0, !PT ;  /* 0x0000ffff61057812 */ /* 0x000fe400078ec0ff */
[----:B------:R-:W-:Y:S01]  /*9ef0*/  LOP3.LUT R4, R52, 0xffff, RZ, 0xc0, !PT ;  /* 0x0000ffff34047812 */ /* 0x000fe200078ec0ff */
[----:B------:R-:W4:Y:S01]  /*9f00*/  LDL.LU R97, [R1+0x6a8] ;  /* 0x0006a80001617983 */ /* 0x000f220000300800 */
[----:B------:R-:W-:-:S02]  /*9f10*/  PRMT R54, R7, 0x3340, R6 ;  /* 0x0000334007367816 */ /* 0x000fc40000000006 */
        /* <DEDUP_REMOVED lines=40> */
[----:B------:R-:W-:Y:S02]  /*a1a0*/  LOP3.LUT R7, R38, 0xffff, RZ, 0xc0, !PT ;  /* 0x0000ffff26077812 */ /* 0x000fe400078ec0ff */
[----:B------:R-:W-:Y:S02]  /*a1b0*/  LOP3.LUT R6, R37, 0xffff, RZ, 0xc0, !PT ;  /* 0x0000ffff25067812 */ /* 0x000fe400078ec0ff */
[----:B------:R-:W-:Y:S02]  /*a1c0*/  PRMT R40, R5, 0x3340, R4 ;  /* 0x0000334005287816 */ /* 0x000fe40000000004 */
[----:B------:R-:W-:Y:S02]  /*a1d0*/  LOP3.LUT R5, R36, 0xffff, RZ, 0xc0, !PT ;  /* 0x0000ffff24057812 */ /* 0x000fe400078ec0ff */
[----:B------:R-:W-:Y:S02]  /*a1e0*/  LOP3.LUT R4, R34, 0xffff, RZ, 0xc0, !PT ;  /* 0x0000ffff22047812 */ /* 0x000fe400078ec0ff */
[----:B------:R-:W-:-:S02]  /*a1f0*/  PRMT R37, R7, 0x3340, R6 ;  /* 0x0000334007257816 */ /* 0x000fc40000000006 */
[----:B------:R-:W-:Y:S02]  /*a200*/  LOP3.LUT R7, R35, 0xffff, RZ, 0xc0, !PT ;  /* 0x0000ffff23077812 */ /* 0x000fe400078ec0ff */
[----:B------:R-:W-:Y:S02]  /*a210*/  PRMT R35, R5, 0x3340, R4 ;  /* 0x0000334005237816 */ /* 0x000fe40000000004 */
[----:B------:R-:W-:Y:S02]  /*a220*/  LOP3.LUT R5, R32, 0xffff, RZ, 0xc0, !PT ;  /* 0x0000ffff20057812 */ /* 0x000fe400078ec0ff */
[----:B------:R-:W-:Y:S02]  /*a230*/  LOP3.LUT R4, R31, 0xffff, RZ, 0xc0, !PT ;  /* 0x0000ffff1f047812 */ /* 0x000fe400078ec0ff */
[----:B------:R-:W-:Y:S02]  /*a240*/  LOP3.LUT R6, R33, 0xffff, RZ, 0xc0, !PT ;  /* 0x0000ffff21067812 */ /* 0x000fe400078ec0ff */
[----:B------:R-:W-:-:S02]  /*a250*/  PRMT R31, R5, 0x3340, R4 ;  /* 0x00003340051f7816 */ /* 0x000fc40000000004 */
[----:B------:R-:W-:Y:S02]  /*a260*/  LOP3.LUT R5, R29, 0xffff, RZ, 0xc0, !PT ;  /* 0x0000ffff1d057812 */ /* 0x000fe400078ec0ff */
[----:B------:R-:W-:Y:S02]  /*a270*/  LOP3.LUT R4, R27, 0xffff, RZ, 0xc0, !PT ;  /* 0x0000ffff1b047812 */ /* 0x000fe400078ec0ff */
[----:B------:R-:W-:Y:S02]  /*a280*/  PRMT R33, R7, 0x3340, R6 ;  /* 0x0000334007217816 */ /* 0x000fe40000000006 */
[----:B------:R-:W-:Y:S02]  /*a290*/  PRMT R36, R9, 0x3340, R8 ;  /* 0x0000334009247816 */ /* 0x000fe40000000008 */
[----:B------:R-:W-:Y:S02]  /*a2a0*/  LOP3.LUT R7, R11, 0xffff, RZ, 0xc0, !PT ;  /* 0x0000ffff0b077812 */ /* 0x000fe400078ec0ff */
[----:B------:R-:W-:-:S02]  /*a2b0*/  LOP3.LUT R6, R10, 0xffff, RZ, 0xc0, !PT ;  /* 0x0000ffff0a067812 */ /* 0x000fc400078ec0ff */
[----:B------:R-:W-:Y:S02]  /*a2c0*/  LOP3.LUT R9, R23, 0xffff, RZ, 0xc0, !PT ;  /* 0x0000ffff17097812 */ /* 0x000fe400078ec0ff */
[----:B------:R-:W-:Y:S02]  /*a2d0*/  LOP3.LUT R8, R17, 0xffff, RZ, 0xc0, !PT ;  /* 0x0000ffff11087812 */ /* 0x000fe400078ec0ff */
[----:B------:R-:W-:Y:S02]  /*a2e0*/  LOP3.LUT R11, R30, 0xffff, RZ, 0xc0, !PT ;  /* 0x0000ffff1e0b7812 */ /* 0x000fe400078ec0ff */
[----:B------:R-:W-:Y:S02]  /*a2f0*/  LOP3.LUT R10, R28, 0xffff, RZ, 0xc0, !PT ;  /* 0x0000ffff1c0a7812 */ /* 0x000fe400078ec0ff */
[----:B------:R-:W-:Y:S02]  /*a300*/  PRMT R32, R5, 0x3340, R4 ;  /* 0x0000334005207816 */ /* 0x000fe40000000004 */
[----:B------:R-:W-:-:S02]  /*a310*/  LOP3.LUT R5, R22, 0xffff, RZ, 0xc0, !PT ;  /* 0x0000ffff16057812 */ /* 0x000fc400078ec0ff */
[----:B------:R-:W-:Y:S02]  /*a320*/  LOP3.LUT R4, R16, 0xffff, RZ, 0xc0, !PT ;  /* 0x0000ffff10047812 */ /* 0x000fe400078ec0ff */
[----:B------:R-:W-:Y:S02]  /*a330*/  PRMT R28, R9, 0x3340, R8 ;  /* 0x00003340091c7816 */ /* 0x000fe40000000008 */
[----:B------:R-:W-:Y:S02]  /*a340*/  PRMT R34, R11, 0x3340, R10 ;  /* 0x000033400b227816 */ /* 0x000fe4000000000a */
[----:B------:R-:W-:Y:S02]  /*a350*/  LOP3.LUT R9, R14, 0xffff, RZ, 0xc0, !PT ;  /* 0x0000ffff0e097812 */ /* 0x000fe400078ec0ff */
[----:B------:R-:W-:Y:S02]  /*a360*/  LOP3.LUT R8, R12, 0xffff, RZ, 0xc0, !PT ;  /* 0x0000ffff0c087812 */ /* 0x000fe400078ec0ff */
[----:B------:R-:W-:-:S02]  /*a370*/  LOP3.LUT R11, R24, 0xffff, RZ, 0xc0, !PT ;  /* 0x0000ffff180b7812 */ /* 0x000fc400078ec0ff */
[----:B------:R-:W-:Y:S02]  /*a380*/  PRMT R24, R5, 0x3340, R4 ;  /* 0x0000334005187816 */ /* 0x000fe40000000004 */
[----:B------:R-:W-:Y:S02]  /*a390*/  PRMT R4, R109, 0x5410, R108 ;  /* 0x000054106d047816 */ /* 0x000fe4000000006c */
[----:B------:R-:W-:Y:S01]  /*a3a0*/  PRMT R38, R7, 0x3340, R6 ;  /* 0x0000334007267816 */ /* 0x000fe20000000006 */
[----:B------:R-:W4:Y:S01]  /*a3b0*/  LDL.LU R108, [R1+0x67c] ;  /* 0x00067c00016c7983 */ /* 0x000f220000300800 */
[----:B------:R-:W-:Y:S02]  /*a3c0*/  PRMT R29, R9, 0x3340, R8 ;  /* 0x00003340091d7816 */ /* 0x000fe40000000008 */
[----:B------:R-:W-:Y:S01]  /*a3d0*/  LOP3.LUT R7, R26, 0xffff, RZ, 0xc0, !PT ;  /* 0x0000ffff1a077812 */ /* 0x000fe200078ec0ff */
[----:B------:R-:W4:Y:S01]  /*a3e0*/  LDL.LU R109, [R1+0x678] ;  /* 0x00067800016d7983 */ /* 0x000f220000300800 */
[----:B------:R-:W-:-:S02]  /*a3f0*/  LOP3.LUT R6, R18, 0xffff, RZ, 0xc0, !PT ;  /* 0x0000ffff12067812 */ /* 0x000fc400078ec0ff */
[----:B------:R-:W-:Y:S02]  /*a400*/  PRMT R8, R111, 0x5410, R110 ;  /* 0x000054106f087816 */ /* 0x000fe4000000006e */
[----:B------:R-:W4:Y:S01]  /*a410*/  LDL.LU R110, [R1+0x674] ;  /* 0x00067400016e7983 */ /* 0x000f220000300800 */
[----:B------:R-:W-:-:S03]  /*a420*/  PRMT R12, R113, 0x5410, R112 ;  /* 0x00005410710c7816 */ /* 0x000fc60000000070 */
[----:B------:R-:W4:Y:S01]  /*a430*/  LDL.LU R111, [R1+0x670] ;  /* 0x00067000016f7983 */ /* 0x000f220000300800 */
[----:B------:R-:W-:Y:S02]  /*a440*/  PRMT R26, R7, 0x3340, R6 ;  /* 0x00003340071a7816 */ /* 0x000fe40000000006 */
[----:B------:R-:W-:Y:S01]  /*a450*/  PRMT R5, R115, 0x5410, R114 ;  /* 0x0000541073057816 */ /* 0x000fe20000000072 */
[----:B------:R-:W4:Y:S01]  /*a460*/  LDL.LU R112, [R1+0x66c] ;  /* 0x00066c0001707983 */ /* 0x000f220000300800 */
[----:B------:R-:W-:Y:S02]  /*a470*/  LOP3.LUT R7, R15, 0xffff, RZ, 0xc0, !PT ;  /* 0x0000ffff0f077812 */ /* 0x000fe400078ec0ff */
[----:B------:R-:W-:Y:S01]  /*a480*/  LOP3.LUT R6, R13, 0xffff, RZ, 0xc0, !PT ;  /* 0x0000ffff0d067812 */ /* 0x000fe200078ec0ff */
[----:B------:R-:W4:Y:S01]  /*a490*/  LDL.LU R113, [R1+0x668] ;  /* 0x0006680001717983 */ /* 0x000f220000300800 */
[----:B------:R-:W-:-:S03]  /*a4a0*/  PRMT R9, R117, 0x5410, R116 ;  /* 0x0000541075097816 */ /* 0x000fc60000000074 */
[----:B------:R-:W4:Y:S01]  /*a4b0*/  LDL.LU R114, [R1+0x664] ;  /* 0x0006640001727983 */ /* 0x000f220000300800 */
[----:B------:R-:W-:-:S03]  /*a4c0*/  LOP3.LUT R10, R19, 0xffff, RZ, 0xc0, !PT ;  /* 0x0000ffff130a7812 */ /* 0x000fc600078ec0ff */
[----:B------:R-:W4:Y:S01]  /*a4d0*/  LDL.LU R115, [R1+0x660] ;  /* 0x0006600001737983 */ /* 0x000f220000300800 */
[----:B------:R-:W-:-:S03]  /*a4e0*/  PRMT R13, R119, 0x5410, R118 ;  /* 0x00005410770d7816 */ /* 0x000fc60000000076 */
        /* <DEDUP_REMOVED lines=12> */
[----:B------:R-:W4:Y:S04]  /*a5b0*/  LDL.LU R58, [R1+0x644] ;  /* 0x00064400013a7983 */ /* 0x000f280000300800 */
[----:B------:R-:W4:Y:S01]  /*a5c0*/  LDL.LU R59, [R1+0x640] ;  /* 0x00064000013b7983 */ /* 0x000f220000300800 */
[----:B------:R-:W-:-:S03]  /*a5d0*/  LOP3.LUT R19, R64, 0xffff, RZ, 0xc0, !PT ;  /* 0x0000ffff40137812 */ /* 0x000fc600078ec0ff */
[----:B------:R-:W4:Y:S01]  /*a5e0*/  LDL.LU R60, [R1+0x63c] ;  /* 0x00063c00013c7983 */ /* 0x000f220000300800 */
[----:B------:R-:W-:-:S03]  /*a5f0*/  LOP3.LUT R17, R65, 0xffff, RZ, 0xc0, !PT ;  /* 0x0000ffff41117812 */ /* 0x000fc600078ec0ff */
        /* <DEDUP_REMOVED lines=18> */
[----:B------:R-:W-:-:S03]  /*a720*/  PRMT R19, R19, 0x3340, R18 ;  /* 0x0000334013137816 */ /* 0x000fc60000000012 */
[----:B------:R-:W4:Y:S01]  /*a730*/  LDL.LU R71, [R1+0x610] ;  /* 0x0006100001477983 */ /* 0x000f220000300800 */
[----:B------:R-:W-:-:S03]  /*a740*/  PRMT R23, R55, 0x5410, R75 ;  /* 0x0000541037177816 */ /* 0x000fc6000000004b */
[----:B------:R-:W4:Y:S04]  /*a750*/  LDL.LU R72, [R1+0x60c] ;  /* 0x00060c0001487983 */ /* 0x000f280000300800 */
[----:B------:R-:W4:Y:S04]  /*a760*/  LDL.LU R73, [R1+0x608] ;  /* 0x0006080001497983 */ /* 0x000f280000300800 */
[----:B------:R0:W-:Y:S04]  /*a770*/  STS.128 [R250+UR12+0x2000], R4 ;  /* 0x00200004fa007988 */ /* 0x0001e80008000c0c */
[----:B------:R-:W4:Y:S01]  /*a780*/  LDL.LU R74, [R1+0x604] ;  /* 0x00060400014a7983 */ /* 0x000f220000300800 */
[----:B------:R-:W-:-:S03]  /*a790*/  PRMT R19, R30, 0x5410, R19 ;  /* 0x000054101e137816 */ /* 0x000fc60000000013 */
[----:B------:R1:W-:Y:S04]  /*a7a0*/  STS.128 [R250+UR12+0x1000], R8 ;  /* 0x00100008fa007988 */ /* 0x0003e80008000c0c */
[----:B------:R-:W4:Y:S01]  /*a7b0*/  LDL.LU R75, [R1+0x600] ;  /* 0x00060000014b7983 */ /* 0x000f220000300800 */
[----:B0-----:R-:W-:-:S03]  /*a7c0*/  PRMT R7, R24, 0x5410, R25 ;  /* 0x0000541018077816 */ /* 0x001fc60000000019 */
[----:B------:R0:W-:Y:S01]  /*a7d0*/  STS.128 [R250+UR12], R12 ;  /* 0x0000000cfa007988 */ /* 0x0001e20008000c0c */
[----:B------:R-:W-:-:S03]  /*a7e0*/  PRMT R6, R31, 0x5410, R32 ;  /* 0x000054101f067816 */ /* 0x000fc60000000020 */
[----:B------:R-:W4:Y:S01]  /*a7f0*/  LDL.LU.64 R24, [R1] ;  /* 0x0000000001187983 */ /* 0x000f220000300a00 */
[----:B-1----:R-:W-:-:S03]  /*a800*/  PRMT R11, R26, 0x5410, R27 ;  /* 0x000054101a0b7816 */ /* 0x002fc6000000001b */
[----:B------:R-:W4:Y:S01]  /*a810*/  LDL.LU.64 R26, [R1+0x8] ;  /* 0x00000800011a7983 */ /* 0x000f220000300a00 */
[----:B------:R-:W-:Y:S02]  /*a820*/  PRMT R18, R33, 0x5410, R34 ;  /* 0x0000541021127816 */ /* 0x000fe40000000022 */
[----:B------:R-:W-:Y:S02]  /*a830*/  PRMT R10, R37, 0x5410, R38 ;  /* 0x00005410250a7816 */ /* 0x000fe40000000026 */
[----:B0-----:R-:W-:Y:S02]  /*a840*/  PRMT R15, R28, 0x5410, R29 ;  /* 0x000054101c0f7816 */ /* 0x001fe4000000001d */
[----:B------:R-:W4:Y:S01]  /*a850*/  LDL.LU.64 R28, [R1+0x10] ;  /* 0x00001000011c7983 */ /* 0x000f220000300a00 */
[----:B------:R-:W-:-:S03]  /*a860*/  PRMT R14, R35, 0x5410, R36 ;  /* 0x00005410230e7816 */ /* 0x000fc60000000024 */
        /* <DEDUP_REMOVED lines=16> */
[----:B------:R-:W4:Y:S04]  /*a970*/  LDL.LU.64 R46, [R1+0x58] ;  /* 0x00005800012e7983 */ /* 0x000f280000300a00 */
[----:B------:R-:W4:Y:S04]  /*a980*/  LDL.LU.64 R48, [R1+0x60] ;  /* 0x0000600001307983 */ /* 0x000f280000300a00 */
[----:B------:R-:W4:Y:S04]  /*a990*/  LDL.LU.64 R50, [R1+0x68] ;  /* 0x0000680001327983 */ /* 0x000f280000300a00 */
[----:B------:R-:W4:Y:S04]  /*a9a0*/  LDL.LU.64 R52, [R1+0x70] ;  /* 0x0000700001347983 */ /* 0x000f280000300a00 */
[----:B------:R-:W4:Y:S04]  /*a9b0*/  LDL.LU.64 R54, [R1+0x78] ;  /* 0x0000780001367983 */ /* 0x000f280000300a00 */
[----:B------:R0:W-:Y:S02]  /*a9c0*/  STS.128 [R250+UR12+0x3000], R20 ;  /* 0x00300014fa007988 */ /* 0x0001e40008000c0c */
[----:B0-----:R-:W0:Y:S01]  /*a9d0*/  S2R R22, SR_TID.X ;  /* 0x0000000000167919 */ /* 0x001e220000002100 */
[----:B------:R-:W-:-:S05]  /*a9e0*/  LOP3.LUT R23, R250, 0x10, RZ, 0x3c, !PT ;  /* 0x00000010fa177812 */ /* 0x000fca00078e3cff */
[----:B------:R-:W-:Y:S04]  /*a9f0*/  STS.128 [R23+UR12], R16 ;  /* 0x0000001017007988 */ /* 0x000fe80008000c0c */
[----:B------:R-:W-:Y:S04]  /*aa00*/  STS.128 [R23+UR12+0x1000], R12 ;  /* 0x0010000c17007988 */ /* 0x000fe80008000c0c */
[----:B------:R-:W-:Y:S04]  /*aa10*/  STS.128 [R23+UR12+0x2000], R8 ;  /* 0x0020000817007988 */ /* 0x000fe80008000c0c */
[----:B------:R1:W-:Y:S01]  /*aa20*/  STS.128 [R23+UR12+0x3000], R4 ;  /* 0x0030000417007988 */ /* 0x0003e20008000c0c */
[----:B0-----:R-:W-:-:S05]  /*aa30*/  LOP3.LUT R22, R22, 0x7f, RZ, 0xc0, !PT ;  /* 0x0000007f16167812 */ /* 0x001fca00078ec0ff */
[----:B------:R0:W-:Y:S01]  /*aa40*/  STS.U8 [R22+UR12+0x4700], R76 ;  /* 0x0047004c16007988 */ /* 0x0001e2000800000c */
[----:B-1----:R-:W-:-:S03]  /*aa50*/  LOP3.LUT R23, R22, 0x10, RZ, 0x3c, !PT ;  /* 0x0000001016177812 */ /* 0x002fc600078e3cff */
[----:B------:R1:W-:Y:S04]  /*aa60*/  STS.U8 [R22+UR12+0x4600], R77 ;  /* 0x0046004d16007988 */ /* 0x0003e8000800000c */
[----:B------:R1:W-:Y:S04]  /*aa70*/  STS.U8 [R22+UR12+0x4500], R78 ;  /* 0x0045004e16007988 */ /* 0x0003e8000800000c */
[----:B------:R1:W-:Y:S04]  /*aa80*/  STS.U8 [R22+UR12+0x4400], R79 ;  /* 0x0044004f16007988 */ /* 0x0003e8000800000c */
[----:B------:R1:W-:Y:S04]  /*aa90*/  STS.U8 [R22+UR12+0x4300], R80 ;  /* 0x0043005016007988 */ /* 0x0003e8000800000c */
[----:B------:R1:W-:Y:S04]  /*aaa0*/  STS.U8 [R22+UR12+0x4200], R81 ;  /* 0x0042005116007988 */ /* 0x0003e8000800000c */
[----:B------:R-:W-:Y:S04]  /*aab0*/  STS.U8 [R22+UR12+0x4100], R252 ;  /* 0x004100fc16007988 */ /* 0x000fe8000800000c */
[----:B--2---:R-:W-:Y:S04]  /*aac0*/  STS.U8 [R22+UR12+0x4000], R249 ;  /* 0x004000f916007988 */ /* 0x004fe8000800000c */
[----:B------:R-:W-:Y:S04]  /*aad0*/  STS.U8 [R23+UR12+0x4080], R251 ;  /* 0x004080fb17007988 */ /* 0x000fe8000800000c */
[----:B------:R2:W-:Y:S04]  /*aae0*/  STS.U8 [R23+UR12+0x4180], R82 ;  /* 0x0041805217007988 */ /* 0x0005e8000800000c */
[----:B------:R2:W-:Y:S04]  /*aaf0*/  STS.U8 [R23+UR12+0x4280], R83 ;  /* 0x0042805317007988 */ /* 0x0005e8000800000c */
[----:B------:R2:W-:Y:S04]  /*ab00*/  STS.U8 [R23+UR12+0x4380], R84 ;  /* 0x0043805417007988 */ /* 0x0005e8000800000c */
[----:B------:R2:W-:Y:S04]  /*ab10*/  STS.U8 [R23+UR12+0x4480], R85 ;  /* 0x0044805517007988 */ /* 0x0005e8000800000c */
[----:B------:R2:W-:Y:S04]  /*ab20*/  STS.U8 [R23+UR12+0x4580], R86 ;  /* 0x0045805617007988 */ /* 0x0005e8000800000c */
[----:B------:R2:W-:Y:S04]  /*ab30*/  STS.U8 [R23+UR12+0x4680], R87 ;  /* 0x0046805717007988 */ /* 0x0005e8000800000c */
[----:B---3--:R-:W-:Y:S01]  /*ab40*/  STS.U8 [R23+UR12+0x4780], R248 ;  /* 0x004780f817007988 */ /* 0x008fe2000800000c */
[----:B------:R3:W-:Y:S06]  /*ab50*/  MEMBAR.ALL.CTA ;  /* 0x0000000000007992 */ /* 0x0007ec0000008000 */
[----:B---3--:R-:W3:Y:S01]  /*ab60*/  FENCE.VIEW.ASYNC.S ;  /* 0x00000000000073c6 */ /* 0x008ee20000000000 */
[----:B------:R-:W-:-:S03]  /*ab70*/  UMOV UR9, 0xc0000010 ;  /* 0xc000001000097882 */ /* 0x000fc60000000000 */
[----:B0-----:R-:W4:Y:S04]  /*ab80*/  LDL.LU R76, [R1+0x5fc] ;  /* 0x0005fc00014c7983 */ /* 0x001f280000300800 */
[----:B-1----:R-:W4:Y:S04]  /*ab90*/  LDL.LU R77, [R1+0x5f8] ;  /* 0x0005f800014d7983 */ /* 0x002f280000300800 */
[----:B------:R-:W4:Y:S04]  /*aba0*/  LDL.LU R78, [R1+0x5f4] ;  /* 0x0005f400014e7983 */ /* 0x000f280000300800 */
[----:B------:R-:W4:Y:S04]  /*abb0*/  LDL.LU R79, [R1+0x5f0] ;  /* 0x0005f000014f7983 */ /* 0x000f280000300800 */
[----:B------:R-:W4:Y:S01]  /*abc0*/  LDL.LU R80, [R1+0x5ec] ;  /* 0x0005ec0001507983 */ /* 0x000f220000300800 */
[----:B---3--:R-:W-:Y:S06]  /*abd0*/  BAR.SYNC.DEFER_BLOCKING 0x0 ;  /* 0x0000000000007b1d */ /* 0x008fec0000010000 */
[----:B------:R-:W3:Y:S04]  /*abe0*/  LDL.LU R81, [R1+0x5e8] ;  /* 0x0005e80001517983 */ /* 0x000ee80000300800 */
[----:B--2---:R-:W3:Y:S04]  /*abf0*/  LDL.LU R82, [R1+0x5e4] ;  /* 0x0005e40001527983 */ /* 0x004ee80000300800 */
[----:B------:R-:W3:Y:S04]  /*ac00*/  LDL.LU R83, [R1+0x5e0] ;  /* 0x0005e00001537983 */ /* 0x000ee80000300800 */
[----:B------:R-:W3:Y:S04]  /*ac10*/  LDL.LU R84, [R1+0x5dc] ;  /* 0x0005dc0001547983 */ /* 0x000ee80000300800 */
[----:B------:R-:W3:Y:S04]  /*ac20*/  LDL.LU R85, [R1+0x5d8] ;  /* 0x0005d80001557983 */ /* 0x000ee80000300800 */
[----:B------:R-:W3:Y:S04]  /*ac30*/  LDL.LU R86, [R1+0x5d4] ;  /* 0x0005d40001567983 */ /* 0x000ee80000300800 */
[----:B------:R-:W3:Y:S04]  /*ac40*/  LDL.LU R87, [R1+0x5d0] ;  /* 0x0005d00001577983 */ /* 0x000ee80000300800 */
[----:B------:R-:W2:Y:S01]  /*ac50*/  LDL.LU R5, [R1+0x94] ;  /* 0x0000940001057983 */ /* 0x000ea20000300800 */
[----:B----4-:R-:W-:-:S06]  /*ac60*/  WARPGROUP.ARRIVE ;  /* 0x00000000000079c5 */ /* 0x010fcc0000000000 */
[----:B------:R-:W-:Y:S03]  /*ac70*/  QGMMA.64x64x32.F32.E5M2.E5M2 R24, gdesc[UR8], R24, gsb0 ;  /* 0x00e00000081879f3 */ /* 0x000fe60008003818 */
[----:B------:R-:W-:Y:S02]  /*ac80*/  WARPGROUP.DEPBAR.LE gsb0, 0x0 ;  /* 0x00008000000079c5 */ /* 0x000fe40000010000 */
[----:B------:R-:W-:Y:S04]  /*ac90*/  STL.64 [R1], R24 ;  /* 0x0000001801007387 */ /* 0x000fe80000100a00 */
        /* <DEDUP_REMOVED lines=15> */
[----:B0-----:R-:W4:Y:S04]  /*ad90*/  LDL.LU.64 R54, [R1+0x5c8] ;  /* 0x0005c80001367983 */ /* 0x001f280000300a00 */
[----:B------:R-:W4:Y:S04]  /*ada0*/  LDL.LU.64 R52, [R1+0x5c0] ;  /* 0x0005c00001347983 */ /* 0x000f280000300a00 */
        /* <DEDUP_REMOVED lines=14> */
[----:B------:R-:W3:Y:S04]  /*ae90*/  LDL.LU R20, [R1+0xb4] ;  /* 0x0000b40001147983 */ /* 0x000ee80000300800 */
[----:B------:R-:W4:Y:S04]  /*aea0*/  LDL.LU R21, [R1+0xbc] ;  /* 0x0000bc0001157983 */ /* 0x000f280000300800 */
[----:B------:R-:W4:Y:S04]  /*aeb0*/  LDL.LU R22, [R1+0xc4] ;  /* 0x0000c40001167983 */ /* 0x000f280000300800 */
[----:B------:R-:W4:Y:S04]  /*aec0*/  LDL.LU R23, [R1+0xcc] ;  /* 0x0000cc0001177983 */ /* 0x000f280000300800 */
[----:B------:R-:W4:Y:S04]  /*aed0*/  LDL.LU R251, [R1+0xd4] ;  /* 0x0000d40001fb7983 */ /* 0x000f280000300800 */
[----:B------:R-:W4:Y:S04]  /*aee0*/  LDL.LU R249, [R1+0xdc] ;  /* 0x0000dc0001f97983 */ /* 0x000f280000300800 */
[----:B------:R-:W4:Y:S04]  /*aef0*/  LDL.LU R252, [R1+0xe4] ;  /* 0x0000e40001fc7983 */ /* 0x000f280000300800 */
[----:B------:R-:W4:Y:S04]  /*af00*/  LDL.LU R4, [R1+0xb0] ;  /* 0x0000b00001047983 */ /* 0x000f280000300800 */
[----:B------:R-:W4:Y:S01]  /*af10*/  LDL.LU R6, [R1+0xec] ;  /* 0x0000ec0001067983 */ /* 0x000f220000300800 */
[----:B------:R-:W-:-:S03]  /*af20*/  IADD3 R2, P1, R2, UR13, RZ ;  /* 0x0000000d02027c10 */ /* 0x000fc6000ff3e0ff */
[----:B------:R-:W4:Y:S04]  /*af30*/  LDL.LU R7, [R1+0xb8] ;  /* 0x0000b80001077983 */ /* 0x000f280000300800 */
[----:B------:R-:W4:Y:S04]  /*af40*/  LDL.LU R8, [R1+0xf4] ;  /* 0x0000f40001087983 */ /* 0x000f280000300800 */
[----:B------:R-:W4:Y:S04]  /*af50*/  LDL.LU R9, [R1+0xc0] ;  /* 0x0000c00001097983 */ /* 0x000f280000300800 */
[----:B------:R-:W4:Y:S04]  /*af60*/  LDL.LU R10, [R1+0xc8] ;  /* 0x0000c800010a7983 */ /* 0x000f280000300800 */
[----:B------:R-:W4:Y:S01]  /*af70*/  LDL.LU R11, [R1+0x104] ;  /* 0x00010400010b7983 */ /* 0x000f220000300800 */
[----:B--2---:R-:W-:-:S03]  /*af80*/  VIADD R5, R5, 0xffffffff ;  /* 0xffffffff05057836 */ /* 0x004fc60000000000 */
[----:B------:R-:W2:Y:S04]  /*af90*/  LDL.LU R12, [R1+0xd0] ;  /* 0x0000d000010c7983 */ /* 0x000ea80000300800 */
[----:B------:R-:W2:Y:S04]  /*afa0*/  LDL.LU R13, [R1+0xd8] ;  /* 0x0000d800010d7983 */ /* 0x000ea80000300800 */
[----:B------:R-:W2:Y:S04]  /*afb0*/  LDL.LU R14, [R1+0x114] ;  /* 0x00011400010e7983 */ /* 0x000ea80000300800 */
[----:B------:R0:W-:Y:S04]  /*afc0*/  STL [R1+0xac], R2 ;  /* 0x0000ac0201007387 */ /* 0x0001e80000100800 */
[----:B0-----:R-:W2:Y:S04]  /*afd0*/  LDL.LU R2, [R1+0x548] ;  /* 0x0005480001027983 */ /* 0x001ea80000300800 */
[----:B------:R-:W2:Y:S04]  /*afe0*/  LDL.LU R15, [R1+0x11c] ;  /* 0x00011c00010f7983 */ /* 0x000ea80000300800 */
[----:B------:R-:W2:Y:S04]  /*aff0*/  LDL.LU R16, [R1+0xe8] ;  /* 0x0000e80001107983 */ /* 0x000ea80000300800 */
[----:B------:R-:W2:Y:S04]  /*b000*/  LDL.LU R17, [R1+0x124] ;  /* 0x0001240001117983 */ /* 0x000ea80000300800 */
[----:B------:R-:W-:Y:S01]  /*b010*/  STL [R1+0x94], R5 ;  /* 0x0000940501007387 */ /* 0x000fe20000100800 */
[----:B------:R-:W-:-:S02]  /*b020*/  IADD3.X R0, R0, UR40, RZ, P1, !PT ;  /* 0x0000002800007c10 */ /* 0x000fc40008ffe4ff */
[----:B---3--:R-:W-:Y:S02]  /*b030*/  IADD3 R20, P2, R20, UR13, RZ ;  /* 0x0000000d14147c10 */ /* 0x008fe4000ff5e0ff */
[----:B----4-:R-:W-:-:S03]  /*b040*/  IADD3 R21, P3, R21, UR13, RZ ;  /* 0x0000000d15157c10 */ /* 0x010fc6000ff7e0ff */
[----:B------:R0:W-:Y:S01]  /*b050*/  STL [R1+0xb4], R20 ;  /* 0x0000b41401007387 */ /* 0x0001e20000100800 */
[----:B------:R-:W-:-:S03]  /*b060*/  IADD3 R22, P4, R22, UR13, RZ ;  /* 0x0000000d16167c10 */ /* 0x000fc6000ff9e0ff */
[----:B------:R-:W3:Y:S01]  /*b070*/  LDL.LU R18, [R1+0xf8] ;  /* 0x0000f80001127983 */ /* 0x000ee20000300800 */
[----:B------:R-:W-:-:S03]  /*b080*/  IADD3 R23, P5, R23, UR13, RZ ;  /* 0x0000000d17177c10 */ /* 0x000fc6000ffbe0ff */
[----:B------:R1:W-:Y:S04]  /*b090*/  STL [R1+0xbc], R21 ;  /* 0x0000bc1501007387 */ /* 0x0003e80000100800 */
[----:B------:R-:W4:Y:S01]  /*b0a0*/  LDL.LU R19, [R1+0x100] ;  /* 0x0001000001137983 */ /* 0x000f220000300800 */
[----:B------:R-:W-:-:S03]  /*b0b0*/  IADD3 R251, P6, R251, UR13, RZ ;  /* 0x0000000dfbfb7c10 */ /* 0x000fc6000ffde0ff */
[----:B------:R1:W-:Y:S04]  /*b0c0*/  STL [R1+0xc4], R22 ;  /* 0x0000c41601007387 */ /* 0x0003e80000100800 */
[----:B0-----:R-:W4:Y:S04]  /*b0d0*/  LDL.LU R20, [R1+0x108] ;  /* 0x0001080001147983 */ /* 0x001f280000300800 */
[----:B-1----:R-:W4:Y:S04]  /*b0e0*/  LDL.LU R21, [R1+0x110] ;  /* 0x0001100001157983 */ /* 0x002f280000300800 */
[----:B------:R0:W-:Y:S04]  /*b0f0*/  STL [R1+0xcc], R23 ;  /* 0x0000cc1701007387 */ /* 0x0001e80000100800 */
[----:B------:R-:W4:Y:S04]  /*b100*/  LDL.LU R22, [R1+0x118] ;  /* 0x0001180001167983 */ /* 0x000f280000300800 */
[----:B0-----:R-:W4:Y:S04]  /*b110*/  LDL.LU R23, [R1+0x120] ;  /* 0x0001200001177983 */ /* 0x001f280000300800 */
[----:B------:R0:W-:Y:S04]  /*b120*/  STL [R1+0xa8], R0 ;  /* 0x0000a80001007387 */ /* 0x0001e80000100800 */
[----:B------:R-:W-:Y:S04]  /*b130*/  STL [R1+0xd4], R251 ;  /* 0x0000d4fb01007387 */ /* 0x000fe80000100800 */
[----:B0-----:R-:W3:Y:S01]  /*b140*/  LDL.LU R0, [R1+0x544] ;  /* 0x0005440001007983 */ /* 0x001ee20000300800 */
[----:B------:R-:W-:-:S02]  /*b150*/  IADD3 R249, P0, R249, UR13, RZ ;  /* 0x0000000df9f97c10 */ /* 0x000fc4000ff1e0ff */
[----:B------:R-:W-:Y:S02]  /*b160*/  IADD3 R252, P1, R252, UR13, RZ ;  /* 0x0000000dfcfc7c10 */ /* 0x000fe4000ff3e0ff */
[----:B------:R-:W-:Y:S02]  /*b170*/  IADD3.X R4, R4, UR40, RZ, P2, !PT ;  /* 0x0000002804047c10 */ /* 0x000fe400097fe4ff */
[----:B------:R-:W-:Y:S01]  /*b180*/  IADD3 R6, P2, R6, UR13, RZ ;  /* 0x0000000d06067c10 */ /* 0x000fe2000ff5e0ff */
[----:B------:R-:W-:Y:S01]  /*b190*/  STL [R1+0xdc], R249 ;  /* 0x0000dcf901007387 */ /* 0x000fe20000100800 */
[----:B------:R-:W-:Y:S02]  /*b1a0*/  IADD3.X R7, R7, UR40, RZ, P3, !PT ;  /* 0x0000002807077c10 */ /* 0x000fe40009ffe4ff */
[----:B------:R-:W-:Y:S01]  /*b1b0*/  IADD3.X R9, R9, UR40, RZ, P4, !PT ;  /* 0x0000002809097c10 */ /* 0x000fe2000a7fe4ff */
[----:B------:R-:W-:Y:S01]  /*b1c0*/  STL [R1+0xe4], R252 ;  /* 0x0000e4fc01007387 */ /* 0x000fe20000100800 */
[----:B------:R-:W-:-:S03]  /*b1d0*/  IADD3 R8, P3, R8, UR13, RZ ;  /* 0x0000000d08087c10 */ /* 0x000fc6000ff7e0ff */
[----:B------:R-:W-:Y:S01]  /*b1e0*/  STL [R1+0xb0], R4 ;  /* 0x0000b00401007387 */ /* 0x000fe20000100800 */
[----:B------:R-:W-:Y:S02]  /*b1f0*/  IADD3.X R10, R10, UR40, RZ, P5, !PT ;  /* 0x000000280a0a7c10 */ /* 0x000fe4000affe4ff */
[----:B--2---:R-:W-:Y:S01]  /*b200*/  IADD3 R2, P4, R2, UR13, RZ ;  /* 0x0000000d02027c10 */ /* 0x004fe2000ff9e0ff */
[----:B------:R-:W-:Y:S01]  /*b210*/  STL [R1+0xec], R6 ;  /* 0x0000ec0601007387 */ /* 0x000fe20000100800 */
[----:B------:R-:W-:-:S03]  /*b220*/  IADD3.X R12, R12, UR40, RZ, P6, !PT ;  /* 0x000000280c0c7c10 */ /* 0x000fc6000b7fe4ff */
[----:B------:R-:W-:Y:S01]  /*b230*/  STL [R1+0xb8], R7 ;  /* 0x0000b80701007387 */ /* 0x000fe20000100800 */
[----:B------:R-:W-:Y:S01]  /*b240*/  IADD3 R11, P5, R11, UR13, RZ ;  /* 0x0000000d0b0b7c10 */ /* 0x000fe2000ffbe0ff */
[----:B------:R-:W-:Y:S01]  /*b250*/  WARPGROUP.ARRIVE ;  /* 0x00000000000079c5 */ /* 0x000fe20000000000 */
[----:B------:R-:W-:Y:S01]  /*b260*/  UMOV UR6, UR10 ;  /* 0x0000000a00067c82 */ /* 0x000fe20008000000 */
[----:B------:R0:W-:Y:S01]  /*b270*/  STL [R1+0xfc], R2 ;  /* 0x0000fc0201007387 */ /* 0x0001e20000100800 */
[----:B------:R-:W-:Y:S01]  /*b280*/  UMOV UR7, UR11 ;  /* 0x0000000b00077c82 */ /* 0x000fe20008000000 */
[----:B------:R-:W-:Y:S01]  /*b290*/  UMOV UR38, UR10 ;  /* 0x0000000a00267c82 */ /* 0x000fe20008000000 */
[----:B------:R-:W-:Y:S01]  /*b2a0*/  UMOV UR39, UR11 ;  /* 0x0000000b00277c82 */ /* 0x000fe20008000000 */
[----:B------:R-:W-:Y:S01]  /*b2b0*/  STL [R1+0xf4], R8 ;  /* 0x0000f40801007387 */ /* 0x000fe20000100800 */
[----:B------:R-:W-:Y:S01]  /*b2c0*/  QGMMA.64x64x32.F32.E5M2.E5M2 R216, gdesc[UR4], R216, gsb0 ;  /* 0x00e0000004d879f3 */ /* 0x000fe200080038d8 */
[----:B------:R-:W-:Y:S01]  /*b2d0*/  UMOV UR34, UR10 ;  /* 0x0000000a00227c82 */ /* 0x000fe20008000000 */
[----:B------:R-:W-:Y:S01]  /*b2e0*/  UMOV UR35, UR11 ;  /* 0x0000000b00237c82 */ /* 0x000fe20008000000 */
[----:B------:R-:W-:Y:S01]  /*b2f0*/  UMOV UR30, UR10 ;  /* 0x0000000a001e7c82 */ /* 0x000fe20008000000 */
[----:B------:R-:W-:Y:S01]  /*b300*/  UMOV UR31, UR11 ;  /* 0x0000000b001f7c82 */ /* 0x000fe20008000000 */
[----:B0-----:R-:W2:Y:S01]  /*b310*/  LDL.LU R2, [R1+0x540] ;  /* 0x0005400001027983 */ /* 0x001ea20000300800 */
[----:B------:R-:W-:Y:S01]  /*b320*/  IADD3.X R13, R13, UR40, RZ, P0, !PT ;  /* 0x000000280d0d7c10 */ /* 0x000fe200087fe4ff */
[----:B------:R-:W-:Y:S01]  /*b330*/  UMOV UR26, UR10 ;  /* 0x0000000a001a7c82 */ /* 0x000fe20008000000 */
[----:B------:R-:W-:Y:S01]  /*b340*/  IADD3.X R16, R16, UR40, RZ, P2, !PT ;  /* 0x0000002810107c10 */ /* 0x000fe200097fe4ff */
[----:B------:R-:W-:Y:S01]  /*b350*/  STL [R1+0xc0], R9 ;  /* 0x0000c00901007387 */ /* 0x000fe20000100800 */
[----:B------:R-:W-:Y:S01]  /*b360*/  UMOV UR27, UR11 ;  /* 0x0000000b001b7c82 */ /* 0x000fe20008000000 */
[----:B------:R-:W-:Y:S01]  /*b370*/  UMOV UR22, UR10 ;  /* 0x0000000a00167c82 */ /* 0x000fe20008000000 */
[----:B------:R-:W-:Y:S01]  /*b380*/  UMOV UR23, UR11 ;  /* 0x0000000b00177c82 */ /* 0x000fe20008000000 */
[----:B------:R-:W-:Y:S01]  /*b390*/  STL [R1+0xc8], R10 ;  /* 0x0000c80a01007387 */ /* 0x000fe20000100800 */
[----:B------:R-:W-:Y:S01]  /*b3a0*/  UMOV UR18, UR10 ;  /* 0x0000000a00127c82 */ /* 0x000fe20008000000 */
[----:B------:R-:W-:Y:S01]  /*b3b0*/  UMOV UR19, UR11 ;  /* 0x0000000b00137c82 */ /* 0x000fe20008000000 */
[----:B------:R-:W0:Y:S01]  /*b3c0*/  LDC R4, c[0x0][0x238] ;  /* 0x00008e00ff047b82 */ /* 0x000e220000000800 */
[----:B------:R-:W-:-:S02]  /*b3d0*/  WARPGROUP.DEPBAR.LE gsb0, 0x0 ;  /* 0x00008000000079c5 */ /* 0x000fc40000010000 */
[----:B------:R-:W-:-:S06]  /*b3e0*/  WARPGROUP.ARRIVE ;  /* 0x00000000000079c5 */ /* 0x000fcc0000000000 */
[----:B------:R-:W-:Y:S01]  /*b3f0*/  QGMMA.64x64x32.F32.E5M2.E5M2 R184, gdesc[UR36], R184, gsb0 ;  /* 0x00e0000024b879f3 */ /* 0x000fe200080038b8 */
[----:B---3--:R-:W-:-:S05]  /*b400*/  IADD3 R0, P6, R0, UR13, RZ ;  /* 0x0000000d00007c10 */ /* 0x008fca000ffde0ff */
[----:B------:R1:W-:Y:S04]  /*b410*/  STL [R1+0x10c], R0 ;  /* 0x00010c0001007387 */ /* 0x0003e80000100800 */
[----:B------:R-:W-:Y:S04]  /*b420*/  STL [R1+0x104], R11 ;  /* 0x0001040b01007387 */ /* 0x000fe80000100800 */
[----:B-1----:R-:W3:Y:S01]  /*b430*/  LDL.LU R0, [R1+0x53c] ;  /* 0x00053c0001007983 */ /* 0x002ee20000300800 */
[----:B------:R-:W-:Y:S02]  /*b440*/  WARPGROUP.DEPBAR.LE gsb0, 0x0 ;  /* 0x00008000000079c5 */ /* 0x000fe40000010000 */
[----:B------:R-:W-:-:S06]  /*b450*/  WARPGROUP.ARRIVE ;  /* 0x00000000000079c5 */ /* 0x000fcc0000000000 */
[----:B------:R-:W-:Y:S01]  /*b460*/  QGMMA.64x64x32.F32.E5M2.E5M2 R152, gdesc[UR32], R152, gsb0 ;  /* 0x00e00000209879f3 */ /* 0x000fe20008003898 */
[----:B------:R-:W-:Y:S01]  /*b470*/  IADD3 R14, P0, R14, UR13, RZ ;  /* 0x0000000d0e0e7c10 */ /* 0x000fe2000ff1e0ff */
[----:B------:R-:W-:Y:S01]  /*b480*/  STL [R1+0xd0], R12 ;  /* 0x0000d00c01007387 */ /* 0x000fe20000100800 */
[----:B--2---:R-:W-:Y:S02]  /*b490*/  IADD3.X R2, R2, UR40, RZ, P1, !PT ;  /* 0x0000002802027c10 */ /* 0x004fe40008ffe4ff */
[----:B------:R-:W-:-:S03]  /*b4a0*/  IADD3 R15, P1, R15, UR13, RZ ;  /* 0x0000000d0f0f7c10 */ /* 0x000fc6000ff3e0ff */
[----:B------:R1:W-:Y:S04]  /*b4b0*/  STL [R1+0xe0], R2 ;  /* 0x0000e00201007387 */ /* 0x0003e80000100800 */
[----:B------:R-:W-:Y:S04]  /*b4c0*/  STL [R1+0xd8], R13 ;  /* 0x0000d80d01007387 */ /* 0x000fe80000100800 */
[----:B-1----:R-:W2:Y:S04]  /*b4d0*/  LDL.LU R2, [R1+0x538] ;  /* 0x0005380001027983 */ /* 0x002ea80000300800 */
[----:B------:R-:W-:Y:S04]  /*b4e0*/  STL [R1+0x114], R14 ;  /* 0x0001140e01007387 */ /* 0x000fe80000100800 */
[----:B------:R-:W-:Y:S01]  /*b4f0*/  STL [R1+0x11c], R15 ;  /* 0x00011c0f01007387 */ /* 0x000fe20000100800 */
[----:B------:R-:W-:-:S02]  /*b500*/  WARPGROUP.DEPBAR.LE gsb0, 0x0 ;  /* 0x00008000000079c5 */ /* 0x000fc40000010000 */
[----:B------:R-:W-:-:S06]  /*b510*/  WARPGROUP.ARRIVE ;  /* 0x00000000000079c5 */ /* 0x000fcc0000000000 */
[----:B------:R-:W-:Y:S03]  /*b520*/  QGMMA.64x64x32.F32.E5M2.E5M2 R120, gdesc[UR28], R120, gsb0 ;  /* 0x00e000001c7879f3 */ /* 0x000fe60008003878 */
[----:B------:R-:W-:Y:S02]  /*b530*/  WARPGROUP.DEPBAR.LE gsb0, 0x0 ;  /* 0x00008000000079c5 */ /* 0x000fe40000010000 */
[----:B------:R-:W-:-:S06]  /*b540*/  WARPGROUP.ARRIVE ;  /* 0x00000000000079c5 */ /* 0x000fcc0000000000 */
[----:B------:R-:W-:Y:S01]  /*b550*/  QGMMA.64x64x32.F32.E5M2.E5M2 R88, gdesc[UR24], R88, gsb0 ;  /* 0x00e00000185879f3 */ /* 0x000fe20008003858 */
[----:B---3--:R-:W-:-:S05]  /*b560*/  IADD3.X R0, R0, UR40, RZ, P3, !PT ;  /* 0x0000002800007c10 */ /* 0x008fca0009ffe4ff */
[----:B------:R1:W-:Y:S04]  /*b570*/  STL [R1+0xf0], R0 ;  /* 0x0000f00001007387 */ /* 0x0003e80000100800 */
[----:B------:R3:W-:Y:S04]  /*b580*/  STL [R1+0xe8], R16 ;  /* 0x0000e81001007387 */ /* 0x0007e80000100800 */
[----:B-1----:R-:W3:Y:S01]  /*b590*/  LDL.LU R0, [R1+0x534] ;  /* 0x0005340001007983 */ /* 0x002ee20000300800 */
[----:B------:R-:W-:Y:S02]  /*b5a0*/  WARPGROUP.DEPBAR.LE gsb0, 0x0 ;  /* 0x00008000000079c5 */ /* 0x000fe40000010000 */
[----:B------:R-:W-:-:S06]  /*b5b0*/  WARPGROUP.ARRIVE ;  /* 0x00000000000079c5 */ /* 0x000fcc0000000000 */
[----:B------:R-:W-:Y:S01]  /*b5c0*/  QGMMA.64x64x32.F32.E5M2.E5M2 R56, gdesc[UR20], R56, gsb0 ;  /* 0x00e00000143879f3 */ /* 0x000fe20008003838 */
[----:B------:R-:W-:Y:S02]  /*b5d0*/  IADD3 R17, P2, R17, UR13, RZ ;  /* 0x0000000d11117c10 */ /* 0x000fe4000ff5e0ff */
[----:B------:R-:W-:Y:S02]  /*b5e0*/  IADD3.X R18, R18, UR40, RZ, P4, !PT ;  /* 0x0000002812127c10 */ /* 0x000fe4000a7fe4ff */
[----:B----4-:R-:W-:Y:S02]  /*b5f0*/  IADD3.X R19, R19, UR40, RZ, P5, !PT ;  /* 0x0000002813137c10 */ /* 0x010fe4000affe4ff */
[----:B------:R-:W-:Y:S01]  /*b600*/  IADD3.X R20, R20, UR40, RZ, P6, !PT ;  /* 0x0000002814147c10 */ /* 0x000fe2000b7fe4ff */
[----:B------:R1:W-:Y:S01]  /*b610*/  STL [R1+0x124], R17 ;  /* 0x0001241101007387 */ /* 0x0003e20000100800 */
[----:B------:R-:W-:Y:S02]  /*b620*/  IADD3.X R21, R21, UR40, RZ, P0, !PT ;  /* 0x0000002815157c10 */ /* 0x000fe400087fe4ff */
[----:B------:R-:W-:Y:S01]  /*b630*/  IADD3.X R23, R23, UR40, RZ, P2, !PT ;  /* 0x0000002817177c10 */ /* 0x000fe200097fe4ff */
[----:B------:R1:W-:Y:S01]  /*b640*/  STL [R1+0xf8], R18 ;  /* 0x0000f81201007387 */ /* 0x0003e20000100800 */
[----:B------:R-:W-:Y:S01]  /*b650*/  IADD3.X R22, R22, UR40, RZ, P1, !PT ;  /* 0x0000002816167c10 */ /* 0x000fe20008ffe4ff */
[----:B------:R-:W-:-:S02]  /*b660*/  WARPGROUP.DEPBAR.LE gsb0, 0x0 ;  /* 0x00008000000079c5 */ /* 0x000fc40000010000 */
[----:B------:R-:W-:-:S06]  /*b670*/  WARPGROUP.ARRIVE ;  /* 0x00000000000079c5 */ /* 0x000fcc0000000000 */
[----:B------:R-:W-:Y:S01]  /*b680*/  QGMMA.64x64x32.F32.E5M2.E5M2 R24, gdesc[UR16], R24, gsb0 ;  /* 0x00e00000101879f3 */ /* 0x000fe20008003818 */
[----:B------:R1:W-:Y:S04]  /*b690*/  STL [R1+0x100], R19 ;  /* 0x0001001301007387 */ /* 0x0003e80000100800 */
[----:B------:R1:W-:Y:S04]  /*b6a0*/  STL [R1+0x108], R20 ;  /* 0x0001081401007387 */ /* 0x0003e80000100800 */
[----:B------:R1:W-:Y:S04]  /*b6b0*/  STL [R1+0x110], R21 ;  /* 0x0001101501007387 */ /* 0x0003e80000100800 */
[----:B------:R1:W-:Y:S04]  /*b6c0*/  STL [R1+0x120], R23 ;  /* 0x0001201701007387 */ /* 0x0003e80000100800 */
[----:B------:R1:W-:Y:S01]  /*b6d0*/  STL [R1+0x118], R22 ;  /* 0x0001181601007387 */ /* 0x0003e20000100800 */
[----:B------:R-:W-:Y:S01]  /*b6e0*/  ISETP.NE.U32.AND P4, PT, R5, RZ, PT ;  /* 0x000000ff0500720c */ /* 0x000fe20003f85070 */
[----:B0-----:R-:W-:-:S05]  /*b6f0*/  IMAD.SHL.U32 R4, R4, 0x20, RZ ;  /* 0x0000002004047824 */ /* 0x001fca00078e00ff */
[C---:B--2---:R-:W-:Y:S01]  /*b700*/  IADD3 R2, P3, R4.reuse, R2, RZ ;  /* 0x0000000204027210 */ /* 0x044fe20007f7e0ff */
[----:B------:R-:W-:Y:S01]  /*b710*/  VIADD R3, R3, 0xffffffe0 ;  /* 0xffffffe003037836 */ /* 0x000fe20000000000 */
[----:B------:R-:W-:Y:S02]  /*b720*/  WARPGROUP.DEPBAR.LE gsb0, 0x0 ;  /* 0x00008000000079c5 */ /* 0x000fe40000010000 */
[----:B---3--:R-:W-:-:S03]  /*b730*/  LEA.HI.X.SX32 R0, R4, R0, 0x1, P3 ;  /* 0x0000000004007211 */ /* 0x008fc600018f0eff */
[----:B-1----:R-:W-:Y:S06]  /*b740*/  @P4 BRA `(.L_x_1) ;  /* 0xffffff9c00c44947 */ /* 0x002fec000383ffff */
.L_x_0:
[----:B------:R1:W-:Y:S01]  /*b750*/  STL [R1+0x540], R52 ;  /* 0x0005403401007387 */ /* 0x0003e20000100800 */
[----:B------:R-:W-:Y:S01]  /*b760*/  F2FP.SATFINITE.E5M2.F32.PACK_AB_MERGE_C R184, R185, R184, RZ ;  /* 0x000000b8b9b8723e */ /* 0x000fe200048060ff */
[----:B------:R-:W-:Y:S01]  /*b770*/  ULDC.64 UR26, c[0x0][0x228] ;  /* 0x00008a00001a7ab9 */ /* 0x000fe20000000a00 */
[----:B------:R-:W-:Y:S01]  /*b780*/  F2FP.SATFINITE.E5M2.F32.PACK_AB_MERGE_C R120, R121, R120, RZ ;  /* 0x000000787978723e */ /* 0x000fe200048060ff */
[----:B------:R-:W2:Y:S01]  /*b790*/  LDL.LU R8, [R1+0x4] ;  /* 0x0000040001087983 */ /* 0x000ea20000300800 */
[----:B------:R-:W-:Y:S01]  /*b7a0*/  F2FP.SATFINITE.E5M2.F32.PACK_AB_MERGE_C R216, R217, R216, RZ ;  /* 0x000000d8d9d8723e */ /* 0x000fe200048060ff */
[----:B------:R-:W-:Y:S01]  /*b7b0*/  ULDC UR4, c[0x0][0x244] ;  /* 0x0000910000047ab9 */ /* 0x000fe20000000800 */
[----:B------:R-:W-:Y:S01]  /*b7c0*/  F2FP.SATFINITE.E5M2.F32.PACK_AB_MERGE_C R152, R153, R152, RZ ;  /* 0x000000989998723e */ /* 0x000fe200048060ff */
[----:B------:R-:W-:Y:S01]  /*b7d0*/  ULDC.64 UR6, c[0x0][0x220] ;  /* 0x0000880000067ab9 */ /* 0x000fe20000000a00 */
[----:B------:R-:W-:Y:S01]  /*b7e0*/  F2FP.SATFINITE.E5M2.F32.PACK_AB_MERGE_C R88, R89, R88, RZ ;  /* 0x000000585958723e */ /* 0x000fe200048060ff */
[----:B-1----:R-:W2:Y:S01]  /*b7f0*/  LDL.LU R52, [R1] ;  /* 0x0000000001347983 */ /* 0x002ea20000300800 */
[----:B------:R-:W-:Y:S01]  /*b800*/  F2FP.SATFINITE.E5M2.F32.PACK_AB_MERGE_C R218, R219, R218, RZ ;  /* 0x000000dadbda723e */ /* 0x000fe200048060ff */
[----:B------:R-:W-:Y:S01]  /*b810*/  ULDC.64 UR28, c[0x0][0x228] ;  /* 0x00008a00001c7ab9 */ /* 0x000fe20000000a00 */
[----:B------:R-:W-:Y:S01]  /*b820*/  F2FP.SATFINITE.E5M2.F32.PACK_AB_MERGE_C R186, R187, R186, RZ ;  /* 0x000000babbba723e */ /* 0x000fe200048060ff */
[----:B------:R1:W-:Y:S01]  /*b830*/  STL [R1+0x53c], R53 ;  /* 0x00053c3501007387 */ /* 0x0003e20000100800 */
[----:B------:R-:W-:Y:S01]  /*b840*/  F2FP.SATFINITE.E5M2.F32.PACK_AB_MERGE_C R154, R155, R154, RZ ;  /* 0x0000009a9b9a723e */ /* 0x000fe200048060ff */
[----:B------:R-:W-:Y:S01]  /*b850*/  ULDC.64 UR8, c[0x0][0x220] ;  /* 0x0000880000087ab9 */ /* 0x000fe20000000a00 */
[----:B------:R-:W-:Y:S01]  /*b860*/  F2FP.SATFINITE.E5M2.F32.PACK_AB_MERGE_C R122, R123, R122, RZ ;  /* 0x0000007a7b7a723e */ /* 0x000fe200048060ff */
[----:B------:R-:W-:Y:S01]  /*b870*/  ULDC UR10, c[0x0][0x22c] ;  /* 0x00008b00000a7ab9 */ /* 0x000fe20000000800 */
[----:B------:R-:W-:Y:S01]  /*b880*/  F2FP.SATFINITE.E5M2.F32.PACK_AB_MERGE_C R90, R91, R90, RZ ;  /* 0x0000005a5b5a723e */ /* 0x000fe200048060ff */
[----:B------:R-:W-:Y:S01]  /*b890*/  ULDC.64 UR22, c[0x0][0x228] ;  /* 0x00008a0000167ab9 */ /* 0x000fe20000000a00 */
[----:B------:R-:W-:Y:S01]  /*b8a0*/  F2FP.SATFINITE.E5M2.F32.PACK_AB_MERGE_C R188, R189, R188, RZ ;  /* 0x000000bcbdbc723e */ /* 0x000fe200048060ff */
[----:B------:R-:W-:Y:S01]  /*b8b0*/  ULDC.64 UR20, c[0x0][0x228] ;  /* 0x00008a0000147ab9 */ /* 0x000fe20000000a00 */
[----:B------:R-:W-:Y:S01]  /*b8c0*/  F2FP.SATFINITE.E5M2.F32.PACK_AB_MERGE_C R124, R125, R124, RZ ;  /* 0x0000007c7d7c723e */ /* 0x000fe200048060ff */
[----:B-1----:R-:W3:Y:S01]  /*b8d0*/  LDL.LU R53, [R1+0x8] ;  /* 0x0000080001357983 */ /* 0x002ee20000300800 */
[----:B------:R-:W-:Y:S01]  /*b8e0*/  F2FP.SATFINITE.E5M2.F32.PACK_AB_MERGE_C R26, R27, R26, RZ ;  /* 0x0000001a1b1a723e */ /* 0x000fe200048060ff */
[----:B------:R-:W-:Y:S01]  /*b8f0*/  ULDC.64 UR18, c[0x0][0x228] ;  /* 0x00008a0000127ab9 */ /* 0x000fe20000000a00 */
[----:B------:R-:W-:Y:S01]  /*b900*/  F2FP.SATFINITE.E5M2.F32.PACK_AB_MERGE_C R28, R29, R28, RZ ;  /* 0x0000001c1d1c723e */ /* 0x000fe200048060ff */
[----:B------:R-:W3:Y:S01]  /*b910*/  LDL.LU R6, [R1+0xc] ;  /* 0x00000c0001067983 */ /* 0x000ee20000300800 */
[----:B------:R-:W-:Y:S01]  /*b920*/  F2FP.SATFINITE.E5M2.F32.PACK_AB_MERGE_C R24, R25, R24, RZ ;  /* 0x000000181918723e */ /* 0x000fe200048060ff */
[----:B------:R-:W-:Y:S01]  /*b930*/  ULDC.64 UR16, c[0x0][0x228] ;  /* 0x00008a0000107ab9 */ /* 0x000fe20000000a00 */
[----:B------:R-:W-:Y:S01]  /*b940*/  F2FP.SATFINITE.E5M2.F32.PACK_AB_MERGE_C R30, R31, R30, RZ ;  /* 0x0000001e1f1e723e */ /* 0x000fe200048060ff */
[----:B------:R1:W-:Y:S01]  /*b950*/  STL [R1+0x538], R54 ;  /* 0x0005383601007387 */ /* 0x0003e20000100800 */
[----:B------:R-:W-:Y:S01]  /*b960*/  F2FP.SATFINITE.E5M2.F32.PACK_AB_MERGE_C R32, R33, R32, RZ ;  /* 0x000000202120723e */ /* 0x000fe200048060ff */
[----:B------:R-:W-:-:S02]  /*b970*/  ULDC.64 UR24, c[0x0][0x228] ;  /* 0x00008a0000187ab9 */ /* 0x000fc40000000a00 */
[----:B-1----:R-:W4:Y:S04]  /*b980*/  LDL.LU R54, [R1+0x10] ;  /* 0x0000100001367983 */ /* 0x002f280000300800 */
[----:B------:R-:W4:Y:S04]  /*b990*/  LDL.LU R4, [R1+0x14] ;  /* 0x0000140001047983 */ /* 0x000f280000300800 */
[----:B------:R1:W-:Y:S04]  /*b9a0*/  STL [R1+0x534], R55 ;  /* 0x0005343701007387 */ /* 0x0003e80000100800 */
[----:B-1----:R-:W5:Y:S04]  /*b9b0*/  LDL.LU R55, [R1+0x18] ;  /* 0x0000180001377983 */ /* 0x002f680000300800 */
[----:B------:R-:W5:Y:S04]  /*b9c0*/  LDL.LU R2, [R1+0x1c] ;  /* 0x00001c0001027983 */ /* 0x000f680000300800 */
        /* <DEDUP_REMOVED lines=14> */
[----:B0-----:R-:W5:Y:S04]  /*bab0*/  LDL.LU R21, [R1+0x58] ;  /* 0x0000580001157983 */ /* 0x001f680000300800 */
        /* <DEDUP_REMOVED lines=8> */
[----:B------:R-:W5:Y:S01]  /*bb40*/  LDL.LU R16, [R1+0x7c] ;  /* 0x00007c0001107983 */ /* 0x000f620000300800 */
[----:B--2---:R-:W-:-:S03]  /*bb50*/  F2FP.SATFINITE.E5M2.F32.PACK_AB_MERGE_C R8, R8, R52, RZ ;  /* 0x000000340808723e */ /* 0x004fc600048060ff */
[----:B------:R-:W2:Y:S01]  /*bb60*/  LDL.LU R52, [R1+0x540] ;  /* 0x0005400001347983 */ /* 0x000ea20000300800 */
[----:B---3--:R-:W-:-:S03]  /*bb70*/  F2FP.SATFINITE.E5M2.F32.PACK_AB_MERGE_C R6, R6, R53, RZ ;  /* 0x000000350606723e */ /* 0x008fc600048060ff */
[----:B------:R-:W2:Y:S01]  /*bb80*/  LDL.LU R53, [R1+0x53c] ;  /* 0x00053c0001357983 */ /* 0x000ea20000300800 */
[----:B----4-:R-:W-:-:S03]  /*bb90*/  F2FP.SATFINITE.E5M2.F32.PACK_AB_MERGE_C R4, R4, R54, RZ ;  /* 0x000000360404723e */ /* 0x010fc600048060ff */
[----:B------:R-:W3:Y:S01]  /*bba0*/  LDL.LU R54, [R1+0x538] ;  /* 0x0005380001367983 */ /* 0x000ee20000300800 */
[----:B-----5:R-:W-:-:S03]  /*bbb0*/  F2FP.SATFINITE.E5M2.F32.PACK_AB_MERGE_C R2, R2, R55, RZ ;  /* 0x000000370202723e */ /* 0x020fc600048060ff */
[----:B------:R-:W3:Y:S01]  /*bbc0*/  LDL.LU R55, [R1+0x534] ;  /* 0x0005340001377983 */ /* 0x000ee20000300800 */
[----:B------:R-:W-:Y:S02]  /*bbd0*/  LOP3.LUT R120, R120, 0xffff, RZ, 0xc0, !PT ;  /* 0x0000ffff78787812 */ /* 0x000fe400078ec0ff */
[----:B------:R-:W-:Y:S02]  /*bbe0*/  LOP3.LUT R216, R216, 0xffff, RZ, 0xc0, !PT ;  /* 0x0000ffffd8d87812 */ /* 0x000fe400078ec0ff */
[----:B------:R-:W-:Y:S02]  /*bbf0*/  LOP3.LUT R27, R152, 0xffff, RZ, 0xc0, !PT ;  /* 0x0000ffff981b7812 */ /* 0x000fe400078ec0ff */
[----:B------:R-:W-:Y:S02]  /*bc00*/  LOP3.LUT R88, R88, 0xffff, RZ, 0xc0, !PT ;  /* 0x0000ffff58587812 */ /* 0x000fe400078ec0ff */
[----:B------:R-:W-:Y:S02]  /*bc10*/  LOP3.LUT R218, R218, 0xffff, RZ, 0xc0, !PT ;  /* 0x0000ffffdada7812 */ /* 0x000fe400078ec0ff */
[----:B------:R-:W-:-:S02]  /*bc20*/  LOP3.LUT R29, R154, 0xffff, RZ, 0xc0, !PT ;  /* 0x0000ffff9a1d7812 */ /* 0x000fc400078ec0ff */
[----:B------:R-:W-:Y:S02]  /*bc30*/  LOP3.LUT R122, R122, 0xffff, RZ, 0xc0, !PT ;  /* 0x0000ffff7a7a7812 */ /* 0x000fe400078ec0ff */
[----:B------:R-:W-:Y:S02]  /*bc40*/  F2FP.SATFINITE.E5M2.F32.PACK_AB_MERGE_C R3, R252, R3, RZ ;  /* 0x00000003fc03723e */ /* 0x000fe400048060ff */
[----:B------:R-:W4:Y:S01]  /*bc50*/  LDL.LU R252, [R1+0x80] ;  /* 0x0000800001fc7983 */ /* 0x000f220000300800 */
[----:B------:R-:W-:Y:S02]  /*bc60*/  LOP3.LUT R6, R6, 0xffff, RZ, 0xc0, !PT ;  /* 0x0000ffff06067812 */ /* 0x000fe400078ec0ff */
[----:B------:R-:W-:Y:S02]  /*bc70*/  LOP3.LUT R90, R90, 0xffff, RZ, 0xc0, !PT ;  /* 0x0000ffff5a5a7812 */ /* 0x000fe400078ec0ff */
[----:B------:R-:W-:Y:S02]  /*bc80*/  LOP3.LUT R4, R4, 0xffff, RZ, 0xc0, !PT ;  /* 0x0000ffff04047812 */ /* 0x000fe400078ec0ff */
[----:B------:R-:W-:-:S02]  /*bc90*/  LOP3.LUT R25, R188, 0xffff, RZ, 0xc0, !PT ;  /* 0x0000ffffbc197812 */ /* 0x000fc400078ec0ff */
[----:B------:R-:W-:Y:S02]  /*bca0*/  LOP3.LUT R124, R124, 0xffff, RZ, 0xc0, !PT ;  /* 0x0000ffff7c7c7812 */ /* 0x000fe400078ec0ff */
[----:B------:R-:W-:Y:S02]  /*bcb0*/  F2FP.SATFINITE.E5M2.F32.PACK_AB_MERGE_C R34, R35, R34, RZ ;  /* 0x000000222322723e */ /* 0x000fe400048060ff */
[----:B------:R-:W-:Y:S02]  /*bcc0*/  PRMT R31, R216, 0x3340, R27 ;  /* 0x00003340d81f7816 */ /* 0x000fe4000000001b */
[----:B------:R-:W-:Y:S02]  /*bcd0*/  F2FP.SATFINITE.E5M2.F32.PACK_AB_MERGE_C R36, R37, R36, RZ ;  /* 0x000000242524723e */ /* 0x000fe400048060ff */
[----:B------:R-:W-:Y:S02]  /*bce0*/  PRMT R152, R90, 0x3340, R1 ;  /* 0x000033405a987816 */ /* 0x000fe40000000001 */
[----:B------:R-:W-:-:S02]  /*bcf0*/  PRMT R35, R218, 0x3340, R29 ;  /* 0x00003340da237816 */ /* 0x000fc4000000001d */
[----:B------:R-:W-:Y:S02]  /*bd00*/  F2FP.SATFINITE.E5M2.F32.PACK_AB_MERGE_C R190, R191, R190, RZ ;  /* 0x000000bebfbe723e */ /* 0x000fe400048060ff */
[----:B------:R-:W-:Y:S02]  /*bd10*/  F2FP.SATFINITE.E5M2.F32.PACK_AB_MERGE_C R126, R127, R126, RZ ;  /* 0x0000007e7f7e723e */ /* 0x000fe400048060ff */
[----:B------:R-:W-:Y:S02]  /*bd20*/  F2FP.SATFINITE.E5M2.F32.PACK_AB_MERGE_C R0, R0, R250, RZ ;  /* 0x000000fa0000723e */ /* 0x000fe400048060ff */
[----:B------:R-:W-:Y:S02]  /*bd30*/  F2FP.SATFINITE.E5M2.F32.PACK_AB_MERGE_C R220, R221, R220, RZ ;  /* 0x000000dcdddc723e */ /* 0x000fe400048060ff */
[----:B------:R-:W-:Y:S02]  /*bd40*/  F2FP.SATFINITE.E5M2.F32.PACK_AB_MERGE_C R10, R10, R23, RZ ;  /* 0x000000170a0a723e */ /* 0x000fe400048060ff */
[----:B------:R-:W-:-:S02]  /*bd50*/  F2FP.SATFINITE.E5M2.F32.PACK_AB_MERGE_C R192, R193, R192, RZ ;  /* 0x000000c0c1c0723e */ /* 0x000fc400048060ff */
        /* <DEDUP_REMOVED lines=13> */
[----:B------:R-:W-:Y:S01]  /*be30*/  F2FP.SATFINITE.E5M2.F32.PACK_AB_MERGE_C R224, R225, R224, RZ ;  /* 0x000000e0e1e0723e */ /* 0x000fe200048060ff */
[----:B------:R-:W5:Y:S01]  /*be40*/  LDL.LU R251, [R1+0x84] ;  /* 0x0000840001fb7983 */ /* 0x000f620000300800 */
[----:B------:R-:W-:Y:S02]  /*be50*/  F2FP.SATFINITE.E5M2.F32.PACK_AB_MERGE_C R14, R14, R19, RZ ;  /* 0x000000130e0e723e */ /* 0x000fe400048060ff */
[----:B------:R-:W-:Y:S01]  /*be60*/  F2FP.SATFINITE.E5M2.F32.PACK_AB_MERGE_C R226, R227, R226, RZ ;  /* 0x000000e2e3e2723e */ /* 0x000fe200048060ff */
[----:B------:R-:W5:Y:S01]  /*be70*/  LDL.LU R250, [R1+0x90] ;  /* 0x0000900001fa7983 */ /* 0x000f620000300800 */
[----:B------:R-:W-:Y:S02]  /*be80*/  F2FP.SATFINITE.E5M2.F32.PACK_AB_MERGE_C R196, R197, R196, RZ ;  /* 0x000000c4c5c4723e */ /* 0x000fe400048060ff */
[----:B------:R-:W-:-:S02]  /*be90*/  F2FP.SATFINITE.E5M2.F32.PACK_AB_MERGE_C R160, R161, R160, RZ ;  /* 0x000000a0a1a0723e */ /* 0x000fc400048060ff */
[----:B------:R-:W-:Y:S02]  /*bea0*/  F2FP.SATFINITE.E5M2.F32.PACK_AB_MERGE_C R15, R15, R18, RZ ;  /* 0x000000120f0f723e */ /* 0x000fe400048060ff */
[----:B------:R-:W-:Y:S02]  /*beb0*/  F2FP.SATFINITE.E5M2.F32.PACK_AB_MERGE_C R162, R163, R162, RZ ;  /* 0x000000a2a3a2723e */ /* 0x000fe400048060ff */
[----:B------:R-:W-:Y:S02]  /*bec0*/  F2FP.SATFINITE.E5M2.F32.PACK_AB_MERGE_C R132, R133, R132, RZ ;  /* 0x000000848584723e */ /* 0x000fe400048060ff */
[----:B------:R-:W-:Y:S02]  /*bed0*/  F2FP.SATFINITE.E5M2.F32.PACK_AB_MERGE_C R96, R97, R96, RZ ;  /* 0x000000606160723e */ /* 0x000fe400048060ff */
[----:B------:R-:W-:Y:S02]  /*bee0*/  F2FP.SATFINITE.E5M2.F32.PACK_AB_MERGE_C R16, R16, R17, RZ ;  /* 0x000000111010723e */ /* 0x000fe400048060ff */
[----:B------:R-:W0:Y:S01]  /*bef0*/  S2R R17, SR_TID.X ;  /* 0x0000000000117919 */ /* 0x000e220000002100 */
[----:B------:R-:W-:-:S02]  /*bf00*/  LOP3.LUT R21, R184, 0xffff, RZ, 0xc0, !PT ;  /* 0x0000ffffb8157812 */ /* 0x000fc400078ec0ff */
[--C-:B------:R-:W-:Y:S02]  /*bf10*/  PRMT R23, R120, 0x3340, R1.reuse ;  /* 0x0000334078177816 */ /* 0x100fe40000000001 */
[----:B------:R-:W-:Y:S02]  /*bf20*/  PRMT R154, R124, 0x3340, R1 ;  /* 0x000033407c9a7816 */ /* 0x000fe40000000001 */
[----:B------:R-:W-:Y:S02]  /*bf30*/  PRMT R37, R4, 0x3340, R25 ;  /* 0x0000334004257816 */ /* 0x000fe40000000019 */
        /* <DEDUP_REMOVED lines=9> */
[----:B------:R-:W-:Y:S01]  /*bfd0*/  F2FP.SATFINITE.E5M2.F32.PACK_AB_MERGE_C R228, R229, R228, RZ ;  /* 0x000000e4e5e4723e */ /* 0x000fe200048060ff */
[----:B------:R-:W5:Y:S01]  /*bfe0*/  LDL.LU R249, [R1+0x8c] ;  /* 0x00008c0001f97983 */ /* 0x000f620000300800 */
[----:B------:R-:W-:Y:S02]  /*bff0*/  F2FP.SATFINITE.E5M2.F32.PACK_AB_MERGE_C R230, R231, R230, RZ ;  /* 0x000000e6e7e6723e */ /* 0x000fe400048060ff */
[----:B------:R-:W-:Y:S01]  /*c000*/  F2FP.SATFINITE.E5M2.F32.PACK_AB_MERGE_C R198, R199, R198, RZ ;  /* 0x000000c6c7c6723e */ /* 0x000fe200048060ff */
[----:B0-----:R-:W-:Y:S01]  /*c010*/  IMAD.SHL.U32 R18, R17, 0x10, RZ ;  /* 0x0000001011127824 */ /* 0x001fe200078e00ff */
[----:B------:R-:W-:Y:S01]  /*c020*/  F2FP.SATFINITE.E5M2.F32.PACK_AB_MERGE_C R164, R165, R164, RZ ;  /* 0x000000a4a5a4723e */ /* 0x000fe200048060ff */
[----:B------:R-:W-:Y:S01]  /*c030*/  IMAD.SHL.U32 R19, R17, 0x40, RZ ;  /* 0x0000004011137824 */ /* 0x000fe200078e00ff */
[----:B------:R-:W-:Y:S02]  /*c040*/  F2FP.SATFINITE.E5M2.F32.PACK_AB_MERGE_C R166, R167, R166, RZ ;  /* 0x000000a6a7a6723e */ /* 0x000fe400048060ff */
[----:B------:R-:W-:-:S02]  /*c050*/  LOP3.LUT R18, R18, 0xf0, RZ, 0xc0, !PT ;  /* 0x000000f012127812 */ /* 0x000fc400078ec0ff */
[----:B------:R-:W-:Y:S02]  /*c060*/  LOP3.LUT R19, R19, 0x400, RZ, 0xc0, !PT ;  /* 0x0000040013137812 */ /* 0x000fe400078ec0ff */
[----:B------:R-:W-:Y:S02]  /*c070*/  F2FP.SATFINITE.E5M2.F32.PACK_AB_MERGE_C R134, R135, R134, RZ ;  /* 0x000000868786723e */ /* 0x000fe400048060ff */
[----:B------:R-:W-:Y:S02]  /*c080*/  IADD3 R19, R19, UR12, R18 ;  /* 0x0000000c13137c10 */ /* 0x000fe4000fffe012 */
[----:B------:R-:W-:Y:S02]  /*c090*/  LOP3.LUT R18, R8, 0xffff, RZ, 0xc0, !PT ;  /* 0x0000ffff08127812 */ /* 0x000fe400078ec0ff */
[----:B------:R-:W-:Y:S02]  /*c0a0*/  LOP3.LUT R22, R17, 0x60, RZ, 0xc0, !PT ;  /* 0x0000006011167812 */ /* 0x000fe400078ec0ff */
[----:B------:R-:W-:-:S02]  /*c0b0*/  PRMT R20, R18, 0x3340, R21 ;  /* 0x0000334012147816 */ /* 0x000fc40000000015 */
[----:B------:R-:W-:Y:S02]  /*c0c0*/  LOP3.LUT R190, R190, 0xffff, RZ, 0xc0, !PT ;  /* 0x0000ffffbebe7812 */ /* 0x000fe400078ec0ff */
[----:B------:R-:W-:Y:S02]  /*c0d0*/  LOP3.LUT R126, R126, 0xffff, RZ, 0xc0, !PT ;  /* 0x0000ffff7e7e7812 */ /* 0x000fe400078ec0ff */
[----:B------:R-:W-:Y:S02]  /*c0e0*/  LOP3.LUT R220, R220, 0xffff, RZ, 0xc0, !PT ;  /* 0x0000ffffdcdc7812 */ /* 0x000fe400078ec0ff */
[----:B------:R-:W-:Y:S02]  /*c0f0*/  LOP3.LUT R192, R192, 0xffff, RZ, 0xc0, !PT ;  /* 0x0000ffffc0c07812 */ /* 0x000fe400078ec0ff */
[----:B------:R-:W-:Y:S02]  /*c100*/  LOP3.LUT R45, R156, 0xffff, RZ, 0xc0, !PT ;  /* 0x0000ffff9c2d7812 */ /* 0x000fe400078ec0ff */
[----:B------:R-:W-:-:S02]  /*c110*/  LOP3.LUT R92, R92, 0xffff, RZ, 0xc0, !PT ;  /* 0x0000ffff5c5c7812 */ /* 0x000fc400078ec0ff */
[----:B------:R-:W-:Y:S02]  /*c120*/  LOP3.LUT R128, R128, 0xffff, RZ, 0xc0, !PT ;  /* 0x0000ffff80807812 */ /* 0x000fe400078ec0ff */
[----:B------:R-:W-:Y:S02]  /*c130*/  LOP3.LUT R222, R222, 0xffff, RZ, 0xc0, !PT ;  /* 0x0000ffffdede7812 */ /* 0x000fe400078ec0ff */
[----:B------:R-:W-:Y:S02]  /*c140*/  LOP3.LUT R94, R94, 0xffff, RZ, 0xc0, !PT ;  /* 0x0000ffff5e5e7812 */ /* 0x000fe400078ec0ff */
[----:B------:R-:W-:Y:S02]  /*c150*/  SHF.R.U32.HI R18, RZ, 0x8, R18 ;  /* 0x00000008ff127819 */ /* 0x000fe40000011612 */
[----:B------:R-:W-:Y:S02]  /*c160*/  SHF.R.U32.HI R21, RZ, 0x8, R21 ;  /* 0x00000008ff157819 */ /* 0x000fe40000011615 */
        /* <DEDUP_REMOVED lines=15> */
[----:B------:R-:W-:Y:S02]  /*c260*/  F2FP.SATFINITE.E5M2.F32.PACK_AB_MERGE_C R100, R101, R100, RZ ;  /* 0x000000646564723e */ /* 0x000fe400048060ff */
[----:B------:R-:W-:Y:S02]  /*c270*/  F2FP.SATFINITE.E5M2.F32.PACK_AB_MERGE_C R102, R103, R102, RZ ;  /* 0x000000666766723e */ /* 0x000fe400048060ff */
[----:B------:R-:W-:Y:S02]  /*c280*/  F2FP.SATFINITE.E5M2.F32.PACK_AB_MERGE_C R9, R9, R248, RZ ;  /* 0x000000f80909723e */ /* 0x000fe400048060ff */
[----:B------:R-:W-:Y:S01]  /*c290*/  F2FP.SATFINITE.E5M2.F32.PACK_AB_MERGE_C R200, R201, R200, RZ ;  /* 0x000000c8c9c8723e */ /* 0x000fe200048060ff */
[----:B------:R-:W5:Y:S01]  /*c2a0*/  LDL.LU R248, [R1+0x88] ;  /* 0x0000880001f87983 */ /* 0x000f620000300800 */
[----:B------:R-:W-:-:S02]  /*c2b0*/  F2FP.SATFINITE.E5M2.F32.PACK_AB_MERGE_C R48, R49, R48, RZ ;  /* 0x000000303130723e */ /* 0x000fc400048060ff */
[----:B------:R-:W-:Y:S02]  /*c2c0*/  F2FP.SATFINITE.E5M2.F32.PACK_AB_MERGE_C R50, R51, R50, RZ ;  /* 0x000000323332723e */ /* 0x000fe400048060ff */
[----:B------:R-:W-:Y:S02]  /*c2d0*/  F2FP.SATFINITE.E5M2.F32.PACK_AB_MERGE_C R84, R85, R84, RZ ;  /* 0x000000545554723e */ /* 0x000fe400048060ff */
[----:B------:R-:W-:Y:S02]  /*c2e0*/  F2FP.SATFINITE.E5M2.F32.PACK_AB_MERGE_C R86, R87, R86, RZ ;  /* 0x000000565756723e */ /* 0x000fe400048060ff */
[----:B------:R-:W-:Y:S02]  /*c2f0*/  PRMT R156, R132, 0x3340, R1 ;  /* 0x00003340849c7816 */ /* 0x000fe40000000001 */
[----:B------:R-:W-:Y:S02]  /*c300*/  PRMT R49, R224, 0x3340, R65 ;  /* 0x00003340e0317816 */ /* 0x000fe40000000041 */
[----:B------:R-:W-:-:S02]  /*c310*/  PRMT R51, R226, 0x3340, R67 ;  /* 0x00003340e2337816 */ /* 0x000fc40000000043 */
[----:B------:R-:W-:Y:S02]  /*c320*/  PRMT R3, R5, 0x3340, R196 ;  /* 0x0000334005037816 */ /* 0x000fe400000000c4 */
[----:B------:R-:W-:Y:S02]  /*c330*/  PRMT R18, R18, 0x3340, R21 ;  /* 0x0000334012127816 */ /* 0x000fe40000000015 */
[----:B------:R-:W-:Y:S02]  /*c340*/  F2FP.SATFINITE.E5M2.F32.PACK_AB_MERGE_C R202, R203, R202, RZ ;  /* 0x000000cacbca723e */ /* 0x000fe400048060ff */
[----:B------:R-:W-:Y:S02]  /*c350*/  F2FP.SATFINITE.E5M2.F32.PACK_AB_MERGE_C R138, R139, R138, RZ ;  /* 0x0000008a8b8a723e */ /* 0x000fe400048060ff */
[----:B------:R-:W-:Y:S02]  /*c360*/  F2FP.SATFINITE.E5M2.F32.PACK_AB_MERGE_C R82, R83, R82, RZ ;  /* 0x000000525352723e */ /* 0x000fe400048060ff */
        /* <DEDUP_REMOVED lines=9> */
[----:B------:R-:W-:Y:S02]  /*c400*/  SHF.R.U32.HI R218, RZ, 0x8, R218 ;  /* 0x00000008ffda7819 */ /* 0x000fe400000116da */
[----:B------:R-:W-:Y:S02]  /*c410*/  SHF.R.U32.HI R29, RZ, 0x8, R29 ;  /* 0x00000008ff1d7819 */ /* 0x000fe4000001161d */
[----:B--2---:R-:W-:Y:S02]  /*c420*/  F2FP.SATFINITE.E5M2.F32.PACK_AB_MERGE_C R52, R53, R52, RZ ;  /* 0x000000343534723e */ /* 0x004fe400048060ff */
[----:B------:R-:W-:-:S04]  /*c430*/  LOP3.LUT R53, R158, 0xffff, RZ, 0xc0, !PT ;  /* 0x0000ffff9e357812 */ /* 0x000fc800078ec0ff */
[----:B------:R-:W-:Y:S02]  /*c440*/  PRMT R39, R222, 0x3340, R53 ;  /* 0x00003340de277816 */ /* 0x000fe40000000035 */
[----:B------:R-:W-:Y:S02]  /*c450*/  F2FP.SATFINITE.E5M2.F32.PACK_AB_MERGE_C R232, R233, R232, RZ ;  /* 0x000000e8e9e8723e */ /* 0x000fe400048060ff */
[----:B------:R-:W-:Y:S02]  /*c460*/  F2FP.SATFINITE.E5M2.F32.PACK_AB_MERGE_C R234, R235, R234, RZ ;  /* 0x000000eaebea723e */ /* 0x000fe400048060ff */
[----:B------:R-:W-:Y:S02]  /*c470*/  F2FP.SATFINITE.E5M2.F32.PACK_AB_MERGE_C R204, R205, R204, RZ ;  /* 0x000000cccdcc723e */ /* 0x000fe400048060ff */
[----:B------:R-:W-:Y:S02]  /*c480*/  F2FP.SATFINITE.E5M2.F32.PACK_AB_MERGE_C R168, R169, R168, RZ ;  /* 0x000000a8a9a8723e */ /* 0x000fe400048060ff */
[----:B------:R-:W-:-:S02]  /*c490*/  F2FP.SATFINITE.E5M2.F32.PACK_AB_MERGE_C R170, R171, R170, RZ ;  /* 0x000000aaabaa723e */ /* 0x000fc400048060ff */
[----:B------:R-:W-:Y:S02]  /*c4a0*/  F2FP.SATFINITE.E5M2.F32.PACK_AB_MERGE_C R140, R141, R140, RZ ;  /* 0x0000008c8d8c723e */ /* 0x000fe400048060ff */
[----:B------:R-:W-:Y:S02]  /*c4b0*/  F2FP.SATFINITE.E5M2.F32.PACK_AB_MERGE_C R104, R105, R104, RZ ;  /* 0x000000686968723e */ /* 0x000fe400048060ff */
[----:B------:R-:W-:Y:S01]  /*c4c0*/  F2FP.SATFINITE.E5M2.F32.PACK_AB_MERGE_C R106, R107, R106, RZ ;  /* 0x0000006a6b6a723e */ /* 0x000fe200048060ff */
[----:B----4-:R-:W-:-:S05]  /*c4d0*/  VIADD R8, R252, 0x3f ;  /* 0x0000003ffc087836 */ /* 0x010fca0000000000 */
[----:B------:R-:W-:Y:S01]  /*c4e0*/  ISETP.GE.AND P0, PT, R8, UR27, PT ;  /* 0x0000001b08007c0c */ /* 0x000fe2000bf06270 */
[----:B------:R-:W-:Y:S01]  /*c4f0*/  IMAD R8, R22, 0x8, R19 ;  /* 0x0000000816087824 */ /* 0x000fe200078e0213 */
[----:B------:R-:W-:Y:S02]  /*c500*/  PRMT R19, R20, 0x5410, R23 ;  /* 0x0000541014137816 */ /* 0x000fe40000000017 */
[----:B------:R-:W-:Y:S02]  /*c510*/  LOP3.LUT R23, R186, 0xffff, RZ, 0xc0, !PT ;  /* 0x0000ffffba177812 */ /* 0x000fe400078ec0ff */
[--C-:B------:R-:W-:Y:S02]  /*c520*/  PRMT R22, R88, 0x3340, R1.reuse ;  /* 0x0000334058167816 */ /* 0x100fe40000000001 */
[----:B------:R-:W-:Y:S02]  /*c530*/  PRMT R20, R122, 0x3340, R1 ;  /* 0x000033407a147816 */ /* 0x000fe40000000001 */
[----:B------:R-:W-:-:S02]  /*c540*/  PRMT R33, R6, 0x3340, R23 ;  /* 0x0000334006217816 */ /* 0x000fc40000000017 */
[----:B------:R-:W-:Y:S02]  /*c550*/  PRMT R31, R31, 0x5410, R22 ;  /* 0x000054101f1f7816 */ /* 0x000fe40000000016 */
[----:B------:R-:W-:Y:S02]  /*c560*/  PRMT R33, R33, 0x5410, R20 ;  /* 0x0000541021217816 */ /* 0x000fe40000000014 */
[----:B------:R-:W-:Y:S02]  /*c570*/  PRMT R22, R35, 0x5410, R152 ;  /* 0x0000541023167816 */ /* 0x000fe40000000098 */
[----:B------:R-:W-:Y:S02]  /*c580*/  PRMT R20, R37, 0x5410, R154 ;  /* 0x0000541025147816 */ /* 0x000fe4000000009a */
[----:B------:R-:W-:Y:S02]  /*c590*/  LOP3.LUT R35, R2, 0xffff, RZ, 0xc0, !PT ;  /* 0x0000ffff02237812 */ /* 0x000fe400078ec0ff */
[----:B------:R-:W-:-:S02]  /*c5a0*/  LOP3.LUT R37, R0, 0xffff, RZ, 0xc0, !PT ;  /* 0x0000ffff00257812 */ /* 0x000fc400078ec0ff */
[--C-:B------:R-:W-:Y:S02]  /*c5b0*/  PRMT R0, R126, 0x3340, R1.reuse ;  /* 0x000033407e007816 */ /* 0x100fe40000000001 */
[----:B------:R-:W-:Y:S02]  /*c5c0*/  PRMT R43, R35, 0x3340, R190 ;  /* 0x00003340232b7816 */ /* 0x000fe400000000be */
[--C-:B------:R-:W-:Y:S02]  /*c5d0*/  PRMT R2, R92, 0x3340, R1.reuse ;  /* 0x000033405c027816 */ /* 0x100fe40000000001 */
[--C-:B------:R-:W-:Y:S02]  /*c5e0*/  PRMT R154, R128, 0x3340, R1.reuse ;  /* 0x00003340809a7816 */ /* 0x100fe40000000001 */
[----:B------:R-:W-:Y:S02]  /*c5f0*/  PRMT R47, R37, 0x3340, R192 ;  /* 0x00003340252f7816 */ /* 0x000fe400000000c0 */
[----:B------:R-:W-:-:S02]  /*c600*/  PRMT R152, R94, 0x3340, R1 ;  /* 0x000033405e987816 */ /* 0x000fc40000000001 */
[----:B------:R-:W-:Y:S02]  /*c610*/  PRMT R43, R43, 0x5410, R0 ;  /* 0x000054102b2b7816 */ /* 0x000fe40000000000 */
[----:B------:R-:W-:Y:S02]  /*c620*/  SHF.R.U32.HI R6, RZ, 0x8, R6 ;  /* 0x00000008ff067819 */ /* 0x000fe40000011606 */
[----:B------:R-:W-:Y:S02]  /*c630*/  SHF.R.U32.HI R23, RZ, 0x8, R23 ;  /* 0x00000008ff177819 */ /* 0x000fe40000011617 */
[----:B------:R-:W-:Y:S02]  /*c640*/  PRMT R41, R41, 0x5410, R2 ;  /* 0x0000541029297816 */ /* 0x000fe40000000002 */
[----:B------:R-:W-:Y:S02]  /*c650*/  PRMT R0, R47, 0x5410, R154 ;  /* 0x000054102f007816 */ /* 0x000fe4000000009a */
[----:B------:R-:W-:-:S02]  /*c660*/  PRMT R39, R39, 0x5410, R152 ;  /* 0x0000541027277816 */ /* 0x000fc40000000098 */
[--C-:B------:R-:W-:Y:S02]  /*c670*/  PRMT R2, R130, 0x3340, R1.reuse ;  /* 0x0000334082027816 */ /* 0x100fe40000000001 */
[----:B------:R-:W-:Y:S02]  /*c680*/  PRMT R47, R59, 0x3340, R194 ;  /* 0x000033403b2f7816 */ /* 0x000fe400000000c2 */
[--C-:B------:R-:W-:Y:S02]  /*c690*/  PRMT R152, R96, 0x3340, R1.reuse ;  /* 0x0000334060987816 */ /* 0x100fe40000000001 */
[----:B------:R-:W-:Y:S02]  /*c6a0*/  PRMT R154, R98, 0x3340, R1 ;  /* 0x00003340629a7816 */ /* 0x000fe40000000001 */
[----:B------:R-:W-:Y:S02]  /*c6b0*/  LOP3.LUT R21, R23, 0xffff, RZ, 0xc0, !PT ;  /* 0x0000ffff17157812 */ /* 0x000fe400078ec0ff */
[----:B------:R-:W-:-:S02]  /*c6c0*/  LOP3.LUT R6, R6, 0xffff, RZ, 0xc0, !PT ;  /* 0x0000ffff06067812 */ /* 0x000fc400078ec0ff */
[----:B------:R-:W-:Y:S02]  /*c6d0*/  LOP3.LUT R83, R9, 0xffff, RZ, 0xc0, !PT ;  /* 0x0000ffff09537812 */ /* 0x000fe400078ec0ff */
[----:B------:R-:W-:Y:S02]  /*c6e0*/  LOP3.LUT R200, R200, 0xffff, RZ, 0xc0, !PT ;  /* 0x0000ffffc8c87812 */ /* 0x000fe400078ec0ff */
[----:B------:R-:W-:Y:S02]  /*c6f0*/  SHF.R.U32.HI R4, RZ, 0x8, R4 ;  /* 0x00000008ff047819 */ /* 0x000fe40000011604 */
[----:B------:R-:W-:Y:S02]  /*c700*/  SHF.R.U32.HI R25, RZ, 0x8, R25 ;  /* 0x00000008ff197819 */ /* 0x000fe40000011619 */
[----:B------:R-:W-:Y:S02]  /*c710*/  PRMT R47, R47, 0x5410, R2 ;  /* 0x000054102f2f7816 */ /* 0x000fe40000000002 */
[----:B------:R-:W-:-:S02]  /*c720*/  F2FP.SATFINITE.E5M2.F32.PACK_AB_MERGE_C R56, R57, R56, RZ ;  /* 0x000000383938723e */ /* 0x000fc400048060ff */
[----:B---3--:R-:W-:Y:S02]  /*c730*/  F2FP.SATFINITE.E5M2.F32.PACK_AB_MERGE_C R54, R55, R54, RZ ;  /* 0x000000363736723e */ /* 0x008fe400048060ff */
[----:B------:R-:W-:Y:S02]  /*c740*/  PRMT R49, R49, 0x5410, R152 ;  /* 0x0000541031317816 */ /* 0x000fe40000000098 */
[----:B------:R-:W-:Y:S02]  /*c750*/  PRMT R51, R51, 0x5410, R154 ;  /* 0x0000541033337816 */ /* 0x000fe4000000009a */
[----:B------:R-:W-:Y:S02]  /*c760*/  PRMT R2, R3, 0x5410, R156 ;  /* 0x0000541003027816 */ /* 0x000fe4000000009c */
[----:B------:R-:W-:Y:S02]  /*c770*/  F2FP.SATFINITE.E5M2.F32.PACK_AB_MERGE_C R118, R119, R118, RZ ;  /* 0x000000767776723e */ /* 0x000fe400048060ff */
[----:B------:R-:W-:-:S02]  /*c780*/  PRMT R152, R134, 0x3340, R1 ;  /* 0x0000334086987816 */ /* 0x000fc40000000001 */
[--C-:B------:R-:W-:Y:S02]  /*c790*/  PRMT R154, R100, 0x3340, R1.reuse ;  /* 0x00003340649a7816 */ /* 0x100fe40000000001 */
[----:B------:R-:W-:Y:S02]  /*c7a0*/  PRMT R156, R102, 0x3340, R1 ;  /* 0x00003340669c7816 */ /* 0x000fe40000000001 */
[----:B------:R-:W-:Y:S02]  /*c7b0*/  PRMT R9, R7, 0x3340, R198 ;  /* 0x0000334007097816 */ /* 0x000fe400000000c6 */
[----:B------:R-:W-:Y:S02]  /*c7c0*/  PRMT R57, R228, 0x3340, R85 ;  /* 0x00003340e4397816 */ /* 0x000fe40000000055 */
[----:B------:R-:W-:Y:S02]  /*c7d0*/  PRMT R55, R230, 0x3340, R87 ;  /* 0x00003340e6377816 */ /* 0x000fe40000000057 */
[----:B------:R-:W-:-:S02]  /*c7e0*/  LOP3.LUT R89, R10, 0xffff, RZ, 0xc0, !PT ;  /* 0x0000ffff0a597812 */ /* 0x000fc400078ec0ff */
[----:B------:R-:W-:Y:S02]  /*c7f0*/  LOP3.LUT R202, R202, 0xffff, RZ, 0xc0, !PT ;  /* 0x0000ffffcaca7812 */ /* 0x000fe400078ec0ff */
[----:B------:R-:W-:Y:S02]  /*c800*/  LOP3.LUT R138, R138, 0xffff, RZ, 0xc0, !PT ;  /* 0x0000ffff8a8a7812 */ /* 0x000fe400078ec0ff */
[----:B------:R-:W-:Y:S02]  /*c810*/  PRMT R21, R6, 0x3340, R21 ;  /* 0x0000334006157816 */ /* 0x000fe40000000015 */
        /* <DEDUP_REMOVED lines=14> */
[----:B------:R-:W-:-:S02]  /*c900*/  SHF.R.U32.HI R222, RZ, 0x8, R222 ;  /* 0x00000008ffde7819 */ /* 0x000fc400000116de */
[----:B------:R-:W-:Y:S02]  /*c910*/  SHF.R.U32.HI R53, RZ, 0x8, R53 ;  /* 0x00000008ff357819 */ /* 0x000fe40000011635 */
[----:B------:R-:W-:Y:S02]  /*c920*/  SHF.R.U32.HI R5, RZ, 0x8, R5 ;  /* 0x00000008ff057819 */ /* 0x000fe40000011605 */
[----:B------:R-:W-:Y:S02]  /*c930*/  SHF.R.U32.HI R230, RZ, 0x8, R230 ;  /* 0x00000008ffe67819 */ /* 0x000fe400000116e6 */
[----:B------:R-:W-:Y:S02]  /*c940*/  SHF.R.U32.HI R87, RZ, 0x8, R87 ;  /* 0x00000008ff577819 */ /* 0x000fe40000011657 */
[----:B------:R-:W-:Y:S02]  /*c950*/  F2FP.SATFINITE.E5M2.F32.PACK_AB_MERGE_C R236, R237, R236, RZ ;  /* 0x000000ecedec723e */ /* 0x000fe400048060ff */
[----:B------:R-:W-:-:S02]  /*c960*/  F2FP.SATFINITE.E5M2.F32.PACK_AB_MERGE_C R206, R207, R206, RZ ;  /* 0x000000cecfce723e */ /* 0x000fc400048060ff */
[----:B------:R-:W-:Y:S02]  /*c970*/  F2FP.SATFINITE.E5M2.F32.PACK_AB_MERGE_C R172, R173, R172, RZ ;  /* 0x000000acadac723e */ /* 0x000fe400048060ff */
[----:B------:R-:W-:Y:S02]  /*c980*/  F2FP.SATFINITE.E5M2.F32.PACK_AB_MERGE_C R142, R143, R142, RZ ;  /* 0x0000008e8f8e723e */ /* 0x000fe400048060ff */
[----:B------:R-:W-:Y:S02]  /*c990*/  F2FP.SATFINITE.E5M2.F32.PACK_AB_MERGE_C R108, R109, R108, RZ ;  /* 0x0000006c6d6c723e */ /* 0x000fe400048060ff */
[----:B------:R-:W-:Y:S02]  /*c9a0*/  F2FP.SATFINITE.E5M2.F32.PACK_AB_MERGE_C R110, R111, R110, RZ ;  /* 0x0000006e6f6e723e */ /* 0x000fe400048060ff */
[----:B------:R-:W-:Y:S02]  /*c9b0*/  SHF.R.U32.HI R37, RZ, 0x8, R37 ;  /* 0x00000008ff257819 */ /* 0x000fe40000011625 */
[----:B------:R-:W-:-:S02]  /*c9c0*/  SHF.R.U32.HI R192, RZ, 0x8, R192 ;  /* 0x00000008ffc07819 */ /* 0x000fc400000116c0 */
[----:B------:R-:W-:Y:S02]  /*c9d0*/  SHF.R.U32.HI R83, RZ, 0x8, R83 ;  /* 0x00000008ff537819 */ /* 0x000fe40000011653 */
[----:B------:R-:W-:Y:S02]  /*c9e0*/  SHF.R.U32.HI R200, RZ, 0x8, R200 ;  /* 0x00000008ffc87819 */ /* 0x000fe400000116c8 */
[----:B------:R-:W-:Y:S02]  /*c9f0*/  F2FP.SATFINITE.E5M2.F32.PACK_AB_MERGE_C R240, R241, R240, RZ ;  /* 0x000000f0f1f0723e */ /* 0x000fe400048060ff */
[----:B------:R-:W-:Y:S02]  /*ca00*/  F2FP.SATFINITE.E5M2.F32.PACK_AB_MERGE_C R208, R209, R208, RZ ;  /* 0x000000d0d1d0723e */ /* 0x000fe400048060ff */
[----:B------:R-:W-:Y:S02]  /*ca10*/  F2FP.SATFINITE.E5M2.F32.PACK_AB_MERGE_C R176, R177, R176, RZ ;  /* 0x000000b0b1b0723e */ /* 0x000fe400048060ff */
        /* <DEDUP_REMOVED lines=9> */
[----:B------:R-:W-:Y:S02]  /*cab0*/  PRMT R25, R218, 0x3340, R29 ;  /* 0x00003340da197816 */ /* 0x000fe4000000001d */
[--C-:B------:R-:W-:Y:S02]  /*cac0*/  PRMT R152, R104, 0x3340, R1.reuse ;  /* 0x0000334068987816 */ /* 0x100fe40000000001 */
[--C-:B------:R-:W-:Y:S02]  /*cad0*/  PRMT R154, R106, 0x3340, R1.reuse ;  /* 0x000033406a9a7816 */ /* 0x100fe40000000001 */
[----:B------:R-:W-:-:S02]  /*cae0*/  PRMT R156, R140, 0x3340, R1 ;  /* 0x000033408c9c7816 */ /* 0x000fc40000000001 */
[----:B------:R-:W-:Y:S02]  /*caf0*/  PRMT R61, R232, 0x3340, R93 ;  /* 0x00003340e83d7816 */ /* 0x000fe4000000005d */
[----:B------:R-:W-:Y:S02]  /*cb00*/  PRMT R63, R234, 0x3340, R95 ;  /* 0x00003340ea3f7816 */ /* 0x000fe4000000005f */
        /* <DEDUP_REMOVED lines=20> */
[----:B------:R-:W-:Y:S02]  /*cc50*/  F2FP.SATFINITE.E5M2.F32.PACK_AB_MERGE_C R238, R239, R238, RZ ;  /* 0x000000eeefee723e */ /* 0x000fe400048060ff */
[----:B------:R-:W-:-:S02]  /*cc60*/  F2FP.SATFINITE.E5M2.F32.PACK_AB_MERGE_C R210, R211, R210, RZ ;  /* 0x000000d2d3d2723e */ /* 0x000fc400048060ff */
[----:B------:R-:W-:Y:S02]  /*cc70*/  F2FP.SATFINITE.E5M2.F32.PACK_AB_MERGE_C R174, R175, R174, RZ ;  /* 0x000000aeafae723e */ /* 0x000fe400048060ff */
[----:B------:R-:W-:Y:S02]  /*cc80*/  F2FP.SATFINITE.E5M2.F32.PACK_AB_MERGE_C R146, R147, R146, RZ ;  /* 0x000000929392723e */ /* 0x000fe400048060ff */
[----:B------:R-:W-:Y:S02]  /*cc90*/  F2FP.SATFINITE.E5M2.F32.PACK_AB_MERGE_C R112, R113, R112, RZ ;  /* 0x000000707170723e */ /* 0x000fe400048060ff */
[----:B------:R-:W-:Y:S02]  /*cca0*/  LOP3.LUT R99, R13, 0xffff, RZ, 0xc0, !PT ;  /* 0x0000ffff0d637812 */ /* 0x000fe400078ec0ff */
[----:B------:R-:W-:Y:S02]  /*ccb0*/  LOP3.LUT R208, R208, 0xffff, RZ, 0xc0, !PT ;  /* 0x0000ffffd0d07812 */ /* 0x000fe400078ec0ff */
[----:B------:R-:W-:-:S02]  /*ccc0*/  LOP3.LUT R144, R144, 0xffff, RZ, 0xc0, !PT ;  /* 0x0000ffff90907812 */ /* 0x000fc400078ec0ff */
[----:B------:R-:W-:Y:S02]  /*ccd0*/  LOP3.LUT R240, R240, 0xffff, RZ, 0xc0, !PT ;  /* 0x0000fffff0f07812 */ /* 0x000fe400078ec0ff */
[----:B------:R-:W-:Y:S02]  /*cce0*/  LOP3.LUT R109, R176, 0xffff, RZ, 0xc0, !PT ;  /* 0x0000ffffb06d7812 */ /* 0x000fe400078ec0ff */
[----:B------:R-:W-:Y:S02]  /*ccf0*/  SHF.R.U32.HI R196, RZ, 0x8, R196 ;  /* 0x00000008ffc47819 */ /* 0x000fe400000116c4 */
[----:B------:R-:W-:Y:S02]  /*cd00*/  SHF.R.U32.HI R91, RZ, 0x8, R91 ;  /* 0x00000008ff5b7819 */ /* 0x000fe4000001165b */
[----:B------:R-:W-:Y:S02]  /*cd10*/  SHF.R.U32.HI R204, RZ, 0x8, R204 ;  /* 0x00000008ffcc7819 */ /* 0x000fe400000116cc */
        /* <DEDUP_REMOVED lines=10> */
[----:B------:R-:W-:Y:S02]  /*cdc0*/  F2FP.SATFINITE.E5M2.F32.PACK_AB_MERGE_C R72, R73, R72, RZ ;  /* 0x000000484948723e */ /* 0x000fe400048060ff */
[--C-:B------:R-:W-:Y:S02]  /*cdd0*/  PRMT R12, R142, 0x3340, R1.reuse ;  /* 0x000033408e0c7816 */ /* 0x100fe40000000001 */
[----:B------:R-:W-:-:S02]  /*cde0*/  PRMT R152, R108, 0x3340, R1 ;  /* 0x000033406c987816 */ /* 0x000fc40000000001 */
[----:B------:R-:W-:Y:S02]  /*cdf0*/  PRMT R154, R110, 0x3340, R1 ;  /* 0x000033406e9a7816 */ /* 0x000fe40000000001 */
[----:B------:R-:W-:Y:S02]  /*ce00*/  PRMT R13, R97, 0x3340, R206 ;  /* 0x00003340610d7816 */ /* 0x000fe400000000ce */
[----:B------:R-:W-:Y:S02]  /*ce10*/  PRMT R69, R236, 0x3340, R101 ;  /* 0x00003340ec457816 */ /* 0x000fe40000000065 */
[----:B------:R-:W-:Y:S02]  /*ce20*/  LOP3.LUT R107, R15, 0xffff, RZ, 0xc0, !PT ;  /* 0x0000ffff0f6b7812 */ /* 0x000fe400078ec0ff */
[----:B------:R-:W-:Y:S02]  /*ce30*/  PRMT R53, R119, 0x3340, R192 ;  /* 0x0000334077357816 */ /* 0x000fe400000000c0 */
[----:B------:R-:W-:-:S02]  /*ce40*/  PRMT R87, R5, 0x3340, R200 ;  /* 0x0000334005577816 */ /* 0x000fc400000000c8 */
[----:B------:R-:W-:Y:S02]  /*ce50*/  LOP3.LUT R95, R95, 0xffff, RZ, 0xc0, !PT ;  /* 0x0000ffff5f5f7812 */ /* 0x000fe400078ec0ff */
[----:B------:R-:W-:Y:S02]  /*ce60*/  LOP3.LUT R234, R234, 0xffff, RZ, 0xc0, !PT ;  /* 0x0000ffffeaea7812 */ /* 0x000fe400078ec0ff */
[----:B------:R-:W-:Y:S02]  /*ce70*/  LOP3.LUT R238, R238, 0xffff, RZ, 0xc0, !PT ;  /* 0x0000ffffeeee7812 */ /* 0x000fe400078ec0ff */
        /* <DEDUP_REMOVED lines=8> */
[----:B------:R-:W-:-:S02]  /*cf00*/  LOP3.LUT R119, R196, 0xffff, RZ, 0xc0, !PT ;  /* 0x0000ffffc4777812 */ /* 0x000fc400078ec0ff */
[----:B------:R-:W-:Y:S02]  /*cf10*/  LOP3.LUT R204, R204, 0xffff, RZ, 0xc0, !PT ;  /* 0x0000ffffcccc7812 */ /* 0x000fe400078ec0ff */
[----:B------:R-:W-:Y:S02]  /*cf20*/  LOP3.LUT R5, R91, 0xffff, RZ, 0xc0, !PT ;  /* 0x0000ffff5b057812 */ /* 0x000fe400078ec0ff */
[----:B------:R-:W-:Y:S02]  /*cf30*/  SHF.R.U32.HI R110, RZ, 0x8, R110 ;  /* 0x00000008ff6e7819 */ /* 0x000fe4000001166e */
[----:B------:R-:W-:Y:S02]  /*cf40*/  F2FP.SATFINITE.E5M2.F32.PACK_AB_MERGE_C R114, R115, R114, RZ ;  /* 0x000000727372723e */ /* 0x000fe400048060ff */
        /* <DEDUP_REMOVED lines=14> */
[----:B------:R-:W-:Y:S02]  /*d030*/  F2FP.SATFINITE.E5M2.F32.PACK_AB_MERGE_C R76, R77, R76, RZ ;  /* 0x0000004c4d4c723e */ /* 0x000fe400048060ff */
[----:B------:R-:W-:Y:S02]  /*d040*/  PRMT R71, R238, 0x3340, R103 ;  /* 0x00003340ee477816 */ /* 0x000fe40000000067 */
[----:B------:R-:W-:Y:S02]  /*d050*/  PRMT R12, R73, 0x5410, R156 ;  /* 0x00005410490c7816 */ /* 0x000fe4000000009c */
[--C-:B------:R-:W-:Y:S02]  /*d060*/  PRMT R14, R146, 0x3340, R1.reuse ;  /* 0x00003340920e7816 */ /* 0x100fe40000000001 */
[----:B------:R-:W-:Y:S02]  /*d070*/  PRMT R152, R112, 0x3340, R1 ;  /* 0x0000334070987816 */ /* 0x000fe40000000001 */
[----:B------:R-:W-:-:S02]  /*d080*/  PRMT R75, R105, 0x3340, R210 ;  /* 0x00003340694b7816 */ /* 0x000fc400000000d2 */
[----:B------:R-:W-:Y:S02]  /*d090*/  PRMT R119, R4, 0x3340, R119 ;  /* 0x0000334004777816 */ /* 0x000fe40000000077 */
[----:B------:R-:W-:Y:S02]  /*d0a0*/  PRMT R95, R5, 0x3340, R204 ;  /* 0x00003340055f7816 */ /* 0x000fe400000000cc */
[----:B------:R-:W-:Y:S02]  /*d0b0*/  LOP3.LUT R110, R110, 0xffff, RZ, 0xc0, !PT ;  /* 0x0000ffff6e6e7812 */ /* 0x000fe400078ec0ff */
[----:B------:R-:W-:Y:S02]  /*d0c0*/  LOP3.LUT R114, R114, 0xffff, RZ, 0xc0, !PT ;  /* 0x0000ffff72727812 */ /* 0x000fe400078ec0ff */
[----:B------:R-:W-:Y:S02]  /*d0d0*/  PRMT R156, R148, 0x3340, R1 ;  /* 0x00003340949c7816 */ /* 0x000fe40000000001 */
[----:B------:R-:W-:-:S02]  /*d0e0*/  PRMT R73, R242, 0x3340, R111 ;  /* 0x00003340f2497816 */ /* 0x000fc4000000006f */
[----:B------:R-:W-:Y:S02]  /*d0f0*/  PRMT R77, R107, 0x3340, R212 ;  /* 0x000033406b4d7816 */ /* 0x000fe400000000d4 */
[----:B------:R-:W-:Y:S02]  /*d100*/  LOP3.LUT R4, R109, 0xffff, RZ, 0xc0, !PT ;  /* 0x0000ffff6d047812 */ /* 0x000fe400078ec0ff */
[----:B------:R-:W-:Y:S02]  /*d110*/  LOP3.LUT R5, R240, 0xffff, RZ, 0xc0, !PT ;  /* 0x0000fffff0057812 */ /* 0x000fe400078ec0ff */
[----:B------:R-:W-:Y:S02]  /*d120*/  SHF.R.U32.HI R112, RZ, 0x8, R112 ;  /* 0x00000008ff707819 */ /* 0x000fe40000011670 */
[----:B------:R-:W-:Y:S02]  /*d130*/  LOP3.LUT R16, R16, 0xffff, RZ, 0xc0, !PT ;  /* 0x0000ffff10107812 */ /* 0x000fe400078ec0ff */
[----:B------:R-:W-:-:S02]  /*d140*/  LOP3.LUT R244, R244, 0xffff, RZ, 0xc0, !PT ;  /* 0x0000fffff4f47812 */ /* 0x000fc400078ec0ff */
[----:B------:R-:W-:Y:S02]  /*d150*/  LOP3.LUT R113, R214, 0xffff, RZ, 0xc0, !PT ;  /* 0x0000ffffd6717812 */ /* 0x000fe400078ec0ff */
[----:B------:R-:W-:Y:S02]  /*d160*/  LOP3.LUT R115, R180, 0xffff, RZ, 0xc0, !PT ;  /* 0x0000ffffb4737812 */ /* 0x000fe400078ec0ff */
[----:B------:R-:W-:Y:S02]  /*d170*/  SHF.R.U32.HI R7, RZ, 0x8, R7 ;  /* 0x00000008ff077819 */ /* 0x000fe40000011607 */
[----:B------:R-:W-:Y:S02]  /*d180*/  SHF.R.U32.HI R198, RZ, 0x8, R198 ;  /* 0x00000008ffc67819 */ /* 0x000fe400000116c6 */
[----:B------:R-:W-:Y:S02]  /*d190*/  SHF.R.U32.HI R242, RZ, 0x8, R242 ;  /* 0x00000008fff27819 */ /* 0x000fe400000116f2 */
[----:B------:R-:W-:-:S02]  /*d1a0*/  SHF.R.U32.HI R111, RZ, 0x8, R111 ;  /* 0x00000008ff6f7819 */ /* 0x000fc4000001166f */
[----:B------:R-:W-:Y:S02]  /*d1b0*/  SHF.R.U32.HI R99, RZ, 0x8, R99 ;  /* 0x00000008ff637819 */ /* 0x000fe40000011663 */
[----:B------:R-:W-:Y:S02]  /*d1c0*/  SHF.R.U32.HI R208, RZ, 0x8, R208 ;  /* 0x00000008ffd07819 */ /* 0x000fe400000116d0 */
[----:B------:R-:W-:Y:S02]  /*d1d0*/  PRMT R71, R71, 0x5410, R154 ;  /* 0x0000541047477816 */ /* 0x000fe4000000009a */
[----:B------:R-:W-:Y:S02]  /*d1e0*/  PRMT R75, R75, 0x5410, R14 ;  /* 0x000054104b4b7816 */ /* 0x000fe4000000000e */
[----:B------:R-:W-:Y:S02]  /*d1f0*/  PRMT R123, R110, 0x3340, R1 ;  /* 0x000033406e7b7816 */ /* 0x000fe40000000001 */
[----:B------:R-:W-:-:S02]  /*d200*/  F2FP.SATFINITE.E5M2.F32.PACK_AB_MERGE_C R78, R79, R78, RZ ;  /* 0x0000004e4f4e723e */ /* 0x000fc400048060ff */
[----:B------:R-:W-:Y:S02]  /*d210*/  PRMT R154, R114, 0x3340, R1 ;  /* 0x00003340729a7816 */ /* 0x000fe40000000001 */
[----:B------:R-:W-:Y:S02]  /*d220*/  PRMT R14, R77, 0x5410, R156 ;  /* 0x000054104d0e7816 */ /* 0x000fe4000000009c */
[----:B------:R-:W-:Y:S02]  /*d230*/  SHF.R.U32.HI R85, RZ, 0x8, R85 ;  /* 0x00000008ff557819 */ /* 0x000fe40000011655 */
[----:B------:R-:W-:Y:S02]  /*d240*/  PRMT R110, R5, 0x3340, R4 ;  /* 0x00003340056e7816 */ /* 0x000fe40000000004 */
[----:B------:R-:W-:Y:S02]  /*d250*/  LOP3.LUT R112, R112, 0xffff, RZ, 0xc0, !PT ;  /* 0x0000ffff70707812 */ /* 0x000fe400078ec0ff */
        /* <DEDUP_REMOVED lines=13> */
[----:B------:R-:W-:Y:S02]  /*d330*/  LOP3.LUT R121, R85, 0xffff, RZ, 0xc0, !PT ;  /* 0x0000ffff55797812 */ /* 0x000fe400078ec0ff */
        /* <DEDUP_REMOVED lines=13> */
[----:B------:R-:W-:Y:S02]  /*d410*/  PRMT R127, R114, 0x3340, R1 ;  /* 0x00003340727f7816 */ /* 0x000fe40000000001 */
[----:B------:R-:W-:Y:S02]  /*d420*/  PRMT R16, R5, 0x3340, R4 ;  /* 0x0000334005107816 */ /* 0x000fe40000000004 */
[----:B------:R-:W-:Y:S02]  /*d430*/  PRMT R114, R7, 0x3340, R6 ;  /* 0x0000334007727816 */ /* 0x000fe40000000006 */
[----:B------:R-:W-:-:S02]  /*d440*/  PRMT R4, R19, 0x4210, R56 ;  /* 0x0000421013047816 */ /* 0x000fc40000000038 */
[----:B------:R-:W-:Y:S02]  /*d450*/  PRMT R5, R33, 0x4210, R58 ;  /* 0x0000421021057816 */ /* 0x000fe4000000003a */
[----:B------:R-:W-:Y:S02]  /*d460*/  PRMT R6, R31, 0x4210, R24 ;  /* 0x000042101f067816 */ /* 0x000fe40000000018 */
[----:B------:R-:W-:Y:S01]  /*d470*/  PRMT R7, R22, 0x4210, R99 ;  /* 0x0000421016077816 */ /* 0x000fe20000000063 */
[----:B------:R-:W-:Y:S01]  /*d480*/  BAR.SYNC.DEFER_BLOCKING 0x0 ;  /* 0x0000000000007b1d */ /* 0x000fe20000010000 */
[----:B------:R-:W-:Y:S02]  /*d490*/  SHF.R.U32.HI R120, RZ, 0x8, R120 ;  /* 0x00000008ff787819 */ /* 0x000fe40000011678 */
[----:B------:R-:W-:Y:S02]  /*d4a0*/  SHF.R.U32.HI R122, RZ, 0x8, R122 ;  /* 0x00000008ff7a7819 */ /* 0x000fe4000001167a */
[----:B------:R-:W-:-:S02]  /*d4b0*/  F2FP.SATFINITE.E5M2.F32.PACK_AB_MERGE_C R136, R137, R136, RZ ;  /* 0x000000888988723e */ /* 0x000fc400048060ff */
[----:B------:R-:W-:Y:S02]  /*d4c0*/  LOP3.LUT R120, R120, 0xffff, RZ, 0xc0, !PT ;  /* 0x0000ffff78787812 */ /* 0x000fe400078ec0ff */
[----:B------:R-:W-:Y:S02]  /*d4d0*/  F2FP.SATFINITE.E5M2.F32.PACK_AB_MERGE_C R116, R117, R116, RZ ;  /* 0x000000747574723e */ /* 0x000fe400048060ff */
[----:B------:R-:W-:Y:S02]  /*d4e0*/  LOP3.LUT R122, R122, 0xffff, RZ, 0xc0, !PT ;  /* 0x0000ffff7a7a7812 */ /* 0x000fe400078ec0ff */
[----:B------:R-:W-:Y:S02]  /*d4f0*/  F2FP.SATFINITE.E5M2.F32.PACK_AB_MERGE_C R150, R151, R150, RZ ;  /* 0x000000969796723e */ /* 0x000fe400048060ff */
[----:B------:R-:W-:Y:S02]  /*d500*/  SHF.R.U32.HI R124, RZ, 0x8, R124 ;  /* 0x00000008ff7c7819 */ /* 0x000fe4000001167c */
[----:B------:R-:W-:-:S02]  /*d510*/  SHF.R.U32.HI R102, RZ, 0x8, R102 ;  /* 0x00000008ff667819 */ /* 0x000fc40000011666 */
[----:B------:R-:W-:Y:S01]  /*d520*/  LOP3.LUT R136, R136, 0xffff, RZ, 0xc0, !PT ;  /* 0x0000ffff88887812 */ /* 0x000fe200078ec0ff */
[----:B------:R0:W-:Y:S01]  /*d530*/  STSM.16.M88.4 [R8], R4 ;  /* 0x0000000408007844 */ /* 0x0001e20000000200 */
[----:B------:R-:W-:Y:S02]  /*d540*/  SHF.R.U32.HI R126, RZ, 0x8, R126 ;  /* 0x00000008ff7e7819 */ /* 0x000fe4000001167e */
[--C-:B------:R-:W-:Y:S02]  /*d550*/  PRMT R23, R120, 0x3340, R1.reuse ;  /* 0x0000334078177816 */ /* 0x100fe40000000001 */
[----:B------:R-:W-:Y:S02]  /*d560*/  SHF.R.U32.HI R128, RZ, 0x8, R128 ;  /* 0x00000008ff807819 */ /* 0x000fe40000011680 */
[----:B------:R-:W-:Y:S02]  /*d570*/  LOP3.LUT R116, R116, 0xffff, RZ, 0xc0, !PT ;  /* 0x0000ffff74747812 */ /* 0x000fe400078ec0ff */
[----:B------:R-:W-:-:S02]  /*d580*/  PRMT R120, R122, 0x3340, R1 ;  /* 0x000033407a787816 */ /* 0x000fc40000000001 */
[----:B------:R-:W-:Y:S02]  /*d590*/  SHF.R.U32.HI R130, RZ, 0x8, R130 ;  /* 0x00000008ff827819 */ /* 0x000fe40000011682 */
[----:B------:R-:W-:Y:S02]  /*d5a0*/  SHF.R.U32.HI R107, RZ, 0x8, R107 ;  /* 0x00000008ff6b7819 */ /* 0x000fe4000001166b */
[----:B------:R-:W-:Y:S02]  /*d5b0*/  SHF.R.U32.HI R212, RZ, 0x8, R212 ;  /* 0x00000008ffd47819 */ /* 0x000fe400000116d4 */
[----:B------:R-:W-:Y:S02]  /*d5c0*/  LOP3.LUT R150, R150, 0xffff, RZ, 0xc0, !PT ;  /* 0x0000ffff96967812 */ /* 0x000fe400078ec0ff */
[----:B------:R-:W-:Y:S02]  /*d5d0*/  LOP3.LUT R122, R124, 0xffff, RZ, 0xc0, !PT ;  /* 0x0000ffff7c7a7812 */ /* 0x000fe400078ec0ff */
[----:B------:R-:W-:-:S02]  /*d5e0*/  SHF.R.U32.HI R132, RZ, 0x8, R132 ;  /* 0x00000008ff847819 */ /* 0x000fc40000011684 */
[----:B------:R-:W-:Y:S02]  /*d5f0*/  LOP3.LUT R102, R102, 0xffff, RZ, 0xc0, !PT ;  /* 0x0000ffff66667812 */ /* 0x000fe400078ec0ff */
[----:B------:R-:W-:Y:S02]  /*d600*/  PRMT R158, R136, 0x3340, R1 ;  /* 0x00003340889e7816 */ /* 0x000fe40000000001 */
[----:B------:R-:W-:Y:S02]  /*d610*/  LOP3.LUT R124, R126, 0xffff, RZ, 0xc0, !PT ;  /* 0x0000ffff7e7c7812 */ /* 0x000fe400078ec0ff */
[----:B------:R-:W-:Y:S02]  /*d620*/  SHF.R.U32.HI R134, RZ, 0x8, R134 ;  /* 0x00000008ff867819 */ /* 0x000fe40000011686 */
[----:B------:R-:W-:Y:S02]  /*d630*/  PRMT R73, R73, 0x5410, R154 ;  /* 0x0000541049497816 */ /* 0x000fe4000000009a */
[----:B------:R-:W-:-:S02]  /*d640*/  LOP3.LUT R126, R128, 0xffff, RZ, 0xc0, !PT ;  /* 0x0000ffff807e7812 */ /* 0x000fc400078ec0ff */
[----:B------:R-:W-:Y:S02]  /*d650*/  SHF.R.U32.HI R136, RZ, 0x8, R136 ;  /* 0x00000008ff887819 */ /* 0x000fe40000011688 */
[----:B------:R-:W-:Y:S02]  /*d660*/  PRMT R15, R15, 0x5410, R152 ;  /* 0x000054100f0f7816 */ /* 0x000fe40000000098 */
[----:B------:R-:W-:Y:S02]  /*d670*/  PRMT R154, R116, 0x3340, R1 ;  /* 0x00003340749a7816 */ /* 0x000fe40000000001 */
[----:B------:R-:W-:Y:S02]  /*d680*/  LOP3.LUT R128, R130, 0xffff, RZ, 0xc0, !PT ;  /* 0x0000ffff82807812 */ /* 0x000fe400078ec0ff */
[----:B------:R-:W-:Y:S02]  /*d690*/  SHF.R.U32.HI R138, RZ, 0x8, R138 ;  /* 0x00000008ff8a7819 */ /* 0x000fe4000001168a */
[----:B------:R-:W-:-:S02]  /*d6a0*/  LOP3.LUT R212, R212, 0xffff, RZ, 0xc0, !PT ;  /* 0x0000ffffd4d47812 */ /* 0x000fc400078ec0ff */
[----:B------:R-:W-:Y:S02]  /*d6b0*/  LOP3.LUT R107, R107, 0xffff, RZ, 0xc0, !PT ;  /* 0x0000ffff6b6b7812 */ /* 0x000fe400078ec0ff */
[--C-:B------:R-:W-:Y:S02]  /*d6c0*/  PRMT R152, R150, 0x3340, R1.reuse ;  /* 0x0000334096987816 */ /* 0x100fe40000000001 */
[----:B------:R-:W-:Y:S02]  /*d6d0*/  LOP3.LUT R130, R132, 0xffff, RZ, 0xc0, !PT ;  /* 0x0000ffff84827812 */ /* 0x000fe400078ec0ff */
[----:B------:R-:W-:Y:S02]  /*d6e0*/  PRMT R102, R102, 0x3340, R1 ;  /* 0x0000334066667816 */ /* 0x000fe40000000001 */
[----:B------:R-:W-:Y:S02]  /*d6f0*/  SHF.R.U32.HI R140, RZ, 0x8, R140 ;  /* 0x00000008ff8c7819 */ /* 0x000fe4000001168c */
[----:B------:R-:W-:-:S02]  /*d700*/  SHF.R.U32.HI R116, RZ, 0x8, R116 ;  /* 0x00000008ff747819 */ /* 0x000fc40000011674 */
[----:B------:R-:W-:Y:S02]  /*d710*/  LOP3.LUT R132, R134, 0xffff, RZ, 0xc0, !PT ;  /* 0x0000ffff86847812 */ /* 0x000fe400078ec0ff */
[----:B------:R-:W-:Y:S02]  /*d720*/  SHF.R.U32.HI R150, RZ, 0x8, R150 ;  /* 0x00000008ff967819 */ /* 0x000fe40000011696 */
[----:B------:R-:W-:Y:S02]  /*d730*/  LOP3.LUT R134, R136, 0xffff, RZ, 0xc0, !PT ;  /* 0x0000ffff88867812 */ /* 0x000fe400078ec0ff */
[----:B------:R-:W-:Y:S02]  /*d740*/  LOP3.LUT R136, R138, 0xffff, RZ, 0xc0, !PT ;  /* 0x0000ffff8a887812 */ /* 0x000fe400078ec0ff */
[----:B------:R-:W-:Y:S02]  /*d750*/  SHF.R.U32.HI R105, RZ, 0x8, R105 ;  /* 0x00000008ff697819 */ /* 0x000fe40000011669 */
[----:B------:R-:W-:-:S02]  /*d760*/  SHF.R.U32.HI R210, RZ, 0x8, R210 ;  /* 0x00000008ffd27819 */ /* 0x000fc400000116d2 */
[----:B------:R-:W-:Y:S02]  /*d770*/  PRMT R212, R107, 0x3340, R212 ;  /* 0x000033406bd47816 */ /* 0x000fe400000000d4 */
[----:B------:R-:W-:Y:S02]  /*d780*/  LOP3.LUT R138, R140, 0xffff, RZ, 0xc0, !PT ;  /* 0x0000ffff8c8a7812 */ /* 0x000fe400078ec0ff */
[----:B------:R-:W-:Y:S02]  /*d790*/  LOP3.LUT R116, R116, 0xffff, RZ, 0xc0, !PT ;  /* 0x0000ffff74747812 */ /* 0x000fe400078ec0ff */
[----:B------:R-:W-:Y:S02]  /*d7a0*/  PRMT R107, R83, 0x5410, R102 ;  /* 0x00005410536b7816 */ /* 0x000fe40000000066 */
[----:B------:R-:W-:Y:S02]  /*d7b0*/  LOP3.LUT R150, R150, 0xffff, RZ, 0xc0, !PT ;  /* 0x0000ffff96967812 */ /* 0x000fe400078ec0ff */
[----:B------:R-:W-:-:S02]  /*d7c0*/  LOP3.LUT R83, R17, 0x7f, RZ, 0xc0, !PT ;  /* 0x0000007f11537812 */ /* 0x000fc400078ec0ff */
[----:B------:R-:W-:Y:S02]  /*d7d0*/  LOP3.LUT R210, R210, 0xffff, RZ, 0xc0, !PT ;  /* 0x0000ffffd2d27812 */ /* 0x000fe400078ec0ff */
[----:B------:R-:W-:Y:S02]  /*d7e0*/  LOP3.LUT R105, R105, 0xffff, RZ, 0xc0, !PT ;  /* 0x0000ffff69697812 */ /* 0x000fe400078ec0ff */
[--C-:B------:R-:W-:Y:S02]  /*d7f0*/  PRMT R132, R132, 0x3340, R1.reuse ;  /* 0x0000334084847816 */ /* 0x100fe40000000001 */
[--C-:B------:R-:W-:Y:S02]  /*d800*/  PRMT R138, R138, 0x3340, R1.reuse ;  /* 0x000033408a8a7816 */ /* 0x100fe40000000001 */
[--C-:B------:R-:W-:Y:S02]  /*d810*/  PRMT R19, R116, 0x3340, R1.reuse ;  /* 0x0000334074137816 */ /* 0x100fe40000000001 */
[----:B------:R-:W-:-:S02]  /*d820*/  PRMT R115, R150, 0x3340, R1 ;  /* 0x0000334096737816 */ /* 0x000fc40000000001 */
[----:B------:R-:W-:Y:S01]  /*d830*/  LEA R83, R83, UR12, 0x4 ;  /* 0x0000000c53537c11 */ /* 0x000fe2000f8e20ff */
[----:B------:R-:W-:Y:S01]  /*d840*/  ULDC.64 UR12, c[0x0][0x228] ;  /* 0x00008a00000c7ab9 */ /* 0x000fe20000000a00 */
[----:B------:R-:W-:Y:S02]  /*d850*/  PRMT R210, R105, 0x3340, R210 ;  /* 0x0000334069d27816 */ /* 0x000fe400000000d2 */
[----:B------:R-:W-:Y:S02]  /*d860*/  PRMT R105, R85, 0x5410, R132 ;  /* 0x0000541055697816 */ /* 0x000fe40000000084 */
[----:B------:R-:W-:Y:S02]  /*d870*/  PRMT R138, R95, 0x5410, R138 ;  /* 0x000054105f8a7816 */ /* 0x000fe4000000008a */
[----:B------:R-:W-:Y:S02]  /*d880*/  PRMT R23, R18, 0x5410, R23 ;  /* 0x0000541012177816 */ /* 0x000fe40000000017 */
[----:B------:R-:W-:-:S02]  /*d890*/  PRMT R85, R16, 0x5410, R115 ;  /* 0x0000541010557816 */ /* 0x000fc40000000073 */
[----:B------:R-:W-:Y:S01]  /*d8a0*/  PRMT R95, R114, 0x5410, R19 ;  /* 0x00005410725f7816 */ /* 0x000fe20000000013 */
[----:B------:R-:W-:Y:S01]  /*d8b0*/  BAR.SYNC.DEFER_BLOCKING 0x0 ;  /* 0x0000000000007b1d */ /* 0x000fe20000010000 */
[----:B------:R-:W-:Y:S02]  /*d8c0*/  SHF.R.U32.HI R216, RZ, 0x8, R216 ;  /* 0x00000008ffd87819 */ /* 0x000fe400000116d8 */
[----:B------:R-:W-:Y:S02]  /*d8d0*/  SHF.R.U32.HI R27, RZ, 0x8, R27 ;  /* 0x00000008ff1b7819 */ /* 0x000fe4000001161b */
[----:B------:R-:W-:Y:S02]  /*d8e0*/  SHF.R.U32.HI R88, RZ, 0x8, R88 ;  /* 0x00000008ff587819 */ /* 0x000fe40000011658 */
[----:B------:R-:W-:Y:S02]  /*d8f0*/  SHF.R.U32.HI R90, RZ, 0x8, R90 ;  /* 0x00000008ff5a7819 */ /* 0x000fe4000001165a */
[----:B------:R-:W-:-:S02]  /*d900*/  LOP3.LUT R27, R27, 0xffff, RZ, 0xc0, !PT ;  /* 0x0000ffff1b1b7812 */ /* 0x000fc400078ec0ff */
[----:B------:R-:W-:Y:S02]  /*d910*/  LOP3.LUT R216, R216, 0xffff, RZ, 0xc0, !PT ;  /* 0x0000ffffd8d87812 */ /* 0x000fe400078ec0ff */
[----:B------:R-:W-:Y:S02]  /*d920*/  LOP3.LUT R88, R88, 0xffff, RZ, 0xc0, !PT ;  /* 0x0000ffff58587812 */ /* 0x000fe400078ec0ff */
[----:B------:R-:W-:Y:S01]  /*d930*/  LOP3.LUT R90, R90, 0xffff, RZ, 0xc0, !PT ;  /* 0x0000ffff5a5a7812 */ /* 0x000fe200078ec0ff */
[----:B------:R-:W1:Y:S01]  /*d940*/  LDS.128 R16, [R83] ;  /* 0x0000000053107984 */ /* 0x000e620000000c00 */
[----:B------:R-:W-:Y:S02]  /*d950*/  PRMT R27, R216, 0x3340, R27 ;  /* 0x00003340d81b7816 */ /* 0x000fe4000000001b */
[--C-:B------:R-:W-:Y:S02]  /*d960*/  PRMT R88, R88, 0x3340, R1.reuse ;  /* 0x0000334058587816 */ /* 0x100fe40000000001 */
[----:B------:R-:W-:-:S02]  /*d970*/  PRMT R90, R90, 0x3340, R1 ;  /* 0x000033405a5a7816 */ /* 0x000fc40000000001 */
[----:B------:R-:W-:Y:S02]  /*d980*/  PRMT R21, R21, 0x5410, R120 ;  /* 0x0000541015157816 */ /* 0x000fe40000000078 */
[----:B------:R-:W-:Y:S02]  /*d990*/  PRMT R27, R27, 0x5410, R88 ;  /* 0x000054101b1b7816 */ /* 0x000fe40000000058 */
[----:B------:R-:W-:Y:S02]  /*d9a0*/  PRMT R90, R25, 0x5410, R90 ;  /* 0x00005410195a7816 */ /* 0x000fe4000000005a */
[----:B0-----:R-:W-:Y:S02]  /*d9b0*/  PRMT R4, R23, 0x5210, R56 ;  /* 0x0000521017047816 */ /* 0x001fe40000000038 */
[----:B------:R-:W-:Y:S02]  /*d9c0*/  PRMT R5, R21, 0x5210, R58 ;  /* 0x0000521015057816 */ /* 0x000fe4000000003a */
[----:B------:R-:W-:-:S02]  /*d9d0*/  PRMT R6, R27, 0x5210, R24 ;  /* 0x000052101b067816 */ /* 0x000fc40000000018 */
[----:B------:R-:W-:Y:S01]  /*d9e0*/  PRMT R7, R90, 0x5210, R99 ;  /* 0x000052105a077816 */ /* 0x000fe20000000063 */
[----:B------:R-:W-:Y:S01]  /*d9f0*/  BAR.SYNC.DEFER_BLOCKING 0x0 ;  /* 0x0000000000007b1d */ /* 0x000fe20000010000 */
[----:B------:R-:W-:-:S04]  /*da00*/  PRMT R122, R122, 0x3340, R1 ;  /* 0x000033407a7a7816 */ /* 0x000fc80000000001 */
[----:B------:R-:W-:Y:S01]  /*da10*/  PRMT R122, R29, 0x5410, R122 ;  /* 0x000054101d7a7816 */ /* 0x000fe2000000007a */
[----:B------:R-:W-:Y:S02]  /*da20*/  STSM.16.M88.4 [R8], R4 ;  /* 0x0000000408007844 */ /* 0x000fe40000000200 */
[----:B------:R-:W-:Y:S01]  /*da30*/  BAR.SYNC.DEFER_BLOCKING 0x0 ;  /* 0x0000000000007b1d */ /* 0x000fe20000010000 */
[----:B------:R-:W-:-:S04]  /*da40*/  LOP3.LUT R29, R60, 0xffff, RZ, 0xc0, !PT ;  /* 0x0000ffff3c1d7812 */ /* 0x000fc800078ec0ff */
[----:B------:R-:W-:Y:S02]  /*da50*/  PRMT R24, R20, 0x4210, R29 ;  /* 0x0000421014187816 */ /* 0x000fe4000000001d */
[----:B------:R-:W-:Y:S01]  /*da60*/  LOP3.LUT R62, R62, 0xffff, RZ, 0xc0, !PT ;  /* 0x0000ffff3e3e7812 */ /* 0x000fe200078ec0ff */
[----:B------:R-:W0:Y:S01]  /*da70*/  LDS.128 R20, [R83] ;  /* 0x0000000053147984 */ /* 0x000e220000000c00 */
[----:B------:R-:W-:Y:S02]  /*da80*/  LOP3.LUT R56, R28, 0xffff, RZ, 0xc0, !PT ;  /* 0x0000ffff1c387812 */ /* 0x000fe400078ec0ff */
[----:B------:R-:W-:Y:S02]  /*da90*/  LOP3.LUT R58, R30, 0xffff, RZ, 0xc0, !PT ;  /* 0x0000ffff1e3a7812 */ /* 0x000fe400078ec0ff */
[----:B------:R-:W-:Y:S02]  /*daa0*/  PRMT R25, R43, 0x4210, R62 ;  /* 0x000042102b197816 */ /* 0x000fe4000000003e */
[----:B------:R-:W-:-:S02]  /*dab0*/  PRMT R26, R41, 0x4210, R56 ;  /* 0x00004210291a7816 */ /* 0x000fc40000000038 */
[----:B------:R-:W-:Y:S01]  /*dac0*/  PRMT R27, R39, 0x4210, R58 ;  /* 0x00004210271b7816 */ /* 0x000fe2000000003a */
[----:B------:R-:W-:Y:S06]  /*dad0*/  BAR.SYNC.DEFER_BLOCKING 0x0 ;  /* 0x0000000000007b1d */ /* 0x000fec0000010000 */
[----:B------:R-:W-:Y:S02]  /*dae0*/  STSM.16.M88.4 [R8], R24 ;  /* 0x0000001808007844 */ /* 0x000fe40000000200 */
[----:B------:R-:W-:Y:S01]  /*daf0*/  BAR.SYNC.DEFER_BLOCKING 0x0 ;  /* 0x0000000000007b1d */ /* 0x000fe20000010000 */
[----:B------:R-:W-:-:S02]  /*db00*/  SHF.R.U32.HI R35, RZ, 0x8, R35 ;  /* 0x00000008ff237819 */ /* 0x000fc40000011623 */
[----:B------:R-:W-:Y:S02]  /*db10*/  SHF.R.U32.HI R190, RZ, 0x8, R190 ;  /* 0x00000008ffbe7819 */ /* 0x000fe400000116be */
[----:B------:R-:W-:Y:S02]  /*db20*/  SHF.R.U32.HI R220, RZ, 0x8, R220 ;  /* 0x00000008ffdc7819 */ /* 0x000fe400000116dc */
[----:B------:R-:W-:Y:S02]  /*db30*/  SHF.R.U32.HI R45, RZ, 0x8, R45 ;  /* 0x00000008ff2d7819 */ /* 0x000fe4000001162d */
[----:B------:R-:W-:Y:S02]  /*db40*/  SHF.R.U32.HI R92, RZ, 0x8, R92 ;  /* 0x00000008ff5c7819 */ /* 0x000fe4000001165c */
[----:B------:R-:W-:Y:S02]  /*db50*/  SHF.R.U32.HI R94, RZ, 0x8, R94 ;  /* 0x00000008ff5e7819 */ /* 0x000fe4000001165e */
[----:B------:R-:W-:-:S02]  /*db60*/  LOP3.LUT R190, R190, 0xffff, RZ, 0xc0, !PT ;  /* 0x0000ffffbebe7812 */ /* 0x000fc400078ec0ff */
[----:B------:R-:W-:Y:S01]  /*db70*/  LOP3.LUT R35, R35, 0xffff, RZ, 0xc0, !PT ;  /* 0x0000ffff23237812 */ /* 0x000fe200078ec0ff */
[----:B------:R-:W2:Y:S01]  /*db80*/  LDS.128 R4, [R83] ;  /* 0x0000000053047984 */ /* 0x000ea20000000c00 */
[----:B------:R-:W-:Y:S02]  /*db90*/  LOP3.LUT R45, R45, 0xffff, RZ, 0xc0, !PT ;  /* 0x0000ffff2d2d7812 */ /* 0x000fe400078ec0ff */
[----:B------:R-:W-:Y:S02]  /*dba0*/  LOP3.LUT R220, R220, 0xffff, RZ, 0xc0, !PT ;  /* 0x0000ffffdcdc7812 */ /* 0x000fe400078ec0ff */
[----:B------:R-:W-:Y:S02]  /*dbb0*/  LOP3.LUT R92, R92, 0xffff, RZ, 0xc0, !PT ;  /* 0x0000ffff5c5c7812 */ /* 0x000fe400078ec0ff */
[----:B------:R-:W-:Y:S02]  /*dbc0*/  LOP3.LUT R94, R94, 0xffff, RZ, 0xc0, !PT ;  /* 0x0000ffff5e5e7812 */ /* 0x000fe400078ec0ff */
[----:B------:R-:W-:-:S02]  /*dbd0*/  PRMT R35, R35, 0x3340, R190 ;  /* 0x0000334023237816 */ /* 0x000fc400000000be */
[----:B------:R-:W-:Y:S02]  /*dbe0*/  PRMT R124, R124, 0x3340, R1 ;  /* 0x000033407c7c7816 */ /* 0x000fe40000000001 */
[----:B------:R-:W-:Y:S02]  /*dbf0*/  PRMT R45, R220, 0x3340, R45 ;  /* 0x00003340dc2d7816 */ /* 0x000fe4000000002d */
[--C-:B------:R-:W-:Y:S02]  /*dc00*/  PRMT R92, R92, 0x3340, R1.reuse ;  /* 0x000033405c5c7816 */ /* 0x100fe40000000001 */
[----:B------:R-:W-:Y:S02]  /*dc10*/  PRMT R94, R94, 0x3340, R1 ;  /* 0x000033405e5e7816 */ /* 0x000fe40000000001 */
[----:B------:R-:W-:Y:S02]  /*dc20*/  PRMT R35, R35, 0x5410, R124 ;  /* 0x0000541023237816 */ /* 0x000fe4000000007c */
[----:B------:R-:W-:-:S02]  /*dc30*/  PRMT R45, R45, 0x5410, R92 ;  /* 0x000054102d2d7816 */ /* 0x000fc4000000005c */
[----:B------:R-:W-:Y:S02]  /*dc40*/  PRMT R31, R37, 0x5410, R94 ;  /* 0x00005410251f7816 */ /* 0x000fe4000000005e */
[----:B------:R-:W-:Y:S02]  /*dc50*/  PRMT R28, R122, 0x5210, R29 ;  /* 0x000052107a1c7816 */ /* 0x000fe4000000001d */
[----:B------:R-:W-:Y:S02]  /*dc60*/  PRMT R29, R35, 0x5210, R62 ;  /* 0x00005210231d7816 */ /* 0x000fe4000000003e */
[----:B------:R-:W-:Y:S02]  /*dc70*/  PRMT R30, R45, 0x5210, R56 ;  /* 0x000052102d1e7816 */ /* 0x000fe40000000038 */
[----:B------:R-:W-:Y:S01]  /*dc80*/  PRMT R31, R31, 0x5210, R58 ;  /* 0x000052101f1f7816 */ /* 0x000fe2000000003a */
[----:B------:R-:W-:Y:S06]  /*dc90*/  BAR.SYNC.DEFER_BLOCKING 0x0 ;  /* 0x0000000000007b1d */ /* 0x000fec0000010000 */
[----:B------:R-:W-:Y:S02]  /*dca0*/  STSM.16.M88.4 [R8], R28 ;  /* 0x0000001c08007844 */ /* 0x000fe40000000200 */
[----:B------:R-:W-:Y:S01]  /*dcb0*/  BAR.SYNC.DEFER_BLOCKING 0x0 ;  /* 0x0000000000007b1d */ /* 0x000fe20000010000 */
[----:B------:R-:W-:-:S02]  /*dcc0*/  LOP3.LUT R37, R64, 0xffff, RZ, 0xc0, !PT ;  /* 0x0000ffff40257812 */ /* 0x000fc400078ec0ff */
[----:B------:R-:W-:Y:S02]  /*dcd0*/  LOP3.LUT R66, R66, 0xffff, RZ, 0xc0, !PT ;  /* 0x0000ffff42427812 */ /* 0x000fe400078ec0ff */
[----:B------:R-:W-:Y:S02]  /*dce0*/  LOP3.LUT R56, R32, 0xffff, RZ, 0xc0, !PT ;  /* 0x0000ffff20387812 */ /* 0x000fe400078ec0ff */
[----:B------:R-:W-:Y:S01]  /*dcf0*/  LOP3.LUT R58, R34, 0xffff, RZ, 0xc0, !PT ;  /* 0x0000ffff223a7812 */ /* 0x000fe200078ec0ff */
[----:B------:R-:W3:Y:S01]  /*dd00*/  LDS.128 R24, [R83] ;  /* 0x0000000053187984 */ /* 0x000ee20000000c00 */
[----:B------:R-:W-:Y:S02]  /*dd10*/  PRMT R32, R0, 0x4210, R37 ;  /* 0x0000421000207816 */ /* 0x000fe40000000025 */
        /* <DEDUP_REMOVED lines=12> */
[----:B------:R-:W-:-:S02]  /*dde0*/  SHF.R.U32.HI R67, RZ, 0x8, R67 ;  /* 0x00000008ff437819 */ /* 0x000fc40000011643 */
[----:B------:R-:W-:Y:S02]  /*ddf0*/  SHF.R.U32.HI R98, RZ, 0x8, R98 ;  /* 0x00000008ff627819 */ /* 0x000fe40000011662 */
[----:B------:R-:W-:Y:S01]  /*de00*/  LOP3.LUT R194, R194, 0xffff, RZ, 0xc0, !PT ;  /* 0x0000ffffc2c27812 */ /* 0x000fe200078ec0ff */
[----:B------:R-:W4:Y:S01]  /*de10*/  LDS.128 R28, [R83] ;  /* 0x00000000531c7984 */ /* 0x000f220000000c00 */
[----:B------:R-:W-:Y:S02]  /*de20*/  LOP3.LUT R59, R59, 0xffff, RZ, 0xc0, !PT ;  /* 0x0000ffff3b3b7812 */ /* 0x000fe400078ec0ff */
[----:B------:R-:W-:Y:S02]  /*de30*/  SHF.R.U32.HI R238, RZ, 0x8, R238 ;  /* 0x00000008ffee7819 */ /* 0x000fe400000116ee */
[----:B------:R-:W-:Y:S02]  /*de40*/  SHF.R.U32.HI R103, RZ, 0x8, R103 ;  /* 0x00000008ff677819 */ /* 0x000fe40000011667 */
[----:B------:R-:W-:-:S02]  /*de50*/  LOP3.LUT R65, R65, 0xffff, RZ, 0xc0, !PT ;  /* 0x0000ffff41417812 */ /* 0x000fc400078ec0ff */
[----:B------:R-:W-:Y:S02]  /*de60*/  LOP3.LUT R224, R224, 0xffff, RZ, 0xc0, !PT ;  /* 0x0000ffffe0e07812 */ /* 0x000fe400078ec0ff */
[----:B------:R-:W-:Y:S02]  /*de70*/  LOP3.LUT R96, R96, 0xffff, RZ, 0xc0, !PT ;  /* 0x0000ffff60607812 */ /* 0x000fe400078ec0ff */
[----:B------:R-:W-:Y:S02]  /*de80*/  LOP3.LUT R67, R67, 0xffff, RZ, 0xc0, !PT ;  /* 0x0000ffff43437812 */ /* 0x000fe400078ec0ff */
[----:B------:R-:W-:Y:S02]  /*de90*/  LOP3.LUT R226, R226, 0xffff, RZ, 0xc0, !PT ;  /* 0x0000ffffe2e27812 */ /* 0x000fe400078ec0ff */
[----:B------:R-:W-:Y:S02]  /*dea0*/  LOP3.LUT R98, R98, 0xffff, RZ, 0xc0, !PT ;  /* 0x0000ffff62627812 */ /* 0x000fe400078ec0ff */
[----:B------:R-:W-:-:S02]  /*deb0*/  PRMT R59, R59, 0x3340, R194 ;  /* 0x000033403b3b7816 */ /* 0x000fc400000000c2 */
[--C-:B------:R-:W-:Y:S02]  /*dec0*/  PRMT R128, R128, 0x3340, R1.reuse ;  /* 0x0000334080807816 */ /* 0x100fe40000000001 */
[----:B------:R-:W-:Y:S02]  /*ded0*/  LOP3.LUT R103, R103, 0xffff, RZ, 0xc0, !PT ;  /* 0x0000ffff67677812 */ /* 0x000fe400078ec0ff */
[----:B------:R-:W-:Y:S02]  /*dee0*/  LOP3.LUT R238, R238, 0xffff, RZ, 0xc0, !PT ;  /* 0x0000ffffeeee7812 */ /* 0x000fe400078ec0ff */
[----:B------:R-:W-:Y:S02]  /*def0*/  PRMT R126, R126, 0x3340, R1 ;  /* 0x000033407e7e7816 */ /* 0x000fe40000000001 */
[----:B------:R-:W-:Y:S02]  /*df00*/  PRMT R65, R224, 0x3340, R65 ;  /* 0x00003340e0417816 */ /* 0x000fe40000000041 */
[----:B------:R-:W-:-:S02]  /*df10*/  PRMT R96, R96, 0x3340, R1 ;  /* 0x0000334060607816 */ /* 0x000fc40000000001 */
[----:B------:R-:W-:Y:S02]  /*df20*/  PRMT R67, R226, 0x3340, R67 ;  /* 0x00003340e2437816 */ /* 0x000fe40000000043 */
[----:B------:R-:W-:Y:S02]  /*df30*/  PRMT R98, R98, 0x3340, R1 ;  /* 0x0000334062627816 */ /* 0x000fe40000000001 */
[----:B------:R-:W-:Y:S02]  /*df40*/  PRMT R238, R238, 0x3340, R103 ;  /* 0x00003340eeee7816 */ /* 0x000fe40000000067 */
        /* <DEDUP_REMOVED lines=9> */
[----:B------:R5:W-:Y:S02]  /*dfe0*/  STSM.16.M88.4 [R8], R64 ;  /* 0x0000004008007844 */ /* 0x000be40000000200 */
[----:B------:R-:W-:Y:S01]  /*dff0*/  BAR.SYNC.DEFER_BLOCKING 0x0 ;  /* 0x0000000000007b1d */ /* 0x000fe20000010000 */
[----:B------:R-:W-:-:S02]  /*e000*/  LOP3.LUT R41, R68, 0xffff, RZ, 0xc0, !PT ;  /* 0x0000ffff44297812 */ /* 0x000fc400078ec0ff */
[----:B------:R-:W-:Y:S02]  /*e010*/  LOP3.LUT R70, R70, 0xffff, RZ, 0xc0, !PT ;  /* 0x0000ffff46467812 */ /* 0x000fe400078ec0ff */
[----:B------:R-:W-:Y:S02]  /*e020*/  LOP3.LUT R58, R36, 0xffff, RZ, 0xc0, !PT ;  /* 0x0000ffff243a7812 */ /* 0x000fe400078ec0ff */
[----:B------:R-:W-:Y:S01]  /*e030*/  LOP3.LUT R0, R38, 0xffff, RZ, 0xc0, !PT ;  /* 0x0000ffff26007812 */ /* 0x000fe200078ec0ff */
[----:B------:R-:W4:Y:S01]  /*e040*/  LDS.128 R32, [R83] ;  /* 0x0000000053207984 */ /* 0x000f220000000c00 */
        /* <DEDUP_REMOVED lines=9> */
[----:B------:R-:W-:Y:S02]  /*e0e0*/  LOP3.LUT R228, R228, 0xffff, RZ, 0xc0, !PT ;  /* 0x0000ffffe4e47812 */ /* 0x000fe400078ec0ff */
[----:B------:R-:W-:Y:S02]  /*e0f0*/  LOP3.LUT R100, R100, 0xffff, RZ, 0xc0, !PT ;  /* 0x0000ffff64647812 */ /* 0x000fe400078ec0ff */
[----:B------:R-:W-:Y:S02]  /*e100*/  PRMT R130, R130, 0x3340, R1 ;  /* 0x0000334082827816 */ /* 0x000fe40000000001 */
[----:B------:R-:W-:Y:S01]  /*e110*/  PRMT R121, R228, 0x3340, R121 ;  /* 0x00003340e4797816 */ /* 0x000fe20000000079 */
[----:B------:R-:W4:Y:S01]  /*e120*/  LDS.128 R36, [R83] ;  /* 0x0000000053247984 */ /* 0x000f220000000c00 */
[----:B------:R-:W-:-:S02]  /*e130*/  PRMT R100, R100, 0x3340, R1 ;  /* 0x0000334064647816 */ /* 0x000fc40000000001 */
[----:B------:R-:W-:Y:S02]  /*e140*/  PRMT R130, R119, 0x5410, R130 ;  /* 0x0000541077827816 */ /* 0x000fe40000000082 */
        /* <DEDUP_REMOVED lines=10> */
[----:B------:R-:W-:Y:S02]  /*e1f0*/  PRMT R3, R3, 0x5410, R158 ;  /* 0x0000541003037816 */ /* 0x000fe4000000009e */
[----:B------:R-:W-:Y:S01]  /*e200*/  LOP3.LUT R72, R72, 0xffff, RZ, 0xc0, !PT ;  /* 0x0000ffff48487812 */ /* 0x000fe200078ec0ff */
[----:B------:R-:W4:Y:S01]  /*e210*/  LDS.128 R40, [R83] ;  /* 0x0000000053287984 */ /* 0x000f220000000c00 */
[----:B------:R-:W-:Y:S02]  /*e220*/  LOP3.LUT R74, R74, 0xffff, RZ, 0xc0, !PT ;  /* 0x0000ffff4a4a7812 */ /* 0x000fe400078ec0ff */
[----:B-----5:R-:W-:Y:S02]  /*e230*/  PRMT R64, R3, 0x4210, R72 ;  /* 0x0000421003407816 */ /* 0x020fe40000000048 */
[----:B------:R-:W-:-:S02]  /*e240*/  PRMT R65, R11, 0x4210, R74 ;  /* 0x000042100b417816 */ /* 0x000fc4000000004a */
[----:B------:R-:W-:Y:S01]  /*e250*/  PRMT R66, R61, 0x4210, R62 ;  /* 0x000042103d427816 */ /* 0x000fe2000000003e */
[----:B------:R-:W5:Y:S01]  /*e260*/  LDC R11, c[0x0][0x244] ;  /* 0x00009100ff0b7b82 */ /* 0x000f620000000800 */
[----:B------:R-:W-:-:S07]  /*e270*/  PRMT R67, R63, 0x4210, R0 ;  /* 0x000042103f437816 */ /* 0x000fce0000000000 */
[----:B------:R-:W-:Y:S01]  /*e280*/  BAR.SYNC.DEFER_BLOCKING 0x0 ;  /* 0x0000000000007b1d */ /* 0x000fe20000010000 */
[----:B------:R-:W-:-:S04]  /*e290*/  SHF.R.U32.HI R106, RZ, 0x8, R106 ;  /* 0x00000008ff6a7819 */ /* 0x000fc8000001166a */
[----:B------:R-:W-:-:S04]  /*e2a0*/  LOP3.LUT R106, R106, 0xffff, RZ, 0xc0, !PT ;  /* 0x0000ffff6a6a7812 */ /* 0x000fc800078ec0ff */
[----:B------:R-:W-:Y:S01]  /*e2b0*/  PRMT R106, R106, 0x3340, R1 ;  /* 0x000033406a6a7816 */ /* 0x000fe20000000001 */
[----:B------:R1:W-:Y:S03]  /*e2c0*/  STSM.16.M88.4 [R8], R64 ;  /* 0x0000004008007844 */ /* 0x0003e60000000200 */
[----:B------:R-:W-:Y:S02]  /*e2d0*/  PRMT R91, R91, 0x5410, R106 ;  /* 0x000054105b5b7816 */ /* 0x000fe4000000006a */
[----:B------:R-:W-:Y:S02]  /*e2e0*/  LOP3.LUT R2, R46, 0xffff, RZ, 0xc0, !PT ;  /* 0x0000ffff2e027812 */ /* 0x000fe400078ec0ff */
[----:B------:R-:W-:Y:S02]  /*e2f0*/  PRMT R63, R91, 0x5210, R0 ;  /* 0x000052105b3f7816 */ /* 0x000fe40000000000 */
[----:B------:R-:W-:Y:S01]  /*e300*/  LOP3.LUT R0, R44, 0xffff, RZ, 0xc0, !PT ;  /* 0x0000ffff2c007812 */ /* 0x000fe200078ec0ff */
[----:B------:R-:W-:Y:S01]  /*e310*/  BAR.SYNC.DEFER_BLOCKING 0x0 ;  /* 0x0000000000007b1d */ /* 0x000fe20000010000 */
[----:B------:R-:W-:-:S02]  /*e320*/  SHF.R.U32.HI R89, RZ, 0x8, R89 ;  /* 0x00000008ff597819 */ /* 0x000fc40000011659 */
[----:B------:R-:W-:Y:S02]  /*e330*/  SHF.R.U32.HI R202, RZ, 0x8, R202 ;  /* 0x00000008ffca7819 */ /* 0x000fe400000116ca */
[----:B------:R-:W-:Y:S02]  /*e340*/  SHF.R.U32.HI R232, RZ, 0x8, R232 ;  /* 0x00000008ffe87819 */ /* 0x000fe400000116e8 */
[----:B------:R-:W-:Y:S02]  /*e350*/  SHF.R.U32.HI R93, RZ, 0x8, R93 ;  /* 0x00000008ff5d7819 */ /* 0x000fe4000001165d */
[----:B------:R-:W-:Y:S02]  /*e360*/  SHF.R.U32.HI R104, RZ, 0x8, R104 ;  /* 0x00000008ff687819 */ /* 0x000fe40000011668 */
[----:B------:R-:W-:Y:S02]  /*e370*/  LOP3.LUT R202, R202, 0xffff, RZ, 0xc0, !PT ;  /* 0x0000ffffcaca7812 */ /* 0x000fe400078ec0ff */
[----:B------:R-:W-:-:S02]  /*e380*/  LOP3.LUT R89, R89, 0xffff, RZ, 0xc0, !PT ;  /* 0x0000ffff59597812 */ /* 0x000fc400078ec0ff */
[----:B------:R-:W-:Y:S01]  /*e390*/  LOP3.LUT R93, R93, 0xffff, RZ, 0xc0, !PT ;  /* 0x0000ffff5d5d7812 */ /* 0x000fe200078ec0ff */
[----:B------:R-:W4:Y:S01]  /*e3a0*/  LDS.128 R44, [R83] ;  /* 0x00000000532c7984 */ /* 0x000f220000000c00 */
[----:B------:R-:W-:Y:S02]  /*e3b0*/  LOP3.LUT R232, R232, 0xffff, RZ, 0xc0, !PT ;  /* 0x0000ffffe8e87812 */ /* 0x000fe400078ec0ff */
        /* <DEDUP_REMOVED lines=11> */
[----:B------:R-:W-:Y:S01]  /*e470*/  PRMT R62, R93, 0x5210, R62 ;  /* 0x000052105d3e7816 */ /* 0x000fe2000000003e */
[----:B------:R-:W-:Y:S06]  /*e480*/  BAR.SYNC.DEFER_BLOCKING 0x0 ;  /* 0x0000000000007b1d */ /* 0x000fec0000010000 */
[----:B------:R-:W-:Y:S02]  /*e490*/  STSM.16.M88.4 [R8], R60 ;  /* 0x0000003c08007844 */ /* 0x000fe40000000200 */
[----:B------:R-:W-:Y:S01]  /*e4a0*/  BAR.SYNC.DEFER_BLOCKING 0x0 ;  /* 0x0000000000007b1d */ /* 0x000fe20000010000 */
[----:B------:R-:W-:-:S02]  /*e4b0*/  LOP3.LUT R3, R76, 0xffff, RZ, 0xc0, !PT ;  /* 0x0000ffff4c037812 */ /* 0x000fc400078ec0ff */
[----:B------:R-:W-:-:S03]  /*e4c0*/  LOP3.LUT R78, R78, 0xffff, RZ, 0xc0, !PT ;  /* 0x0000ffff4e4e7812 */ /* 0x000fc600078ec0ff */
[----:B------:R-:W4:Y:S01]  /*e4d0*/  LDS.128 R56, [R83] ;  /* 0x0000000053387984 */ /* 0x000f220000000c00 */
[----:B------:R-:W-:Y:S02]  /*e4e0*/  PRMT R88, R10, 0x4210, R3 ;  /* 0x000042100a587816 */ /* 0x000fe40000000003 */
[----:B------:R-:W-:Y:S01]  /*e4f0*/  PRMT R89, R13, 0x4210, R78 ;  /* 0x000042100d597816 */ /* 0x000fe2000000004e */
[----:B------:R-:W0:Y:S01]  /*e500*/  LDC R10, c[0x0][0x244] ;  /* 0x00009100ff0a7b82 */ /* 0x000e220000000800 */
[----:B------:R-:W-:Y:S02]  /*e510*/  PRMT R90, R69, 0x4210, R0 ;  /* 0x00004210455a7816 */ /* 0x000fe40000000000 */
[----:B------:R-:W-:-:S05]  /*e520*/  PRMT R91, R71, 0x4210, R2 ;  /* 0x00004210475b7816 */ /* 0x000fca0000000002 */
[----:B------:R-:W-:Y:S06]  /*e530*/  BAR.SYNC.DEFER_BLOCKING 0x0 ;  /* 0x0000000000007b1d */ /* 0x000fec0000010000 */
[----:B------:R-:W-:Y:S02]  /*e540*/  STSM.16.M88.4 [R8], R88 ;  /* 0x0000005808007844 */ /* 0x000fe40000000200 */
[----:B------:R-:W-:Y:S01]  /*e550*/  BAR.SYNC.DEFER_BLOCKING 0x0 ;  /* 0x0000000000007b1d */ /* 0x000fe20000010000 */
[----:B------:R-:W-:Y:S02]  /*e560*/  SHF.R.U32.HI R97, RZ, 0x8, R97 ;  /* 0x00000008ff617819 */ /* 0x000fe40000011661 */
[----:B------:R-:W-:-:S02]  /*e570*/  SHF.R.U32.HI R206, RZ, 0x8, R206 ;  /* 0x00000008ffce7819 */ /* 0x000fc400000116ce */
[----:B------:R-:W-:Y:S02]  /*e580*/  SHF.R.U32.HI R142, RZ, 0x8, R142 ;  /* 0x00000008ff8e7819 */ /* 0x000fe4000001168e */
[----:B------:R-:W-:Y:S02]  /*e590*/  SHF.R.U32.HI R236, RZ, 0x8, R236 ;  /* 0x00000008ffec7819 */ /* 0x000fe400000116ec */
[----:B------:R-:W-:Y:S02]  /*e5a0*/  SHF.R.U32.HI R101, RZ, 0x8, R101 ;  /* 0x00000008ff657819 */ /* 0x000fe40000011665 */
[----:B------:R-:W-:Y:S02]  /*e5b0*/  SHF.R.U32.HI R108, RZ, 0x8, R108 ;  /* 0x00000008ff6c7819 */ /* 0x000fe4000001166c */
[----:B------:R-:W-:Y:S02]  /*e5c0*/  LOP3.LUT R206, R206, 0xffff, RZ, 0xc0, !PT ;  /* 0x0000ffffcece7812 */ /* 0x000fe400078ec0ff */
[----:B------:R-:W-:Y:S01]  /*e5d0*/  LOP3.LUT R97, R97, 0xffff, RZ, 0xc0, !PT ;  /* 0x0000ffff61617812 */ /* 0x000fe200078ec0ff */
[----:B------:R-:W4:Y:S01]  /*e5e0*/  LDS.128 R60, [R83] ;  /* 0x00000000533c7984 */ /* 0x000f220000000c00 */
[----:B------:R-:W-:-:S02]  /*e5f0*/  LOP3.LUT R140, R142, 0xffff, RZ, 0xc0, !PT ;  /* 0x0000ffff8e8c7812 */ /* 0x000fc400078ec0ff */
[----:B------:R-:W-:Y:S02]  /*e600*/  LOP3.LUT R101, R101, 0xffff, RZ, 0xc0, !PT ;  /* 0x0000ffff65657812 */ /* 0x000fe400078ec0ff */
        /* <DEDUP_REMOVED lines=9> */
[----:B-1----:R-:W-:Y:S02]  /*e6a0*/  PRMT R64, R138, 0x5210, R3 ;  /* 0x000052108a407816 */ /* 0x002fe40000000003 */
[----:B------:R-:W-:-:S02]  /*e6b0*/  PRMT R65, R97, 0x5210, R78 ;  /* 0x0000521061417816 */ /* 0x000fc4000000004e */
[----:B------:R-:W-:Y:S02]  /*e6c0*/  PRMT R66, R101, 0x5210, R0 ;  /* 0x0000521065427816 */ /* 0x000fe40000000000 */
[----:B------:R-:W-:Y:S01]  /*e6d0*/  PRMT R67, R123, 0x5210, R2 ;  /* 0x000052107b437816 */ /* 0x000fe20000000002 */
[----:B------:R-:W-:Y:S06]  /*e6e0*/  BAR.SYNC.DEFER_BLOCKING 0x0 ;  /* 0x0000000000007b1d */ /* 0x000fec0000010000 */
[----:B------:R-:W-:Y:S02]  /*e6f0*/  STSM.16.M88.4 [R8], R64 ;  /* 0x0000004008007844 */ /* 0x000fe40000000200 */
[----:B------:R-:W-:Y:S01]  /*e700*/  BAR.SYNC.DEFER_BLOCKING 0x0 ;  /* 0x0000000000007b1d */ /* 0x000fe20000010000 */
[----:B------:R-:W-:-:S02]  /*e710*/  F2FP.SATFINITE.E5M2.F32.PACK_AB_MERGE_C R80, R81, R80, RZ ;  /* 0x000000505150723e */ /* 0x000fc400048060ff */
[----:B------:R-:W-:Y:S02]  /*e720*/  LOP3.LUT R82, R82, 0xffff, RZ, 0xc0, !PT ;  /* 0x0000ffff52527812 */ /* 0x000fe400078ec0ff */
[----:B------:R-:W-:Y:S02]  /*e730*/  LOP3.LUT R3, R80, 0xffff, RZ, 0xc0, !PT ;  /* 0x0000ffff50037812 */ /* 0x000fe400078ec0ff */
[----:B------:R-:W-:Y:S01]  /*e740*/  LOP3.LUT R48, R48, 0xffff, RZ, 0xc0, !PT ;  /* 0x0000ffff30307812 */ /* 0x000fe200078ec0ff */
[----:B------:R-:W1:Y:S01]  /*e750*/  LDS.128 R64, [R83] ;  /* 0x0000000053407984 */ /* 0x000e620000000c00 */
[----:B------:R-:W-:Y:S02]  /*e760*/  LOP3.LUT R50, R50, 0xffff, RZ, 0xc0, !PT ;  /* 0x0000ffff32327812 */ /* 0x000fe400078ec0ff */
[----:B------:R-:W-:Y:S02]  /*e770*/  PRMT R68, R12, 0x4210, R3 ;  /* 0x000042100c447816 */ /* 0x000fe40000000003 */
[----:B------:R-:W-:-:S02]  /*e780*/  PRMT R69, R75, 0x4210, R82 ;  /* 0x000042104b457816 */ /* 0x000fc40000000052 */
[----:B------:R-:W-:Y:S02]  /*e790*/  PRMT R70, R15, 0x4210, R48 ;  /* 0x000042100f467816 */ /* 0x000fe40000000030 */
[----:B------:R-:W-:Y:S01]  /*e7a0*/  PRMT R71, R73, 0x4210, R50 ;  /* 0x0000421049477816 */ /* 0x000fe20000000032 */
[----:B------:R-:W-:Y:S01]  /*e7b0*/  BAR.SYNC.DEFER_BLOCKING 0x0 ;  /* 0x0000000000007b1d */ /* 0x000fe20000010000 */
[----:B------:R-:W-:-:S04]  /*e7c0*/  SHF.R.U32.HI R146, RZ, 0x8, R146 ;  /* 0x00000008ff927819 */ /* 0x000fc80000011692 */
[----:B------:R-:W-:Y:S01]  /*e7d0*/  LOP3.LUT R146, R146, 0xffff, RZ, 0xc0, !PT ;  /* 0x0000ffff92927812 */ /* 0x000fe200078ec0ff */
[----:B------:R-:W-:Y:S03]  /*e7e0*/  STSM.16.M88.4 [R8], R68 ;  /* 0x0000004408007844 */ /* 0x000fe60000000200 */
[----:B------:R-:W-:Y:S02]  /*e7f0*/  PRMT R125, R146, 0x3340, R1 ;  /* 0x00003340927d7816 */ /* 0x000fe40000000001 */
[----:B------:R-:W-:Y:S02]  /*e800*/  PRMT R111, R110, 0x5410, R111 ;  /* 0x000054106e6f7816 */ /* 0x000fe4000000006f */
[----:B------:R-:W-:Y:S02]  /*e810*/  PRMT R127, R112, 0x5410, R127 ;  /* 0x00005410707f7816 */ /* 0x000fe4000000007f */
[----:B------:R-:W-:-:S02]  /*e820*/  PRMT R125, R210, 0x5410, R125 ;  /* 0x00005410d27d7816 */ /* 0x000fc4000000007d */
[----:B------:R-:W-:Y:S02]  /*e830*/  PRMT R210, R111, 0x5210, R48 ;  /* 0x000052106fd27816 */ /* 0x000fe40000000030 */
[----:B------:R-:W-:Y:S01]  /*e840*/  PRMT R211, R127, 0x5210, R50 ;  /* 0x000052107fd37816 */ /* 0x000fe20000000032 */
[----:B------:R-:W-:Y:S01]  /*e850*/  BAR.SYNC.DEFER_BLOCKING 0x0 ;  /* 0x0000000000007b1d */ /* 0x000fe20000010000 */
[----:B------:R-:W-:-:S04]  /*e860*/  SHF.R.U32.HI R144, RZ, 0x8, R144 ;  /* 0x00000008ff907819 */ /* 0x000fc80000011690 */
[----:B------:R-:W-:-:S04]  /*e870*/  LOP3.LUT R144, R144, 0xffff, RZ, 0xc0, !PT ;  /* 0x0000ffff90907812 */ /* 0x000fc800078ec0ff */
[----:B------:R-:W-:Y:S01]  /*e880*/  PRMT R109, R144, 0x3340, R1 ;  /* 0x00003340906d7816 */ /* 0x000fe20000000001 */
[----:B------:R-:W1:Y:S03]  /*e890*/  LDS.128 R48, [R83] ;  /* 0x0000000053307984 */ /* 0x000e660000000c00 */
[----:B------:R-:W-:Y:S02]  /*e8a0*/  PRMT R208, R208, 0x5410, R109 ;  /* 0x00005410d0d07816 */ /* 0x000fe4000000006d */
[----:B------:R-:W-:Y:S02]  /*e8b0*/  PRMT R209, R125, 0x5210, R82 ;  /* 0x000052107dd17816 */ /* 0x000fe40000000052 */
[----:B------:R-:W-:Y:S01]  /*e8c0*/  PRMT R208, R208, 0x5210, R3 ;  /* 0x00005210d0d07816 */ /* 0x000fe20000000003 */
[----:B------:R-:W-:Y:S01]  /*e8d0*/  BAR.SYNC.DEFER_BLOCKING 0x0 ;  /* 0x0000000000007b1d */ /* 0x000fe20000010000 */
[----:B------:R-:W-:-:S05]  /*e8e0*/  LOP3.LUT R3, R84, 0xffff, RZ, 0xc0, !PT ;  /* 0x0000ffff54037812 */ /* 0x000fca00078ec0ff */
[----:B------:R-:W-:Y:S01]  /*e8f0*/  STSM.16.M88.4 [R8], R208 ;  /* 0x000000d008007844 */ /* 0x000fe20000000200 */
[----:B------:R-:W-:Y:S01]  /*e900*/  PRMT R76, R14, 0x4210, R3 ;  /* 0x000042100e4c7816 */ /* 0x000fe20000000003 */
[----:B------:R-:W-:Y:S01]  /*e910*/  BAR.SYNC.DEFER_BLOCKING 0x0 ;  /* 0x0000000000007b1d */ /* 0x000fe20000010000 */
[----:B------:R-:W-:Y:S02]  /*e920*/  F2FP.SATFINITE.E5M2.F32.PACK_AB_MERGE_C R246, R247, R246, RZ ;  /* 0x000000f6f7f6723e */ /* 0x000fe400048060ff */
[----:B------:R-:W-:Y:S02]  /*e930*/  F2FP.SATFINITE.E5M2.F32.PACK_AB_MERGE_C R182, R183, R182, RZ ;  /* 0x000000b6b7b6723e */ /* 0x000fe400048060ff */
[----:B------:R-:W-:Y:S02]  /*e940*/  LOP3.LUT R246, R246, 0xffff, RZ, 0xc0, !PT ;  /* 0x0000fffff6f67812 */ /* 0x000fe400078ec0ff */
[----:B------:R-:W-:Y:S02]  /*e950*/  LOP3.LUT R117, R182, 0xffff, RZ, 0xc0, !PT ;  /* 0x0000ffffb6757812 */ /* 0x000fe400078ec0ff */
[----:B------:R-:W-:-:S02]  /*e960*/  LOP3.LUT R118, R118, 0xffff, RZ, 0xc0, !PT ;  /* 0x0000ffff76767812 */ /* 0x000fc400078ec0ff */
[----:B------:R-:W-:Y:S01]  /*e970*/  PRMT R81, R246, 0x3340, R117 ;  /* 0x00003340f6517816 */ /* 0x000fe20000000075 */
[----:B------:R-:W1:Y:S01]  /*e980*/  LDS.128 R12, [R83] ;  /* 0x00000000530c7984 */ /* 0x000e620000000c00 */
[----:B------:R-:W-:Y:S02]  /*e990*/  PRMT R156, R118, 0x3340, R1 ;  /* 0x00003340769c7816 */ /* 0x000fe40000000001 */
[----:B------:R-:W-:Y:S02]  /*e9a0*/  PRMT R79, R79, 0x5410, R154 ;  /* 0x000054104f4f7816 */ /* 0x000fe4000000009a */
[----:B------:R-:W-:Y:S02]  /*e9b0*/  LOP3.LUT R52, R52, 0xffff, RZ, 0xc0, !PT ;  /* 0x0000ffff34347812 */ /* 0x000fe400078ec0ff */
[----:B------:R-:W-:Y:S02]  /*e9c0*/  PRMT R77, R77, 0x5410, R152 ;  /* 0x000054104d4d7816 */ /* 0x000fe40000000098 */
[----:B------:R-:W-:-:S02]  /*e9d0*/  PRMT R81, R81, 0x5410, R156 ;  /* 0x0000541051517816 */ /* 0x000fc4000000009c */
[----:B------:R-:W-:Y:S02]  /*e9e0*/  LOP3.LUT R86, R86, 0xffff, RZ, 0xc0, !PT ;  /* 0x0000ffff56567812 */ /* 0x000fe400078ec0ff */
[----:B------:R-:W-:Y:S02]  /*e9f0*/  LOP3.LUT R54, R54, 0xffff, RZ, 0xc0, !PT ;  /* 0x0000ffff36367812 */ /* 0x000fe400078ec0ff */
[----:B------:R-:W-:Y:S02]  /*ea00*/  PRMT R78, R79, 0x4210, R52 ;  /* 0x000042104f4e7816 */ /* 0x000fe40000000034 */
[----:B------:R-:W-:Y:S02]  /*ea10*/  PRMT R77, R77, 0x4210, R86 ;  /* 0x000042104d4d7816 */ /* 0x000fe40000000056 */
[----:B------:R-:W-:Y:S01]  /*ea20*/  PRMT R79, R81, 0x4210, R54 ;  /* 0x00004210514f7816 */ /* 0x000fe20000000036 */
[----:B------:R-:W-:Y:S01]  /*ea30*/  BAR.SYNC.DEFER_BLOCKING 0x0 ;  /* 0x0000000000007b1d */ /* 0x000fe20000010000 */
[----:B------:R-:W-:-:S02]  /*ea40*/  SHF.R.U32.HI R117, RZ, 0x8, R117 ;  /* 0x00000008ff757819 */ /* 0x000fc40000011675 */
[----:B------:R-:W-:Y:S02]  /*ea50*/  SHF.R.U32.HI R246, RZ, 0x8, R246 ;  /* 0x00000008fff67819 */ /* 0x000fe400000116f6 */
[----:B------:R-:W-:Y:S02]  /*ea60*/  SHF.R.U32.HI R118, RZ, 0x8, R118 ;  /* 0x00000008ff767819 */ /* 0x000fe40000011676 */
[----:B------:R-:W-:Y:S02]  /*ea70*/  LOP3.LUT R117, R117, 0xffff, RZ, 0xc0, !PT ;  /* 0x0000ffff75757812 */ /* 0x000fe400078ec0ff */
[----:B------:R-:W-:Y:S02]  /*ea80*/  LOP3.LUT R246, R246, 0xffff, RZ, 0xc0, !PT ;  /* 0x0000fffff6f67812 */ /* 0x000fe400078ec0ff */
[----:B------:R-:W-:Y:S01]  /*ea90*/  LOP3.LUT R118, R118, 0xffff, RZ, 0xc0, !PT ;  /* 0x0000ffff76767812 */ /* 0x000fe200078ec0ff */
[----:B------:R2:W-:Y:S01]  /*eaa0*/  STSM.16.M88.4 [R8], R76 ;  /* 0x0000004c08007844 */ /* 0x0005e20000000200 */
[----:B------:R-:W-:-:S02]  /*eab0*/  PRMT R117, R246, 0x3340, R117 ;  /* 0x00003340f6757816 */ /* 0x000fc40000000075 */
[----:B------:R-:W-:-:S04]  /*eac0*/  PRMT R118, R118, 0x3340, R1 ;  /* 0x0000334076767816 */ /* 0x000fc80000000001 */
[----:B------:R-:W-:Y:S02]  /*ead0*/  PRMT R53, R117, 0x5410, R118 ;  /* 0x0000541075357816 */ /* 0x000fe40000000076 */
[----:B------:R-:W-:Y:S02]  /*eae0*/  PRMT R85, R85, 0x5210, R86 ;  /* 0x0000521055557816 */ /* 0x000fe40000000056 */
[----:B------:R-:W-:Y:S02]  /*eaf0*/  PRMT R86, R95, 0x5210, R52 ;  /* 0x000052105f567816 */ /* 0x000fe40000000034 */
[----:B------:R-:W-:Y:S01]  /*eb00*/  PRMT R87, R53, 0x5210, R54 ;  /* 0x0000521035577816 */ /* 0x000fe20000000036 */
[----:B------:R-:W-:Y:S01]  /*eb10*/  BAR.SYNC.DEFER_BLOCKING 0x0 ;  /* 0x0000000000007b1d */ /* 0x000fe20000010000 */
[----:B------:R-:W-:-:S04]  /*eb20*/  SHF.R.U32.HI R148, RZ, 0x8, R148 ;  /* 0x00000008ff947819 */ /* 0x000fc80000011694 */
[----:B------:R-:W-:Y:S01]  /*eb30*/  LOP3.LUT R148, R148, 0xffff, RZ, 0xc0, !PT ;  /* 0x0000ffff94947812 */ /* 0x000fe200078ec0ff */
[----:B------:R-:W-:Y:S02]  /*eb40*/  IMAD R2, R251, UR4, RZ ;  /* 0x00000004fb027c24 */ /* 0x000fe4000f8e02ff */
[----:B--2---:R-:W2:Y:S01]  /*eb50*/  LDC R76, c[0x0][0x244] ;  /* 0x00009100ff4c7b82 */ /* 0x004ea20000000800 */
[----:B------:R-:W-:Y:S01]  /*eb60*/  ULDC UR4, c[0x0][0x248] ;  /* 0x0000920000047ab9 */ /* 0x000fe20000000800 */
[----:B------:R-:W-:Y:S01]  /*eb70*/  PRMT R113, R148, 0x3340, R1 ;  /* 0x0000334094717816 */ /* 0x000fe20000000001 */
[----:B------:R-:W1:Y:S03]  /*eb80*/  LDS.128 R52, [R83] ;  /* 0x0000000053347984 */ /* 0x000e660000000c00 */
[----:B------:R-:W-:-:S04]  /*eb90*/  PRMT R212, R212, 0x5410, R113 ;  /* 0x00005410d4d47816 */ /* 0x000fc80000000071 */
[----:B------:R-:W-:Y:S01]  /*eba0*/  PRMT R84, R212, 0x5210, R3 ;  /* 0x00005210d4547816 */ /* 0x000fe20000000003 */
[----:B------:R-:W-:Y:S01]  /*ebb0*/  BAR.SYNC.DEFER_BLOCKING 0x0 ;  /* 0x0000000000007b1d */ /* 0x000fe20000010000 */
[----:B------:R-:W-:Y:S01]  /*ebc0*/  IADD3 R0, P1, R2, UR6, RZ ;  /* 0x0000000602007c10 */ /* 0x000fe2000ff3e0ff */
[----:B-----5:R-:W-:-:S03]  /*ebd0*/  IMAD R11, R11, 0x80, R2 ;  /* 0x000000800b0b7824 */ /* 0x020fc600078e0202 */
[----:B------:R-:W-:Y:S01]  /*ebe0*/  LEA.HI.X.SX32 R2, R2, UR7, 0x1, P1 ;  /* 0x0000000702027c11 */ /* 0x000fe200088f0eff */
[----:B------:R-:W-:Y:S01]  /*ebf0*/  ULDC.64 UR6, c[0x0][0x228] ;  /* 0x00008a0000067ab9 */ /* 0x000fe20000000a00 */
[----:B------:R-:W-:Y:S01]  /*ec00*/  IMAD R74, R252, UR4, RZ ;  /* 0x00000004fc4a7c24 */ /* 0x000fe2000f8e02ff */
[----:B------:R-:W-:Y:S01]  /*ec10*/  ISETP.GE.AND P1, PT, R251, UR6, PT ;  /* 0x00000006fb007c0c */ /* 0x000fe2000bf26270 */
[----:B0-----:R-:W-:Y:S01]  /*ec20*/  IMAD R73, R10, 0x80, R11 ;  /* 0x000000800a497824 */ /* 0x001fe200078e020b */
[----:B------:R-:W-:Y:S02]  /*ec30*/  ULDC.64 UR4, c[0x0][0x220] ;  /* 0x0000880000047ab9 */ /* 0x000fe40000000a00 */
[----:B------:R-:W-:Y:S01]  /*ec40*/  ISETP.LT.AND P1, PT, R252, UR29, !P1 ;  /* 0x0000001dfc007c0c */ /* 0x000fe2000cf21270 */
[----:B------:R0:W-:Y:S01]  /*ec50*/  STSM.16.M88.4 [R8], R84 ;  /* 0x0000005408007844 */ /* 0x0001e20000000200 */
[----:B------:R-:W-:Y:S01]  /*ec60*/  SHF.R.S32.HI R75, RZ, 0x1f, R74 ;  /* 0x0000001fff4b7819 */ /* 0x000fe2000001144a */
[----:B------:R-:W-:Y:S01]  /*ec70*/  BAR.SYNC.DEFER_BLOCKING 0x0 ;  /* 0x0000000000007b1d */ /* 0x000fe20000010000 */
[----:B------:R-:W-:-:S02]  /*ec80*/  IADD3 R68, P2, R74, R0, RZ ;  /* 0x000000004a447210 */ /* 0x000fc40007f5e0ff */
[----:B------:R-:W-:-:S03]  /*ec90*/  IADD3 R3, P3, R11, UR4, RZ ;  /* 0x000000040b037c10 */ /* 0x000fc6000ff7e0ff */
[----:B------:R-:W-:Y:S01]  /*eca0*/  IMAD.X R69, R75, 0x1, R2, P2 ;  /* 0x000000014b457824 */ /* 0x000fe200010e0602 */
[----:B------:R-:W-:Y:S01]  /*ecb0*/  ISETP.GE.AND P2, PT, R252, UR7, PT ;  /* 0x00000007fc007c0c */ /* 0x000fe2000bf46270 */
[----:B------:R-:W-:Y:S01]  /*ecc0*/  ULDC.64 UR6, c[0x0][0x228] ;  /* 0x00008a0000067ab9 */ /* 0x000fe20000000a00 */
[----:B------:R-:W-:Y:S02]  /*ecd0*/  PRMT R71, R16, 0x7770, RZ ;  /* 0x0000777010477816 */ /* 0x000fe400000000ff */
[----:B------:R-:W-:Y:S02]  /*ece0*/  IADD3 R10, P5, R73, UR8, RZ ;  /* 0x00000008490a7c10 */ /* 0x000fe4000ffbe0ff */
[----:B------:R-:W-:Y:S01]  /*ecf0*/  LEA.HI.X.SX32 R11, R11, UR5, 0x1, P3 ;  /* 0x000000050b0b7c11 */ /* 0x000fe200098f0eff */
[----:B------:R-:W-:Y:S01]  /*ed00*/  VIADD R9, R252, 0x1 ;  /* 0x00000001fc097836 */ /* 0x000fe20000000000 */
[----:B------:R-:W-:Y:S01]  /*ed10*/  ISETP.LT.AND P3, PT, R250, UR6, !P2 ;  /* 0x00000006fa007c0c */ /* 0x000fe2000d761270 */
[----:B------:R-:W-:Y:S01]  /*ed20*/  ULDC.64 UR4, c[0x0][0x228] ;  /* 0x00008a0000047ab9 */ /* 0x000fe20000000a00 */
[----:B0-----:R-:W-:Y:S01]  /*ed30*/  LEA.HI.X.SX32 R8, R73, UR9, 0x1, P5 ;  /* 0x0000000949087c11 */ /* 0x001fe2000a8f0eff */
[----:B------:R-:W-:Y:S01]  /*ed40*/  ULDC.64 UR8, c[0x0][0x220] ;  /* 0x0000880000087ab9 */ /* 0x000fe20000000a00 */
[C---:B------:R-:W-:Y:S01]  /*ed50*/  IADD3 R72, P5, R74.reuse, R10, RZ ;  /* 0x0000000a4a487210 */ /* 0x040fe20007fbe0ff */
[----:B------:R-:W-:Y:S01]  /*ed60*/  ULDC UR6, c[0x0][0x228] ;  /* 0x00008a0000067ab9 */ /* 0x000fe20000000800 */
[----:B------:R-:W-:Y:S01]  /*ed70*/  IADD3 R70, P6, R74, R3, RZ ;  /* 0x000000034a467210 */ /* 0x000fe20007fde0ff */
[----:B------:R2:W-:Y:S01]  /*ed80*/  @P1 STG.E.U8 desc[UR14][R68.64], R71 ;  /* 0x0000004744001986 */ /* 0x0005e2000c10110e */
[----:B------:R-:W-:Y:S01]  /*ed90*/  ISETP.LT.AND P4, PT, R249, UR4, !P2 ;  /* 0x00000004f9007c0c */ /* 0x000fe2000d781270 */
[----:B------:R-:W-:Y:S01]  /*eda0*/  ULDC UR4, c[0x0][0x248] ;  /* 0x0000920000047ab9 */ /* 0x000fe20000000800 */
[----:B------:R-:W-:Y:S01]  /*edb0*/  ISETP.GE.AND P1, PT, R9, UR10, PT ;  /* 0x0000000a09007c0c */ /* 0x000fe2000bf26270 */
[----:B------:R-:W-:Y:S01]  /*edc0*/  ULDC.64 UR10, c[0x0][0x228] ;  /* 0x00008a00000a7ab9 */ /* 0x000fe20000000a00 */
[----:B------:R-:W-:Y:S01]  /*edd0*/  PRMT R79, R16, 0x7771, RZ ;  /* 0x00007771104f7816 */ /* 0x000fe200000000ff */
[----:B--2---:R-:W-:-:S02]  /*ede0*/  IMAD R68, R76, 0x80, R73 ;  /* 0x000000804c447824 */ /* 0x004fc400078e0249 */
[C---:B------:R-:W-:Y:S02]  /*edf0*/  IMAD.X R73, R75.reuse, 0x1, R8, P5 ;  /* 0x000000014b497824 */ /* 0x040fe400028e0608 */
[----:B------:R-:W-:Y:S01]  /*ee00*/  IMAD.X R71, R75, 0x1, R11, P6 ;  /* 0x000000014b477824 */ /* 0x000fe200030e060b */
[----:B------:R-:W-:Y:S01]  /*ee10*/  IADD3 R9, P5, R68, UR8, RZ ;  /* 0x0000000844097c10 */ /* 0x000fe2000ffbe0ff */
[----:B------:R-:W-:Y:S01]  /*ee20*/  VIADD R78, R74, UR4 ;  /* 0x000000044a4e7c36 */ /* 0x000fe20008000000 */
[----:B------:R-:W-:Y:S01]  /*ee30*/  PRMT R77, R16, 0x7772, RZ ;  /* 0x00007772104d7816 */ /* 0x000fe200000000ff */
[----:B------:R-:W-:Y:S01]  /*ee40*/  VIADD R69, R252, 0x2 ;  /* 0x00000002fc457836 */ /* 0x000fe20000000000 */
[----:B------:R-:W-:Y:S01]  /*ee50*/  LEA.HI.X.SX32 R68, R68, UR9, 0x1, P5 ;  /* 0x0000000944447c11 */ /* 0x000fe2000a8f0eff */
[----:B------:R0:W-:Y:S01]  /*ee60*/  @P3 STG.E.U8 desc[UR14][R70.64], R79 ;  /* 0x0000004f46003986 */ /* 0x0001e2000c10110e */
[----:B------:R-:W-:Y:S01]  /*ee70*/  ULDC.64 UR8, c[0x0][0x228] ;  /* 0x00008a0000087ab9 */ /* 0x000fe20000000a00 */
[----:B------:R-:W-:Y:S01]  /*ee80*/  ISETP.LT.AND P3, PT, R248, UR10, !P2 ;  /* 0x0000000af8007c0c */ /* 0x000fe2000d761270 */
[----:B------:R-:W-:Y:S01]  /*ee90*/  ULDC UR4, c[0x0][0x22c] ;  /* 0x00008b0000047ab9 */ /* 0x000fe20000000800 */
[----:B------:R-:W-:Y:S01]  /*eea0*/  ISETP.LT.AND P5, PT, R251, UR8, !P1 ;  /* 0x00000008fb007c0c */ /* 0x000fe2000cfa1270 */
[----:B------:R2:W-:Y:S01]  /*eeb0*/  @P4 STG.E.U8 desc[UR14][R72.64], R77 ;  /* 0x0000004d48004986 */ /* 0x0005e2000c10110e */
[----:B------:R-:W-:Y:S01]  /*eec0*/  IADD3 R74, P2, R74, R9, RZ ;  /* 0x000000094a4a7210 */ /* 0x000fe20007f5e0ff */
[----:B------:R-:W-:Y:S01]  /*eed0*/  ULDC UR8, c[0x0][0x228] ;  /* 0x00008a0000087ab9 */ /* 0x000fe20000000800 */
[----:B------:R-:W-:Y:S01]  /*eee0*/  SHF.R.S32.HI R81, RZ, 0x1f, R78 ;  /* 0x0000001fff517819 */ /* 0x000fe2000001144e */
[----:B------:R-:W-:Y:S01]  /*eef0*/  ULDC UR10, c[0x0][0x228] ;  /* 0x00008a00000a7ab9 */ /* 0x000fe20000000800 */
[----:B0-----:R-:W-:Y:S01]  /*ef00*/  IADD3 R70, P4, R78, R0, RZ ;  /* 0x000000004e467210 */ /* 0x001fe20007f9e0ff */
[----:B------:R-:W-:Y:S01]  /*ef10*/  IMAD.X R75, R75, 0x1, R68, P2 ;  /* 0x000000014b4b7824 */ /* 0x000fe200010e0644 */
[----:B------:R-:W-:-:S02]  /*ef20*/  PRMT R79, R16, 0x7773, RZ ;  /* 0x00007773104f7816 */ /* 0x000fc400000000ff */
[----:B------:R-:W-:Y:S01]  /*ef30*/  ISETP.GE.AND P2, PT, R69, UR4, PT ;  /* 0x0000000445007c0c */ /* 0x000fe2000bf46270 */
[----:B------:R-:W-:Y:S01]  /*ef40*/  IMAD.X R71, R81, 0x1, R2, P4 ;  /* 0x0000000151477824 */ /* 0x000fe200020e0602 */
[----:B------:R-:W-:Y:S01]  /*ef50*/  PRMT R69, R20, 0x7770, RZ ;  /* 0x0000777014457816 */ /* 0x000fe200000000ff */
[----:B------:R0:W-:Y:S01]  /*ef60*/  @P3 STG.E.U8 desc[UR14][R74.64], R79 ;  /* 0x0000004f4a003986 */ /* 0x0001e2000c10110e */
[----:B------:R-:W-:Y:S02]  /*ef70*/  ISETP.LT.AND P4, PT, R249, UR20, !P1 ;  /* 0x00000014f9007c0c */ /* 0x000fe4000cf81270 */
[----:B------:R-:W-:Y:S01]  /*ef80*/  IADD3 R76, P6, R78, R10, RZ ;  /* 0x0000000a4e4c7210 */ /* 0x000fe20007fde0ff */
[----:B------:R5:W-:Y:S01]  /*ef90*/  @P5 STG.E.U8 desc[UR14][R70.64], R69 ;  /* 0x0000004546005986 */ /* 0x000be2000c10110e */
[----:B------:R-:W-:Y:S01]  /*efa0*/  ISETP.LT.AND P5, PT, R250, UR22, !P1 ;  /* 0x00000016fa007c0c */ /* 0x000fe2000cfa1270 */
[----:B------:R-:W-:Y:S01]  /*efb0*/  VIADD R16, R252, 0x3 ;  /* 0x00000003fc107836 */ /* 0x000fe20000000000 */
[----:B--2---:R-:W-:Y:S01]  /*efc0*/  IADD3 R72, P3, R78, R3, RZ ;  /* 0x000000034e487210 */ /* 0x004fe20007f7e0ff */
[----:B------:R-:W-:Y:S01]  /*efd0*/  IMAD.X R77, R81, 0x1, R8, P6 ;  /* 0x00000001514d7824 */ /* 0x000fe200030e0608 */
[----:B------:R-:W-:-:S03]  /*efe0*/  ULDC UR4, c[0x0][0x22c] ;  /* 0x00008b0000047ab9 */ /* 0x000fc60000000800 */
[----:B------:R-:W-:Y:S01]  /*eff0*/  IMAD.X R73, R81, 0x1, R11, P3 ;  /* 0x0000000151497824 */ /* 0x000fe200018e060b */
[C---:B0-----:R-:W-:Y:S02]  /*f000*/  PRMT R75, R20.reuse, 0x7771, RZ ;  /* 0x00007771144b7816 */ /* 0x041fe400000000ff */
[----:B-----5:R-:W-:Y:S02]  /*f010*/  PRMT R69, R20, 0x7772, RZ ;  /* 0x0000777214457816 */ /* 0x020fe400000000ff */
[----:B------:R-:W-:Y:S01]  /*f020*/  ISETP.LT.AND P1, PT, R248, UR18, !P1 ;  /* 0x00000012f8007c0c */ /* 0x000fe2000cf21270 */
[----:B------:R0:W-:Y:S01]  /*f030*/  @P5 STG.E.U8 desc[UR14][R72.64], R75 ;  /* 0x0000004b48005986 */ /* 0x0001e2000c10110e */
[----:B------:R-:W-:Y:S01]  /*f040*/  ISETP.GE.AND P3, PT, R16, UR4, PT ;  /* 0x0000000410007c0c */ /* 0x000fe2000bf66270 */
[----:B------:R-:W-:Y:S02]  /*f050*/  ULDC UR4, c[0x0][0x248] ;  /* 0x0000920000047ab9 */ /* 0x000fe40000000800 */
[----:B------:R2:W-:Y:S01]  /*f060*/  @P4 STG.E.U8 desc[UR14][R76.64], R69 ;  /* 0x000000454c004986 */ /* 0x0005e2000c10110e */
[C---:B------:R-:W-:Y:S01]  /*f070*/  IADD3 R70, P4, R78.reuse, R9, RZ ;  /* 0x000000094e467210 */ /* 0x040fe20007f9e0ff */
[----:B------:R-:W-:Y:S01]  /*f080*/  VIADD R78, R78, UR4 ;  /* 0x000000044e4e7c36 */ /* 0x000fe20008000000 */
[----:B------:R-:W-:Y:S01]  /*f090*/  ISETP.LT.AND P5, PT, R251, UR16, !P2 ;  /* 0x00000010fb007c0c */ /* 0x000fe2000d7a1270 */
[----:B------:R-:W-:Y:S01]  /*f0a0*/  ULDC UR4, c[0x0][0x248] ;  /* 0x0000920000047ab9 */ /* 0x000fe20000000800 */
[----:B------:R-:W-:Y:S01]  /*f0b0*/  PRMT R79, R20, 0x7773, RZ ;  /* 0x00007773144f7816 */ /* 0x000fe200000000ff */
[----:B------:R-:W-:Y:S01]  /*f0c0*/  IMAD.X R71, R81, 0x1, R68, P4 ;  /* 0x0000000151477824 */ /* 0x000fe200020e0644 */
[----:B------:R-:W-:-:S02]  /*f0d0*/  SHF.R.S32.HI R85, RZ, 0x1f, R78 ;  /* 0x0000001fff557819 */ /* 0x000fc4000001144e */
[----:B0-----:R-:W-:Y:S02]  /*f0e0*/  IADD3 R72, P6, R78, R0, RZ ;  /* 0x000000004e487210 */ /* 0x001fe40007fde0ff */
[----:B------:R-:W-:Y:S01]  /*f0f0*/  ISETP.LT.AND P4, PT, R250, UR12, !P2 ;  /* 0x0000000cfa007c0c */ /* 0x000fe2000d781270 */
[----:B------:R0:W-:Y:S01]  /*f100*/  @P1 STG.E.U8 desc[UR14][R70.64], R79 ;  /* 0x0000004f46001986 */ /* 0x0001e2000c10110e */
[----:B------:R-:W-:Y:S01]  /*f110*/  IADD3 R74, P1, R78, R3, RZ ;  /* 0x000000034e4a7210 */ /* 0x000fe20007f3e0ff */
[----:B------:R-:W-:Y:S01]  /*f120*/  IMAD.X R73, R85, 0x1, R2, P6 ;  /* 0x0000000155497824 */ /* 0x000fe200030e0602 */
[C---:B------:R-:W-:Y:S02]  /*f130*/  PRMT R81, R17.reuse, 0x7770, RZ ;  /* 0x0000777011517816 */ /* 0x040fe400000000ff */
[----:B--2---:R-:W-:Y:S01]  /*f140*/  PRMT R69, R17, 0x7771, RZ ;  /* 0x0000777111457816 */ /* 0x004fe200000000ff */
[----:B------:R-:W-:Y:S01]  /*f150*/  IMAD.X R75, R85, 0x1, R11, P1 ;  /* 0x00000001554b7824 */ /* 0x000fe200008e060b */
[----:B------:R-:W-:Y:S01]  /*f160*/  ULDC UR12, c[0x0][0x228] ;  /* 0x00008a00000c7ab9 */ /* 0x000fe20000000800 */
[----:B------:R2:W-:Y:S01]  /*f170*/  @P5 STG.E.U8 desc[UR14][R72.64], R81 ;  /* 0x0000005148005986 */ /* 0x0005e2000c10110e */
[----:B------:R-:W-:-:S02]  /*f180*/  ISETP.LT.AND P1, PT, R249, UR24, !P2 ;  /* 0x00000018f9007c0c */ /* 0x000fc4000d721270 */
[C---:B0-----:R-:W-:Y:S01]  /*f190*/  IADD3 R70, P5, R78.reuse, R10, RZ ;  /* 0x0000000a4e467210 */ /* 0x041fe20007fbe0ff */
[----:B------:R-:W-:Y:S01]  /*f1a0*/  VIADD R79, R78, UR4 ;  /* 0x000000044e4f7c36 */ /* 0x000fe20008000000 */
[----:B------:R0:W-:Y:S01]  /*f1b0*/  @P4 STG.E.U8 desc[UR14][R74.64], R69 ;  /* 0x000000454a004986 */ /* 0x0001e2000c10110e */
[----:B------:R-:W-:Y:S01]  /*f1c0*/  ISETP.LT.AND P2, PT, R248, UR26, !P2 ;  /* 0x0000001af8007c0c */ /* 0x000fe2000d741270 */
[----:B------:R-:W-:Y:S01]  /*f1d0*/  ULDC UR4, c[0x0][0x228] ;  /* 0x00008a0000047ab9 */ /* 0x000fe20000000800 */
[----:B------:R-:W-:Y:S01]  /*f1e0*/  ISETP.LT.AND P4, PT, R251, UR28, !P3 ;  /* 0x0000001cfb007c0c */ /* 0x000fe2000df81270 */
[----:B------:R-:W-:Y:S01]  /*f1f0*/  IMAD.X R71, R85, 0x1, R8, P5 ;  /* 0x0000000155477824 */ /* 0x000fe200028e0608 */
[----:B------:R-:W-:Y:S02]  /*f200*/  IADD3 R76, P5, R78, R9, RZ ;  /* 0x000000094e4c7210 */ /* 0x000fe40007fbe0ff */
[----:B------:R-:W-:Y:S02]  /*f210*/  SHF.R.S32.HI R87, RZ, 0x1f, R79 ;  /* 0x0000001fff577819 */ /* 0x000fe4000001144f */
[----:B------:R-:W-:Y:S01]  /*f220*/  IADD3 R16, P6, R79, R0, RZ ;  /* 0x000000004f107210 */ /* 0x000fe20007fde0ff */
[----:B------:R-:W-:Y:S01]  /*f230*/  IMAD.X R77, R85, 0x1, R68, P5 ;  /* 0x00000001554d7824 */ /* 0x000fe200028e0644 */
[----:B--2---:R-:W-:-:S02]  /*f240*/  PRMT R73, R17, 0x7772, RZ ;  /* 0x0000777211497816 */ /* 0x004fc400000000ff */
[----:B0-----:R-:W-:Y:S01]  /*f250*/  PRMT R69, R17, 0x7773, RZ ;  /* 0x0000777311457816 */ /* 0x001fe200000000ff */
[----:B------:R-:W-:Y:S01]  /*f260*/  IMAD.X R17, R87, 0x1, R2, P6 ;  /* 0x0000000157117824 */ /* 0x000fe200030e0602 */
[----:B------:R-:W-:Y:S01]  /*f270*/  PRMT R75, R21, 0x7770, RZ ;  /* 0x00007770154b7816 */ /* 0x000fe200000000ff */
[----:B------:R0:W-:Y:S01]  /*f280*/  @P1 STG.E.U8 desc[UR14][R70.64], R73 ;  /* 0x0000004946001986 */ /* 0x0001e2000c10110e */
[----:B------:R-:W-:Y:S02]  /*f290*/  IADD3 R72, P5, R79, R10, RZ ;  /* 0x0000000a4f487210 */ /* 0x000fe40007fbe0ff */
[----:B------:R-:W-:Y:S01]  /*f2a0*/  ISETP.LT.AND P1, PT, R250, UR4, !P3 ;  /* 0x00000004fa007c0c */ /* 0x000fe2000df21270 */
[----:B------:R-:W-:Y:S01]  /*f2b0*/  @P2 STG.E.U8 desc[UR14][R76.64], R69 ;  /* 0x000000454c002986 */ /* 0x000fe2000c10110e */
[----:B------:R-:W-:Y:S01]  /*f2c0*/  VIADD R20, R252, 0x4 ;  /* 0x00000004fc147836 */ /* 0x000fe20000000000 */
[----:B------:R-:W-:Y:S02]  /*f2d0*/  ULDC UR4, c[0x0][0x22c] ;  /* 0x00008b0000047ab9 */ /* 0x000fe40000000800 */
[----:B------:R2:W-:Y:S01]  /*f2e0*/  @P4 STG.E.U8 desc[UR14][R16.64], R75 ;  /* 0x0000004b10004986 */ /* 0x0005e2000c10110e */
[----:B------:R-:W-:Y:S01]  /*f2f0*/  ISETP.LT.AND P4, PT, R249, UR6, !P3 ;  /* 0x00000006f9007c0c */ /* 0x000fe2000df81270 */
[----:B------:R-:W-:Y:S01]  /*f300*/  ULDC UR6, c[0x0][0x228] ;  /* 0x00008a0000067ab9 */ /* 0x000fe20000000800 */
[----:B------:R-:W-:Y:S01]  /*f310*/  ISETP.LT.AND P3, PT, R248, UR8, !P3 ;  /* 0x00000008f8007c0c */ /* 0x000fe2000df61270 */
[----:B0-----:R-:W-:Y:S01]  /*f320*/  IMAD.X R73, R87, 0x1, R8, P5 ;  /* 0x0000000157497824 */ /* 0x001fe200028e0608 */
[----:B------:R-:W-:Y:S01]  /*f330*/  IADD3 R70, P2, R79, R3, RZ ;  /* 0x000000034f467210 */ /* 0x000fe20007f5e0ff */
[----:B------:R-:W-:Y:S01]  /*f340*/  ULDC UR8, c[0x0][0x228] ;  /* 0x00008a0000087ab9 */ /* 0x000fe20000000800 */
[----:B------:R-:W-:-:S02]  /*f350*/  PRMT R81, R21, 0x7771, RZ ;  /* 0x0000777115517816 */ /* 0x000fc400000000ff */
[----:B--2---:R-:W-:Y:S01]  /*f360*/  IADD3 R16, P5, R79, R9, RZ ;  /* 0x000000094f107210 */ /* 0x004fe20007fbe0ff */
[----:B------:R-:W-:Y:S01]  /*f370*/  IMAD.X R71, R87, 0x1, R11, P2 ;  /* 0x0000000157477824 */ /* 0x000fe200010e060b */
[----:B------:R-:W-:Y:S01]  /*f380*/  ISETP.GE.AND P2, PT, R20, UR4, PT ;  /* 0x0000000414007c0c */ /* 0x000fe2000bf46270 */
[----:B------:R-:W-:Y:S01]  /*f390*/  ULDC UR4, c[0x0][0x248] ;  /* 0x0000920000047ab9 */ /* 0x000fe20000000800 */
[----:B------:R-:W-:Y:S01]  /*f3a0*/  PRMT R77, R21, 0x7772, RZ ;  /* 0x00007772154d7816 */ /* 0x000fe200000000ff */
[----:B------:R-:W-:Y:S01]  /*f3b0*/  IMAD.X R17, R87, 0x1, R68, P5 ;  /* 0x0000000157117824 */ /* 0x000fe200028e0644 */
[----:B------:R-:W-:Y:S01]  /*f3c0*/  PRMT R75, R21, 0x7773, RZ ;  /* 0x00007773154b7816 */ /* 0x000fe200000000ff */
[----:B------:R-:W-:Y:S01]  /*f3d0*/  VIADD R79, R79, UR4 ;  /* 0x000000044f4f7c36 */ /* 0x000fe20008000000 */
[----:B------:R0:W-:Y:S01]  /*f3e0*/  @P1 STG.E.U8 desc[UR14][R70.64], R81 ;  /* 0x0000005146001986 */ /* 0x0001e2000c10110e */
[----:B------:R-:W-:Y:S01]  /*f3f0*/  VIADD R69, R252, 0x5 ;  /* 0x00000005fc457836 */ /* 0x000fe20000000000 */
[----:B------:R-:W-:Y:S01]  /*f400*/  ISETP.LT.AND P5, PT, R249, UR10, !P2 ;  /* 0x0000000af9007c0c */ /* 0x000fe2000d7a1270 */
[----:B------:R-:W-:Y:S01]  /*f410*/  ULDC UR4, c[0x0][0x22c] ;  /* 0x00008b0000047ab9 */ /* 0x000fe20000000800 */
[----:B------:R-:W-:Y:S01]  /*f420*/  @P4 STG.E.U8 desc[UR14][R72.64], R77 ;  /* 0x0000004d48004986 */ /* 0x000fe2000c10110e */
[----:B------:R-:W-:Y:S01]  /*f430*/  ISETP.LT.AND P4, PT, R251, UR6, !P2 ;  /* 0x00000006fb007c0c */ /* 0x000fe2000d781270 */
[----:B------:R-:W-:Y:S01]  /*f440*/  ULDC UR10, c[0x0][0x228] ;  /* 0x00008a00000a7ab9 */ /* 0x000fe20000000800 */
[----:B------:R-:W-:Y:S01]  /*f450*/  IADD3 R20, P6, R79, R0, RZ ;  /* 0x000000004f147210 */ /* 0x000fe20007fde0ff */
[----:B------:R2:W-:Y:S01]  /*f460*/  @P3 STG.E.U8 desc[UR14][R16.64], R75 ;  /* 0x0000004b10003986 */ /* 0x0005e2000c10110e */
[----:B------:R-:W-:Y:S01]  /*f470*/  ISETP.LT.AND P3, PT, R250, UR8, !P2 ;  /* 0x00000008fa007c0c */ /* 0x000fe2000d761270 */
[----:B------:R-:W-:Y:S01]  /*f480*/  ULDC UR8, c[0x0][0x228] ;  /* 0x00008a0000087ab9 */ /* 0x000fe20000000800 */
[----:B------:R-:W-:Y:S01]  /*f490*/  ULDC UR6, c[0x0][0x22c] ;  /* 0x00008b0000067ab9 */ /* 0x000fe20000000800 */
[----:B0-----:R-:W-:-:S02]  /*f4a0*/  SHF.R.S32.HI R81, RZ, 0x1f, R79 ;  /* 0x0000001fff517819 */ /* 0x001fc4000001144f */
[----:B--2---:R-:W-:-:S03]  /*f4b0*/  IADD3 R16, P1, R79, R3, RZ ;  /* 0x000000034f107210 */ /* 0x004fc60007f3e0ff */
[----:B------:R-:W-:Y:S01]  /*f4c0*/  IMAD.X R21, R81, 0x1, R2, P6 ;  /* 0x0000000151157824 */ /* 0x000fe200030e0602 */
[----:B------:R-:W-:Y:S02]  /*f4d0*/  IADD3 R70, P6, R79, R10, RZ ;  /* 0x0000000a4f467210 */ /* 0x000fe40007fde0ff */
[C---:B------:R-:W-:Y:S01]  /*f4e0*/  PRMT R77, R18.reuse, 0x7770, RZ ;  /* 0x00007770124d7816 */ /* 0x040fe200000000ff */
[----:B------:R-:W-:Y:S01]  /*f4f0*/  IMAD.X R17, R81, 0x1, R11, P1 ;  /* 0x0000000151117824 */ /* 0x000fe200008e060b */
[----:B------:R-:W-:Y:S01]  /*f500*/  ISETP.GE.AND P1, PT, R69, UR4, PT ;  /* 0x0000000445007c0c */ /* 0x000fe2000bf26270 */
[----:B------:R-:W-:Y:S01]  /*f510*/  ULDC UR4, c[0x0][0x248] ;  /* 0x0000920000047ab9 */ /* 0x000fe20000000800 */
[C---:B------:R-:W-:Y:S01]  /*f520*/  PRMT R75, R18.reuse, 0x7771, RZ ;  /* 0x00007771124b7816 */ /* 0x040fe200000000ff */
[----:B------:R-:W-:Y:S01]  /*f530*/  VIADD R72, R79, UR4 ;  /* 0x000000044f487c36 */ /* 0x000fe20008000000 */
[----:B------:R-:W-:Y:S01]  /*f540*/  PRMT R73, R18, 0x7772, RZ ;  /* 0x0000777212497816 */ /* 0x000fe200000000ff */
[----:B------:R-:W-:Y:S01]  /*f550*/  IMAD.X R71, R81, 0x1, R8, P6 ;  /* 0x0000000151477824 */ /* 0x000fe200030e0608 */
[----:B------:R0:W-:Y:S01]  /*f560*/  @P4 STG.E.U8 desc[UR14][R20.64], R77 ;  /* 0x0000004d14004986 */ /* 0x0001e2000c10110e */
[----:B------:R-:W-:Y:S01]  /*f570*/  ISETP.LT.AND P4, PT, R251, UR10, !P1 ;  /* 0x0000000afb007c0c */ /* 0x000fe2000cf81270 */
[----:B------:R-:W-:Y:S01]  /*f580*/  VIADD R69, R252, 0x6 ;  /* 0x00000006fc457836 */ /* 0x000fe20000000000 */
[----:B------:R-:W-:Y:S01]  /*f590*/  ULDC UR4, c[0x0][0x248] ;  /* 0x0000920000047ab9 */ /* 0x000fe20000000800 */
[----:B------:R2:W-:Y:S01]  /*f5a0*/  @P3 STG.E.U8 desc[UR14][R16.64], R75 ;  /* 0x0000004b10003986 */ /* 0x0005e2000c10110e */
[----:B------:R-:W-:Y:S01]  /*f5b0*/  ISETP.LT.AND P3, PT, R248, UR8, !P2 ;  /* 0x00000008f8007c0c */ /* 0x000fe2000d761270 */
[----:B------:R-:W-:Y:S01]  /*f5c0*/  ULDC UR8, c[0x0][0x228] ;  /* 0x00008a0000087ab9 */ /* 0x000fe20000000800 */
[----:B------:R-:W-:Y:S01]  /*f5d0*/  ULDC UR10, c[0x0][0x228] ;  /* 0x00008a00000a7ab9 */ /* 0x000fe20000000800 */
[----:B------:R5:W-:Y:S01]  /*f5e0*/  @P5 STG.E.U8 desc[UR14][R70.64], R73 ;  /* 0x0000004946005986 */ /* 0x000be2000c10110e */
[----:B------:R-:W-:Y:S01]  /*f5f0*/  ISETP.LT.AND P5, PT, R250, UR12, !P1 ;  /* 0x0000000cfa007c0c */ /* 0x000fe2000cfa1270 */
[----:B------:R-:W-:Y:S01]  /*f600*/  ULDC UR12, c[0x0][0x228] ;  /* 0x00008a00000c7ab9 */ /* 0x000fe20000000800 */
[----:B0-----:R-:W-:-:S02]  /*f610*/  SHF.R.S32.HI R77, RZ, 0x1f, R72 ;  /* 0x0000001fff4d7819 */ /* 0x001fc40000011448 */
[----:B------:R-:W-:Y:S02]  /*f620*/  IADD3 R20, P2, R72, R0, RZ ;  /* 0x0000000048147210 */ /* 0x000fe40007f5e0ff */
[----:B--2---:R-:W-:-:S03]  /*f630*/  IADD3 R16, P6, R79, R9, RZ ;  /* 0x000000094f107210 */ /* 0x004fc60007fde0ff */
[----:B------:R-:W-:Y:S01]  /*f640*/  IMAD.X R21, R77, 0x1, R2, P2 ;  /* 0x000000014d157824 */ /* 0x000fe200010e0602 */
[----:B------:R-:W-:Y:S01]  /*f650*/  ISETP.GE.AND P2, PT, R69, UR6, PT ;  /* 0x0000000645007c0c */ /* 0x000fe2000bf46270 */
[----:B------:R-:W-:Y:S01]  /*f660*/  IMAD.X R17, R81, 0x1, R68, P6 ;  /* 0x0000000151117824 */ /* 0x000fe200030e0644 */
[----:B-----5:R-:W-:Y:S01]  /*f670*/  IADD3 R70, P6, R72, R3, RZ ;  /* 0x0000000348467210 */ /* 0x020fe20007fde0ff */
[----:B------:R-:W-:Y:S01]  /*f680*/  ULDC UR6, c[0x0][0x22c] ;  /* 0x00008b0000067ab9 */ /* 0x000fe20000000800 */
[----:B------:R-:W-:Y:S02]  /*f690*/  PRMT R69, R18, 0x7773, RZ ;  /* 0x0000777312457816 */ /* 0x000fe400000000ff */
[C---:B------:R-:W-:Y:S01]  /*f6a0*/  PRMT R75, R22.reuse, 0x7770, RZ ;  /* 0x00007770164b7816 */ /* 0x040fe200000000ff */
[----:B------:R-:W-:Y:S01]  /*f6b0*/  IMAD.X R71, R77, 0x1, R11, P6 ;  /* 0x000000014d477824 */ /* 0x000fe200030e060b */
[----:B------:R-:W-:Y:S01]  /*f6c0*/  PRMT R73, R22, 0x7771, RZ ;  /* 0x0000777116497816 */ /* 0x000fe200000000ff */
[----:B------:R0:W-:Y:S01]  /*f6d0*/  @P3 STG.E.U8 desc[UR14][R16.64], R69 ;  /* 0x0000004510003986 */ /* 0x0001e2000c10110e */
[----:B------:R-:W-:Y:S01]  /*f6e0*/  ISETP.LT.AND P3, PT, R248, UR10, !P1 ;  /* 0x0000000af8007c0c */ /* 0x000fe2000cf61270 */
[----:B------:R-:W-:Y:S01]  /*f6f0*/  VIADD R18, R252, 0x7 ;  /* 0x00000007fc127836 */ /* 0x000fe20000000000 */
[C---:B------:R-:W-:Y:S01]  /*f700*/  PRMT R81, R22.reuse, 0x7772, RZ ;  /* 0x0000777216517816 */ /* 0x040fe200000000ff */
[----:B------:R2:W-:Y:S01]  /*f710*/  @P4 STG.E.U8 desc[UR14][R20.64], R75 ;  /* 0x0000004b14004986 */ /* 0x0005e2000c10110e */
[----:B------:R-:W-:Y:S01]  /*f720*/  ISETP.LT.AND P4, PT, R249, UR8, !P1 ;  /* 0x00000008f9007c0c */ /* 0x000fe2000cf81270 */
[----:B------:R-:W-:Y:S01]  /*f730*/  ULDC UR8, c[0x0][0x228] ;  /* 0x00008a0000087ab9 */ /* 0x000fe20000000800 */
[----:B------:R-:W-:Y:S01]  /*f740*/  PRMT R79, R22, 0x7773, RZ ;  /* 0x00007773164f7816 */ /* 0x000fe200000000ff */
[----:B------:R5:W-:Y:S01]  /*f750*/  @P5 STG.E.U8 desc[UR14][R70.64], R73 ;  /* 0x0000004946005986 */ /* 0x000be2000c10110e */
[----:B------:R-:W-:Y:S01]  /*f760*/  ISETP.LT.AND P5, PT, R251, UR12, !P2 ;  /* 0x0000000cfb007c0c */ /* 0x000fe2000d7a1270 */
[----:B------:R-:W-:Y:S01]  /*f770*/  ULDC UR10, c[0x0][0x228] ;  /* 0x00008a00000a7ab9 */ /* 0x000fe20000000800 */
[----:B------:R-:W-:Y:S01]  /*f780*/  ULDC UR12, c[0x0][0x228] ;  /* 0x00008a00000c7ab9 */ /* 0x000fe20000000800 */
[C---:B0-----:R-:W-:Y:S01]  /*f790*/  VIADD R69, R72.reuse, UR4 ;  /* 0x0000000448457c36 */ /* 0x041fe20008000000 */
[C---:B--2---:R-:W-:Y:S01]  /*f7a0*/  IADD3 R20, P6, R72.reuse, R9, RZ ;  /* 0x0000000948147210 */ /* 0x044fe20007fde0ff */
[----:B------:R-:W-:Y:S01]  /*f7b0*/  ULDC UR4, c[0x0][0x228] ;  /* 0x00008a0000047ab9 */ /* 0x000fe20000000800 */
[----:B------:R-:W-:-:S02]  /*f7c0*/  IADD3 R16, P1, R72, R10, RZ ;  /* 0x0000000a48107210 */ /* 0x000fc40007f3e0ff */
[----:B------:R-:W-:Y:S01]  /*f7d0*/  SHF.R.S32.HI R85, RZ, 0x1f, R69 ;  /* 0x0000001fff557819 */ /* 0x000fe20000011445 */
[----:B------:R-:W-:Y:S01]  /*f7e0*/  IMAD.X R21, R77, 0x1, R68, P6 ;  /* 0x000000014d157824 */ /* 0x000fe200030e0644 */
[----:B-----5:R-:W-:Y:S01]  /*f7f0*/  IADD3 R70, P6, R69, R0, RZ ;  /* 0x0000000045467210 */ /* 0x020fe20007fde0ff */
[----:B------:R-:W-:Y:S01]  /*f800*/  IMAD.X R17, R77, 0x1, R8, P1 ;  /* 0x000000014d117824 */ /* 0x000fe200008e0608 */
[----:B------:R-:W-:-:S03]  /*f810*/  PRMT R77, R19, 0x7770, RZ ;  /* 0x00007770134d7816 */ /* 0x000fc600000000ff */
[----:B------:R-:W-:Y:S01]  /*f820*/  IMAD.X R71, R85, 0x1, R2, P6 ;  /* 0x0000000155477824 */ /* 0x000fe200030e0602 */
[----:B------:R-:W-:Y:S01]  /*f830*/  ISETP.GE.AND P1, PT, R18, UR6, PT ;  /* 0x0000000612007c0c */ /* 0x000fe2000bf26270 */
[----:B------:R0:W-:Y:S01]  /*f840*/  @P4 STG.E.U8 desc[UR14][R16.64], R81 ;  /* 0x0000005110004986 */ /* 0x0001e2000c10110e */
[----:B------:R-:W-:Y:S01]  /*f850*/  ULDC UR6, c[0x0][0x228] ;  /* 0x00008a0000067ab9 */ /* 0x000fe20000000800 */
[----:B------:R-:W-:Y:S01]  /*f860*/  ISETP.LT.AND P4, PT, R250, UR4, !P2 ;  /* 0x00000004fa007c0c */ /* 0x000fe2000d781270 */
[----:B------:R-:W-:Y:S01]  /*f870*/  ULDC UR4, c[0x0][0x228] ;  /* 0x00008a0000047ab9 */ /* 0x000fe20000000800 */
[----:B------:R-:W-:Y:S01]  /*f880*/  @P3 STG.E.U8 desc[UR14][R20.64], R79 ;  /* 0x0000004f14003986 */ /* 0x000fe2000c10110e */
[----:B------:R-:W-:Y:S01]  /*f890*/  ISETP.LT.AND P3, PT, R249, UR6, !P2 ;  /* 0x00000006f9007c0c */ /* 0x000fe2000d761270 */
[----:B------:R-:W-:Y:S02]  /*f8a0*/  ULDC UR6, c[0x0][0x228] ;  /* 0x00008a0000067ab9 */ /* 0x000fe40000000800 */
[----:B------:R2:W-:Y:S01]  /*f8b0*/  @P5 STG.E.U8 desc[UR14][R70.64], R77 ;  /* 0x0000004d46005986 */ /* 0x0005e2000c10110e */
[----:B------:R-:W-:-:S02]  /*f8c0*/  IADD3 R72, P5, R69, R3, RZ ;  /* 0x0000000345487210 */ /* 0x000fc40007fbe0ff */
[----:B------:R-:W-:Y:S01]  /*f8d0*/  ISETP.LT.AND P2, PT, R248, UR4, !P2 ;  /* 0x00000004f8007c0c */ /* 0x000fe2000d741270 */
[----:B------:R-:W-:Y:S01]  /*f8e0*/  ULDC UR4, c[0x0][0x248] ;  /* 0x0000920000047ab9 */ /* 0x000fe20000000800 */
[----:B0-----:R-:W-:Y:S01]  /*f8f0*/  IADD3 R16, P6, R69, R10, RZ ;  /* 0x0000000a45107210 */ /* 0x001fe20007fde0ff */
[----:B------:R-:W-:Y:S01]  /*f900*/  IMAD.X R73, R85, 0x1, R11, P5 ;  /* 0x0000000155497824 */ /* 0x000fe200028e060b */
[----:B------:R-:W-:Y:S02]  /*f910*/  IADD3 R18, P5, R69, R9, RZ ;  /* 0x0000000945127210 */ /* 0x000fe40007fbe0ff */
[----:B------:R-:W-:Y:S01]  /*f920*/  PRMT R75, R19, 0x7773, RZ ;  /* 0x00007773134b7816 */ /* 0x000fe200000000ff */
[----:B------:R-:W-:Y:S01]  /*f930*/  IMAD.X R17, R85, 0x1, R8, P6 ;  /* 0x0000000155117824 */ /* 0x000fe200030e0608 */
[----:B------:R-:W0:Y:S01]  /*f940*/  LDS.128 R80, [R83] ;  /* 0x0000000053507984 */ /* 0x000e220000000c00 */
[C---:B--2---:R-:W-:Y:S02]  /*f950*/  PRMT R77, R19.reuse, 0x7771, RZ ;  /* 0x00007771134d7816 */ /* 0x044fe400000000ff */
[----:B------:R-:W-:Y:S01]  /*f960*/  PRMT R71, R19, 0x7772, RZ ;  /* 0x0000777213477816 */ /* 0x000fe200000000ff */
[----:B------:R-:W-:-:S02]  /*f970*/  IMAD.X R19, R85, 0x1, R68, P5 ;  /* 0x0000000155137824 */ /* 0x000fc400028e0644 */
[----:B------:R-:W-:Y:S01]  /*f980*/  VIADD R69, R69, UR4 ;  /* 0x0000000445457c36 */ /* 0x000fe20008000000 */
[----:B------:R2:W-:Y:S01]  /*f990*/  @P4 STG.E.U8 desc[UR14][R72.64], R77 ;  /* 0x0000004d48004986 */ /* 0x0005e2000c10110e */
[----:B------:R-:W-:Y:S01]  /*f9a0*/  ISETP.LT.AND P4, PT, R251, UR6, !P1 ;  /* 0x00000006fb007c0c */ /* 0x000fe2000cf81270 */
[----:B------:R-:W-:Y:S01]  /*f9b0*/  VIADD R21, R252, 0x8 ;  /* 0x00000008fc157836 */ /* 0x000fe20000000000 */
[----:B------:R-:W-:Y:S01]  /*f9c0*/  ISETP.LT.AND P5, PT, R249, UR10, !P1 ;  /* 0x0000000af9007c0c */ /* 0x000fe2000cfa1270 */
[----:B------:R5:W-:Y:S01]  /*f9d0*/  @P3 STG.E.U8 desc[UR14][R16.64], R71 ;  /* 0x0000004710003986 */ /* 0x000be2000c10110e */
[----:B------:R-:W-:Y:S01]  /*f9e0*/  ISETP.LT.AND P3, PT, R250, UR8, !P1 ;  /* 0x00000008fa007c0c */ /* 0x000fe2000cf61270 */
[----:B------:R-:W-:Y:S01]  /*f9f0*/  ULDC UR4, c[0x0][0x22c] ;  /* 0x00008b0000047ab9 */ /* 0x000fe20000000800 */
[----:B------:R-:W-:Y:S01]  /*fa00*/  ULDC UR8, c[0x0][0x228] ;  /* 0x00008a0000087ab9 */ /* 0x000fe20000000800 */
[----:B------:R3:W-:Y:S01]  /*fa10*/  @P2 STG.E.U8 desc[UR14][R18.64], R75 ;  /* 0x0000004b12002986 */ /* 0x0007e2000c10110e */
[----:B------:R-:W-:Y:S01]  /*fa20*/  ULDC UR10, c[0x0][0x228] ;  /* 0x00008a00000a7ab9 */ /* 0x000fe20000000800 */
[----:B------:R-:W-:Y:S01]  /*fa30*/  VIADD R22, R252, 0x9 ;  /* 0x00000009fc167836 */ /* 0x000fe20000000000 */
[----:B------:R-:W-:Y:S01]  /*fa40*/  ULDC UR6, c[0x0][0x22c] ;  /* 0x00008b0000067ab9 */ /* 0x000fe20000000800 */
[----:B--2---:R-:W-:-:S02]  /*fa50*/  SHF.R.S32.HI R77, RZ, 0x1f, R69 ;  /* 0x0000001fff4d7819 */ /* 0x004fc40000011445 */
[C---:B-----5:R-:W-:Y:S02]  /*fa60*/  IADD3 R16, P6, R69.reuse, R0, RZ ;  /* 0x0000000045107210 */ /* 0x060fe40007fde0ff */
[----:B---3--:R-:W-:-:S03]  /*fa70*/  IADD3 R18, P2, R69, R3, RZ ;  /* 0x0000000345127210 */ /* 0x008fc60007f5e0ff */
[----:B------:R-:W-:Y:S01]  /*fa80*/  IMAD.X R17, R77, 0x1, R2, P6 ;  /* 0x000000014d117824 */ /* 0x000fe200030e0602 */
[C---:B------:R-:W-:Y:S02]  /*fa90*/  PRMT R75, R23.reuse, 0x7770, RZ ;  /* 0x00007770174b7816 */ /* 0x040fe400000000ff */
[----:B------:R-:W-:Y:S01]  /*faa0*/  PRMT R73, R23, 0x7771, RZ ;  /* 0x0000777117497816 */ /* 0x000fe200000000ff */
[----:B------:R-:W-:Y:S01]  /*fab0*/  IMAD.X R19, R77, 0x1, R11, P2 ;  /* 0x000000014d137824 */ /* 0x000fe200010e060b */
[----:B------:R-:W-:Y:S01]  /*fac0*/  IADD3 R20, P6, R69, R10, RZ ;  /* 0x0000000a45147210 */ /* 0x000fe20007fde0ff */
[----:B------:R2:W-:Y:S01]  /*fad0*/  @P4 STG.E.U8 desc[UR14][R16.64], R75 ;  /* 0x0000004b10004986 */ /* 0x0005e2000c10110e */
[----:B------:R-:W-:Y:S01]  /*fae0*/  ISETP.GE.AND P2, PT, R21, UR4, PT ;  /* 0x0000000415007c0c */ /* 0x000fe2000bf46270 */
[----:B------:R-:W-:Y:S01]  /*faf0*/  ULDC UR4, c[0x0][0x248] ;  /* 0x0000920000047ab9 */ /* 0x000fe20000000800 */
[----:B------:R-:W-:Y:S01]  /*fb00*/  PRMT R71, R23, 0x7772, RZ ;  /* 0x0000777217477816 */ /* 0x000fe200000000ff */
[----:B------:R3:W-:Y:S01]  /*fb10*/  @P3 STG.E.U8 desc[UR14][R18.64], R73 ;  /* 0x0000004912003986 */ /* 0x0007e2000c10110e */
[----:B------:R-:W-:Y:S01]  /*fb20*/  IMAD.X R21, R77, 0x1, R8, P6 ;  /* 0x000000014d157824 */ /* 0x000fe200030e0608 */
[----:B------:R-:W-:Y:S01]  /*fb30*/  ISETP.LT.AND P3, PT, R248, UR8, !P1 ;  /* 0x00000008f8007c0c */ /* 0x000fe2000cf61270 */
[----:B------:R-:W-:Y:S01]  /*fb40*/  VIADD R70, R69, UR4 ;  /* 0x0000000445467c36 */ /* 0x000fe20008000000 */
[----:B------:R-:W-:Y:S01]  /*fb50*/  ISETP.LT.AND P4, PT, R251, UR10, !P2 ;  /* 0x0000000afb007c0c */ /* 0x000fe2000d781270 */
[----:B------:R-:W-:Y:S01]  /*fb60*/  ULDC UR4, c[0x0][0x248] ;  /* 0x0000920000047ab9 */ /* 0x000fe20000000800 */
[----:B------:R5:W-:Y:S01]  /*fb70*/  @P5 STG.E.U8 desc[UR14][R20.64], R71 ;  /* 0x0000004714005986 */ /* 0x000be2000c10110e */
[----:B--2---:R-:W-:Y:S01]  /*fb80*/  IADD3 R16, P6, R69, R9, RZ ;  /* 0x0000000945107210 */ /* 0x004fe20007fde0ff */
[----:B------:R-:W-:Y:S01]  /*fb90*/  ULDC UR8, c[0x0][0x228] ;  /* 0x00008a0000087ab9 */ /* 0x000fe20000000800 */
[----:B------:R-:W-:Y:S01]  /*fba0*/  SHF.R.S32.HI R79, RZ, 0x1f, R70 ;  /* 0x0000001fff4f7819 */ /* 0x000fe20000011446 */
[----:B------:R-:W-:Y:S01]  /*fbb0*/  ULDC UR10, c[0x0][0x228] ;  /* 0x00008a00000a7ab9 */ /* 0x000fe20000000800 */
[----:B---3--:R-:W-:-:S02]  /*fbc0*/  IADD3 R18, P1, R70, R0, RZ ;  /* 0x0000000046127210 */ /* 0x008fc40007f3e0ff */
[----:B------:R-:W-:Y:S01]  /*fbd0*/  ISETP.LT.AND P5, PT, R250, UR12, !P2 ;  /* 0x0000000cfa007c0c */ /* 0x000fe2000d7a1270 */
[----:B------:R-:W-:Y:S01]  /*fbe0*/  IMAD.X R17, R77, 0x1, R68, P6 ;  /* 0x000000014d117824 */ /* 0x000fe200030e0644 */
[----:B------:R-:W-:Y:S02]  /*fbf0*/  PRMT R75, R4, 0x7770, RZ ;  /* 0x00007770044b7816 */ /* 0x000fe400000000ff */
[----:B-----5:R-:W-:Y:S01]  /*fc00*/  PRMT R71, R23, 0x7773, RZ ;  /* 0x0000777317477816 */ /* 0x020fe200000000ff */
[C---:B------:R-:W-:Y:S01]  /*fc10*/  IMAD.X R19, R79.reuse, 0x1, R2, P1 ;  /* 0x000000014f137824 */ /* 0x040fe200008e0602 */
[----:B------:R-:W-:Y:S02]  /*fc20*/  IADD3 R20, P6, R70, R3, RZ ;  /* 0x0000000346147210 */ /* 0x000fe40007fde0ff */
[----:B------:R-:W-:Y:S01]  /*fc30*/  PRMT R73, R4, 0x7771, RZ ;  /* 0x0000777104497816 */ /* 0x000fe200000000ff */
[----:B------:R-:W-:Y:S01]  /*fc40*/  VIADD R69, R70, UR4 ;  /* 0x0000000446457c36 */ /* 0x000fe20008000000 */
[----:B------:R-:W-:Y:S01]  /*fc50*/  ISETP.GE.AND P1, PT, R22, UR6, PT ;  /* 0x0000000616007c0c */ /* 0x000fe2000bf26270 */
[----:B------:R-:W-:Y:S01]  /*fc60*/  ULDC UR6, c[0x0][0x228] ;  /* 0x00008a0000067ab9 */ /* 0x000fe20000000800 */
[----:B------:R2:W-:Y:S01]  /*fc70*/  @P3 STG.E.U8 desc[UR14][R16.64], R71 ;  /* 0x0000004710003986 */ /* 0x0005e2000c10110e */
[----:B------:R-:W-:Y:S01]  /*fc80*/  IMAD.X R21, R79, 0x1, R11, P6 ;  /* 0x000000014f157824 */ /* 0x000fe200030e060b */
[----:B------:R-:W-:Y:S01]  /*fc90*/  ISETP.LT.AND P3, PT, R249, UR6, !P2 ;  /* 0x00000006f9007c0c */ /* 0x000fe2000d761270 */
[----:B------:R-:W-:Y:S01]  /*fca0*/  ULDC UR6, c[0x0][0x228] ;  /* 0x00008a0000067ab9 */ /* 0x000fe20000000800 */
[----:B------:R-:W-:Y:S01]  /*fcb0*/  IADD3 R22, P6, R70, R10, RZ ;  /* 0x0000000a46167210 */ /* 0x000fe20007fde0ff */
[----:B------:R3:W-:Y:S01]  /*fcc0*/  @P4 STG.E.U8 desc[UR14][R18.64], R75 ;  /* 0x0000004b12004986 */ /* 0x0007e2000c10110e */
[----:B------:R-:W-:Y:S01]  /*fcd0*/  ISETP.LT.AND P2, PT, R248, UR6, !P2 ;  /* 0x00000006f8007c0c */ /* 0x000fe2000d741270 */
[----:B------:R-:W-:Y:S01]  /*fce0*/  ULDC UR4, c[0x0][0x228] ;  /* 0x00008a0000047ab9 */ /* 0x000fe20000000800 */
[----:B------:R-:W-:Y:S01]  /*fcf0*/  ISETP.LT.AND P4, PT, R251, UR8, !P1 ;  /* 0x00000008fb007c0c */ /* 0x000fe2000cf81270 */
[----:B------:R5:W-:Y:S01]  /*fd00*/  @P5 STG.E.U8 desc[UR14][R20.64], R73 ;  /* 0x0000004914005986 */ /* 0x000be2000c10110e */
[----:B------:R-:W-:Y:S01]  /*fd10*/  IMAD.X R23, R79, 0x1, R8, P6 ;  /* 0x000000014f177824 */ /* 0x000fe200030e0608 */
[----:B------:R-:W-:Y:S01]  /*fd20*/  ULDC UR6, c[0x0][0x228] ;  /* 0x00008a0000067ab9 */ /* 0x000fe20000000800 */
[----:B--2---:R-:W-:Y:S01]  /*fd30*/  IADD3 R16, P5, R70, R9, RZ ;  /* 0x0000000946107210 */ /* 0x004fe20007fbe0ff */
[----:B------:R-:W-:Y:S01]  /*fd40*/  ULDC UR8, c[0x0][0x228] ;  /* 0x00008a0000087ab9 */ /* 0x000fe20000000800 */
[----:B------:R-:W-:Y:S01]  /*fd50*/  ULDC UR12, c[0x0][0x228] ;  /* 0x00008a00000c7ab9 */ /* 0x000fe20000000800 */
[----:B---3--:R-:W-:-:S02]  /*fd60*/  SHF.R.S32.HI R75, RZ, 0x1f, R69 ;  /* 0x0000001fff4b7819 */ /* 0x008fc40000011445 */
[----:B------:R-:W-:Y:S01]  /*fd70*/  IADD3 R18, P6, R69, R0, RZ ;  /* 0x0000000045127210 */ /* 0x000fe20007fde0ff */
[----:B------:R-:W-:Y:S01]  /*fd80*/  IMAD.X R17, R79, 0x1, R68, P5 ;  /* 0x000000014f117824 */ /* 0x000fe200028e0644 */
[C---:B-----5:R-:W-:Y:S02]  /*fd90*/  PRMT R21, R4.reuse, 0x7772, RZ ;  /* 0x0000777204157816 */ /* 0x060fe400000000ff */
[----:B------:R-:W-:Y:S01]  /*fda0*/  PRMT R71, R4, 0x7773, RZ ;  /* 0x0000777304477816 */ /* 0x000fe200000000ff */
[----:B------:R-:W-:Y:S01]  /*fdb0*/  IMAD.X R19, R75, 0x1, R2, P6 ;  /* 0x000000014b137824 */ /* 0x000fe200030e0602 */
[----:B------:R-:W-:Y:S01]  /*fdc0*/  PRMT R73, R24, 0x7770, RZ ;  /* 0x0000777018497816 */ /* 0x000fe200000000ff */
[----:B------:R2:W-:Y:S01]  /*fdd0*/  @P3 STG.E.U8 desc[UR14][R22.64], R21 ;  /* 0x0000001516003986 */ /* 0x0005e2000c10110e */
[----:B------:R-:W-:Y:S01]  /*fde0*/  ISETP.LT.AND P3, PT, R250, UR4, !P1 ;  /* 0x00000004fa007c0c */ /* 0x000fe2000cf61270 */
[----:B------:R-:W-:Y:S01]  /*fdf0*/  VIADD R4, R252, 0xa ;  /* 0x0000000afc047836 */ /* 0x000fe20000000000 */
[----:B------:R-:W-:Y:S01]  /*fe00*/  ULDC UR4, c[0x0][0x22c] ;  /* 0x00008b0000047ab9 */ /* 0x000fe20000000800 */
[----:B------:R3:W-:Y:S01]  /*fe10*/  @P2 STG.E.U8 desc[UR14][R16.64], R71 ;  /* 0x0000004710002986 */ /* 0x0007e2000c10110e */
[----:B------:R-:W-:-:S03]  /*fe20*/  IADD3 R20, P2, R69, R3, RZ ;  /* 0x0000000345147210 */ /* 0x000fc60007f5e0ff */
[----:B------:R5:W-:Y:S01]  /*fe30*/  @P4 STG.E.U8 desc[UR14][R18.64], R73 ;  /* 0x0000004912004986 */ /* 0x000be2000c10110e */
[----:B------:R-:W-:Y:S01]  /*fe40*/  ISETP.LT.AND P4, PT, R249, UR6, !P1 ;  /* 0x00000006f9007c0c */ /* 0x000fe2000cf81270 */
[----:B------:R-:W-:Y:S01]  /*fe50*/  ULDC UR6, c[0x0][0x228] ;  /* 0x00008a0000067ab9 */ /* 0x000fe20000000800 */
[----:B------:R-:W-:Y:S01]  /*fe60*/  ISETP.LT.AND P1, PT, R248, UR8, !P1 ;  /* 0x00000008f8007c0c */ /* 0x000fe2000cf21270 */
[----:B--2---:R-:W-:Y:S01]  /*fe70*/  IMAD.X R21, R75, 0x1, R11, P2 ;  /* 0x000000014b157824 */ /* 0x004fe200010e060b */
[C---:B------:R-:W-:Y:S01]  /*fe80*/  IADD3 R22, P6, R69.reuse, R9, RZ ;  /* 0x0000000945167210 */ /* 0x040fe20007fde0ff */
[----:B------:R-:W-:Y:S01]  /*fe90*/  ULDC UR8, c[0x0][0x228] ;  /* 0x00008a0000087ab9 */ /* 0x000fe20000000800 */
[----:B---3--:R-:W-:Y:S02]  /*fea0*/  IADD3 R16, P5, R69, R10, RZ ;  /* 0x0000000a45107210 */ /* 0x008fe40007fbe0ff */
[----:B------:R-:W-:Y:S01]  /*feb0*/  ISETP.GE.AND P2, PT, R4, UR4, PT ;  /* 0x0000000404007c0c */ /* 0x000fe2000bf46270 */
[----:B------:R-:W-:Y:S01]  /*fec0*/  ULDC UR4, c[0x0][0x248] ;  /* 0x0000920000047ab9 */ /* 0x000fe20000000800 */
[C---:B-----5:R-:W-:Y:S01]  /*fed0*/  PRMT R73, R24.reuse, 0x7771, RZ ;  /* 0x0000777118497816 */ /* 0x060fe200000000ff */
[----:B------:R-:W-:Y:S01]  /*fee0*/  IMAD.X R17, R75, 0x1, R8, P5 ;  /* 0x000000014b117824 */ /* 0x000fe200028e0608 */
[C---:B------:R-:W-:Y:S01]  /*fef0*/  PRMT R71, R24.reuse, 0x7772, RZ ;  /* 0x0000777218477816 */ /* 0x040fe200000000ff */
[----:B------:R-:W-:Y:S01]  /*ff00*/  VIADD R69, R69, UR4 ;  /* 0x0000000445457c36 */ /* 0x000fe20008000000 */
[----:B------:R-:W-:Y:S01]  /*ff10*/  PRMT R19, R24, 0x7773, RZ ;  /* 0x0000777318137816 */ /* 0x000fe200000000ff */
[----:B------:R-:W-:Y:S01]  /*ff20*/  IMAD.X R23, R75, 0x1, R68, P6 ;  /* 0x000000014b177824 */ /* 0x000fe200030e0644 */
[----:B------:R-:W-:Y:S01]  /*ff30*/  @P3 STG.E.U8 desc[UR14][R20.64], R73 ;  /* 0x0000004914003986 */ /* 0x000fe2000c10110e */
[----:B------:R-:W-:Y:S01]  /*ff40*/  VIADD R4, R252, 0xb ;  /* 0x0000000bfc047836 */ /* 0x000fe20000000000 */
[----:B------:R-:W-:Y:S01]  /*ff50*/  SHF.R.S32.HI R77, RZ, 0x1f, R69 ;  /* 0x0000001fff4d7819 */ /* 0x000fe20000011445 */
[----:B------:R-:W-:Y:S01]  /*ff60*/  ULDC UR4, c[0x0][0x22c] ;  /* 0x00008b0000047ab9 */ /* 0x000fe20000000800 */
[----:B------:R2:W-:Y:S01]  /*ff70*/  @P4 STG.E.U8 desc[UR14][R16.64], R71 ;  /* 0x0000004710004986 */ /* 0x0005e2000c10110e */
[----:B------:R-:W-:Y:S01]  /*ff80*/  ISETP.LT.AND P4, PT, R251, UR6, !P2 ;  /* 0x00000006fb007c0c */ /* 0x000fe2000d781270 */
[----:B------:R-:W-:Y:S01]  /*ff90*/  ULDC UR6, c[0x0][0x22c] ;  /* 0x00008b0000067ab9 */ /* 0x000fe20000000800 */
[----:B------:R-:W-:Y:S01]  /*ffa0*/  IADD3 R18, P3, R69, R3, RZ ;  /* 0x0000000345127210 */ /* 0x000fe20007f7e0ff */
[----:B------:R3:W-:Y:S01]  /*ffb0*/  @P1 STG.E.U8 desc[UR14][R22.64], R19 ;  /* 0x0000001316001986 */ /* 0x0007e2000c10110e */
[----:B------:R-:W-:Y:S01]  /*ffc0*/  ISETP.LT.AND P1, PT, R250, UR8, !P2 ;  /* 0x00000008fa007c0c */ /* 0x000fe2000d721270 */
[----:B------:R-:W-:Y:S01]  /*ffd0*/  ULDC UR8, c[0x0][0x228] ;  /* 0x00008a0000087ab9 */ /* 0x000fe20000000800 */
[----:B------:R-:W-:Y:S01]  /*ffe0*/  ISETP.LT.AND P5, PT, R249, UR10, !P2 ;  /* 0x0000000af9007c0c */ /* 0x000fe2000d7a1270 */
[----:B------:R-:W-:Y:S01]  /*fff0*/  ULDC UR10, c[0x0][0x228] ;  /* 0x00008a00000a7ab9 */ /* 0x000fe20000000800 */
[----:B--2---:R-:W-:-:S02]  /*10000*/  IADD3 R16, P6, R69, R0, RZ ;  /* 0x0000000045107210 */ /* 0x004fc40007fde0ff */
[----:B------:R-:W-:-:S03]  /*10010*/  PRMT R75, R5, 0x7770, RZ ;  /* 0x00007770054b7816 */ /* 0x000fc600000000ff */
[----:B------:R-:W-:Y:S01]  /*10020*/  IMAD.X R17, R77, 0x1, R2, P6 ;  /* 0x000000014d117824 */ /* 0x000fe200030e0602 */
[----:B------:R-:W-:Y:S01]  /*10030*/  IADD3 R20, P6, R69, R10, RZ ;  /* 0x0000000a45147210 */ /* 0x000fe20007fde0ff */
[----:B---3--:R-:W-:Y:S01]  /*10040*/  IMAD.X R19, R77, 0x1, R11, P3 ;  /* 0x000000014d137824 */ /* 0x008fe200018e060b */
[----:B------:R-:W-:Y:S01]  /*10050*/  ISETP.GE.AND P3, PT, R4, UR4, PT ;  /* 0x0000000404007c0c */ /* 0x000fe2000bf66270 */
[----:B------:R-:W-:Y:S01]  /*10060*/  ULDC UR4, c[0x0][0x248] ;  /* 0x0000920000047ab9 */ /* 0x000fe20000000800 */
[----:B------:R-:W-:Y:S01]  /*10070*/  PRMT R73, R5, 0x7771, RZ ;  /* 0x0000777105497816 */ /* 0x000fe200000000ff */
[----:B------:R-:W-:Y:S01]  /*10080*/  IMAD.X R21, R77, 0x1, R8, P6 ;  /* 0x000000014d157824 */ /* 0x000fe200030e0608 */
[----:B------:R-:W-:Y:S01]  /*10090*/  PRMT R71, R5, 0x7772, RZ ;  /* 0x0000777205477816 */ /* 0x000fe200000000ff */
[----:B------:R-:W-:Y:S01]  /*100a0*/  VIADD R23, R69, UR4 ;  /* 0x0000000445177c36 */ /* 0x000fe20008000000 */
[----:B------:R-:W-:Y:S01]  /*100b0*/  ISETP.LT.AND P2, PT, R248, UR8, !P2 ;  /* 0x00000008f8007c0c */ /* 0x000fe2000d741270 */
[----:B------:R2:W-:Y:S01]  /*100c0*/  @P4 STG.E.U8 desc[UR14][R16.64], R75 ;  /* 0x0000004b10004986 */ /* 0x0005e2000c10110e */
[----:B------:R-:W-:Y:S01]  /*100d0*/  ISETP.LT.AND P4, PT, R251, UR10, !P3 ;  /* 0x0000000afb007c0c */ /* 0x000fe2000df81270 */
[----:B------:R-:W-:Y:S01]  /*100e0*/  VIADD R22, R252, 0xc ;  /* 0x0000000cfc167836 */ /* 0x000fe20000000000 */
[----:B------:R-:W-:Y:S01]  /*100f0*/  ULDC UR4, c[0x0][0x248] ;  /* 0x0000920000047ab9 */ /* 0x000fe20000000800 */
[----:B------:R3:W-:Y:S01]  /*10100*/  @P1 STG.E.U8 desc[UR14][R18.64], R73 ;  /* 0x0000004912001986 */ /* 0x0007e2000c10110e */
[----:B------:R-:W-:Y:S01]  /*10110*/  ULDC UR8, c[0x0][0x228] ;  /* 0x00008a0000087ab9 */ /* 0x000fe20000000800 */
[----:B------:R-:W-:-:S02]  /*10120*/  ULDC UR10, c[0x0][0x228] ;  /* 0x00008a00000a7ab9 */ /* 0x000fc40000000800 */
[----:B------:R5:W-:Y:S01]  /*10130*/  @P5 STG.E.U8 desc[UR14][R20.64], R71 ;  /* 0x0000004714005986 */ /* 0x000be2000c10110e */
[----:B------:R-:W-:Y:S02]  /*10140*/  ISETP.LT.AND P5, PT, R250, UR12, !P3 ;  /* 0x0000000cfa007c0c */ /* 0x000fe4000dfa1270 */
[----:B--2---:R-:W-:Y:S02]  /*10150*/  IADD3 R16, P6, R69, R9, RZ ;  /* 0x0000000945107210 */ /* 0x004fe40007fde0ff */
[----:B------:R-:W-:Y:S01]  /*10160*/  SHF.R.S32.HI R75, RZ, 0x1f, R23 ;  /* 0x0000001fff4b7819 */ /* 0x000fe20000011417 */
[C---:B------:R-:W-:Y:S01]  /*10170*/  VIADD R24, R23.reuse, UR4 ;  /* 0x0000000417187c36 */ /* 0x040fe20008000000 */
[----:B---3--:R-:W-:Y:S01]  /*10180*/  IADD3 R18, P1, R23, R0, RZ ;  /* 0x0000000017127210 */ /* 0x008fe20007f3e0ff */
[----:B------:R-:W-:Y:S01]  /*10190*/  IMAD.X R17, R77, 0x1, R68, P6 ;  /* 0x000000014d117824 */ /* 0x000fe200030e0644 */
[----:B------:R-:W-:Y:S01]  /*101a0*/  PRMT R69, R5, 0x7773, RZ ;  /* 0x0000777305457816 */ /* 0x000fe200000000ff */
[----:B------:R-:W-:Y:S01]  /*101b0*/  ULDC UR4, c[0x0][0x22c] ;  /* 0x00008b0000047ab9 */ /* 0x000fe20000000800 */
[----:B------:R-:W-:Y:S01]  /*101c0*/  IADD3 R4, P6, R23, R3, RZ ;  /* 0x0000000317047210 */ /* 0x000fe20007fde0ff */
[----:B------:R-:W-:Y:S01]  /*101d0*/  IMAD.X R19, R75, 0x1, R2, P1 ;  /* 0x000000014b137824 */ /* 0x000fe200008e0602 */
[----:B------:R-:W-:Y:S01]  /*101e0*/  ISETP.GE.AND P1, PT, R22, UR6, PT ;  /* 0x0000000616007c0c */ /* 0x000fe2000bf26270 */
[----:B------:R-:W-:Y:S01]  /*101f0*/  ULDC UR6, c[0x0][0x228] ;  /* 0x00008a0000067ab9 */ /* 0x000fe20000000800 */
[----:B------:R-:W-:Y:S01]  /*10200*/  PRMT R73, R25, 0x7770, RZ ;  /* 0x0000777019497816 */ /* 0x000fe200000000ff */
[----:B------:R2:W-:Y:S01]  /*10210*/  @P2 STG.E.U8 desc[UR14][R16.64], R69 ;  /* 0x0000004510002986 */ /* 0x0005e2000c10110e */
[----:B------:R-:W-:Y:S01]  /*10220*/  IMAD.X R5, R75, 0x1, R11, P6 ;  /* 0x000000014b057824 */ /* 0x000fe200030e060b */
[----:B-----5:R-:W-:Y:S01]  /*10230*/  PRMT R71, R25, 0x7771, RZ ;  /* 0x0000777119477816 */ /* 0x020fe200000000ff */
[----:B------:R-:W-:Y:S01]  /*10240*/  ULDC UR12, c[0x0][0x228] ;  /* 0x00008a00000c7ab9 */ /* 0x000fe20000000800 */
        /* <DEDUP_REMOVED lines=8> */
[----:B--2---:R-:W-:Y:S01]  /*102d0*/  IADD3 R16, P5, R23, R9, RZ ;  /* 0x0000000917107210 */ /* 0x004fe20007fbe0ff */
[C---:B------:R-:W-:Y:S01]  /*102e0*/  IMAD.X R21, R75.reuse, 0x1, R8, P6 ;  /* 0x000000014b157824 */ /* 0x040fe200030e0608 */
[----:B------:R-:W-:Y:S01]  /*102f0*/  SHF.R.S32.HI R69, RZ, 0x1f, R24 ;  /* 0x0000001fff457819 */ /* 0x000fe20000011418 */
[----:B------:R-:W-:Y:S01]  /*10300*/  ULDC UR8, c[0x0][0x228] ;  /* 0x00008a0000087ab9 */ /* 0x000fe20000000800 */
[----:B------:R-:W-:Y:S01]  /*10310*/  PRMT R23, R6, 0x7770, RZ ;  /* 0x0000777006177816 */ /* 0x000fe200000000ff */
[----:B------:R-:W-:Y:S01]  /*10320*/  IMAD.X R17, R75, 0x1, R68, P5 ;  /* 0x000000014b117824 */ /* 0x000fe200028e0644 */
[----:B---3--:R-:W-:-:S02]  /*10330*/  PRMT R19, R25, 0x7772, RZ ;  /* 0x0000777219137816 */ /* 0x008fc400000000ff */
[----:B-----5:R-:W-:Y:S02]  /*10340*/  IADD3 R4, P6, R24, R0, RZ ;  /* 0x0000000018047210 */ /* 0x020fe40007fde0ff */
[----:B------:R-:W-:-:S03]  /*10350*/  PRMT R25, R25, 0x7773, RZ ;  /* 0x0000777319197816 */ /* 0x000fc600000000ff */
[----:B------:R-:W-:Y:S01]  /*10360*/  IMAD.X R5, R69, 0x1, R2, P6 ;  /* 0x0000000145057824 */ /* 0x000fe200030e0602 */
[----:B------:R2:W-:Y:S01]  /*10370*/  @P2 STG.E.U8 desc[UR14][R20.64], R19 ;  /* 0x0000001314002986 */ /* 0x0005e2000c10110e */
[----:B------:R-:W-:Y:S01]  /*10380*/  IADD3 R18, P2, R24, R3, RZ ;  /* 0x0000000318127210 */ /* 0x000fe20007f5e0ff */
[----:B------:R-:W-:Y:S02]  /*10390*/  VIADD R22, R252, 0xd ;  /* 0x0000000dfc167836 */ /* 0x000fe40000000000 */
[----:B------:R3:W-:Y:S01]  /*103a0*/  @P3 STG.E.U8 desc[UR14][R16.64], R25 ;  /* 0x0000001910003986 */ /* 0x0007e2000c10110e */
[----:B------:R-:W-:Y:S01]  /*103b0*/  ISETP.LT.AND P3, PT, R250, UR6, !P1 ;  /* 0x00000006fa007c0c */ /* 0x000fe2000cf61270 */
[----:B------:R-:W-:Y:S02]  /*103c0*/  ULDC UR6, c[0x0][0x228] ;  /* 0x00008a0000067ab9 */ /* 0x000fe40000000800 */
[----:B------:R5:W-:Y:S01]  /*103d0*/  @P4 STG.E.U8 desc[UR14][R4.64], R23 ;  /* 0x0000001704004986 */ /* 0x000be2000c10110e */
[----:B------:R-:W-:Y:S01]  /*103e0*/  ISETP.LT.AND P4, PT, R249, UR8, !P1 ;  /* 0x00000008f9007c0c */ /* 0x000fe2000cf81270 */
[----:B------:R-:W-:Y:S01]  /*103f0*/  ULDC UR8, c[0x0][0x228] ;  /* 0x00008a0000087ab9 */ /* 0x000fe20000000800 */
[----:B------:R-:W-:Y:S01]  /*10400*/  ISETP.LT.AND P1, PT, R248, UR10, !P1 ;  /* 0x0000000af8007c0c */ /* 0x000fe2000cf21270 */
[----:B--2---:R-:W-:Y:S01]  /*10410*/  IMAD.X R19, R69, 0x1, R11, P2 ;  /* 0x0000000145137824 */ /* 0x004fe200010e060b */
[C---:B------:R-:W-:Y:S01]  /*10420*/  IADD3 R20, P6, R24.reuse, R9, RZ ;  /* 0x0000000918147210 */ /* 0x040fe20007fde0ff */
[----:B------:R-:W-:Y:S01]  /*10430*/  ULDC UR10, c[0x0][0x228] ;  /* 0x00008a00000a7ab9 */ /* 0x000fe20000000800 */
[----:B---3--:R-:W-:-:S02]  /*10440*/  IADD3 R16, P5, R24, R10, RZ ;  /* 0x0000000a18107210 */ /* 0x008fc40007fbe0ff */
[----:B------:R-:W-:Y:S01]  /*10450*/  ISETP.GE.AND P2, PT, R22, UR4, PT ;  /* 0x0000000416007c0c */ /* 0x000fe2000bf46270 */
[----:B------:R-:W-:Y:S01]  /*10460*/  ULDC UR4, c[0x0][0x248] ;  /* 0x0000920000047ab9 */ /* 0x000fe20000000800 */
[C---:B------:R-:W-:Y:S01]  /*10470*/  PRMT R25, R6.reuse, 0x7771, RZ ;  /* 0x0000777106197816 */ /* 0x040fe200000000ff */
[C---:B------:R-:W-:Y:S01]  /*10480*/  IMAD.X R17, R69.reuse, 0x1, R8, P5 ;  /* 0x0000000145117824 */ /* 0x040fe200028e0608 */
[----:B-----5:R-:W-:Y:S01]  /*10490*/  PRMT R5, R6, 0x7772, RZ ;  /* 0x0000777206057816 */ /* 0x020fe200000000ff */
[----:B------:R-:W-:Y:S01]  /*104a0*/  VIADD R24, R24, UR4 ;  /* 0x0000000418187c36 */ /* 0x000fe20008000000 */
[----:B------:R-:W-:Y:S01]  /*104b0*/  PRMT R23, R6, 0x7773, RZ ;  /* 0x0000777306177816 */ /* 0x000fe200000000ff */
[----:B------:R-:W-:Y:S01]  /*104c0*/  IMAD.X R21, R69, 0x1, R68, P6 ;  /* 0x0000000145157824 */ /* 0x000fe200030e0644 */
[----:B------:R2:W-:Y:S01]  /*104d0*/  @P3 STG.E.U8 desc[UR14][R18.64], R25 ;  /* 0x0000001912003986 */ /* 0x0005e2000c10110e */
[----:B------:R-:W-:Y:S01]  /*104e0*/  ISETP.LT.AND P5, PT, R249, UR10, !P2 ;  /* 0x0000000af9007c0c */ /* 0x000fe2000d7a1270 */
[----:B------:R-:W-:Y:S01]  /*104f0*/  ULDC UR4, c[0x0][0x22c] ;  /* 0x00008b0000047ab9 */ /* 0x000fe20000000800 */
[----:B------:R-:W-:Y:S01]  /*10500*/  SHF.R.S32.HI R71, RZ, 0x1f, R24 ;  /* 0x0000001fff477819 */ /* 0x000fe20000011418 */
[----:B------:R3:W-:Y:S01]  /*10510*/  @P4 STG.E.U8 desc[UR14][R16.64], R5 ;  /* 0x0000000510004986 */ /* 0x0007e2000c10110e */
[----:B------:R-:W-:Y:S01]  /*10520*/  IADD3 R4, P6, R24, R0, RZ ;  /* 0x0000000018047210 */ /* 0x000fe20007fde0ff */
[----:B------:R-:W-:Y:S01]  /*10530*/  VIADD R6, R252, 0xe ;  /* 0x0000000efc067836 */ /* 0x000fe20000000000 */
[----:B------:R-:W-:Y:S01]  /*10540*/  ISETP.LT.AND P4, PT, R251, UR6, !P2 ;  /* 0x00000006fb007c0c */ /* 0x000fe2000d781270 */
[----:B------:R5:W-:Y:S01]  /*10550*/  @P1 STG.E.U8 desc[UR14][R20.64], R23 ;  /* 0x0000001714001986 */ /* 0x000be2000c10110e */
[----:B------:R-:W-:Y:S01]  /*10560*/  ISETP.LT.AND P3, PT, R250, UR8, !P2 ;  /* 0x00000008fa007c0c */ /* 0x000fe2000d761270 */
[----:B------:R-:W-:Y:S01]  /*10570*/  ULDC UR8, c[0x0][0x228] ;  /* 0x00008a0000087ab9 */ /* 0x000fe20000000800 */
[C---:B------:R-:W-:Y:S01]  /*10580*/  PRMT R69, R26.reuse, 0x7770, RZ ;  /* 0x000077701a457816 */ /* 0x040fe200000000ff */
[----:B------:R-:W-:Y:S01]  /*10590*/  ULDC UR10, c[0x0][0x228] ;  /* 0x00008a00000a7ab9 */ /* 0x000fe20000000800 */
[----:B--2---:R-:W-:Y:S01]  /*105a0*/  PRMT R25, R26, 0x7771, RZ ;  /* 0x000077711a197816 */ /* 0x004fe200000000ff */
[----:B------:R-:W-:Y:S01]  /*105b0*/  ULDC UR6, c[0x0][0x22c] ;  /* 0x00008b0000067ab9 */ /* 0x000fe20000000800 */
[C---:B---3--:R-:W-:Y:S01]  /*105c0*/  IADD3 R16, P1, R24.reuse, R3, RZ ;  /* 0x0000000318107210 */ /* 0x048fe20007f3e0ff */
[----:B------:R-:W-:Y:S01]  /*105d0*/  IMAD.X R5, R71, 0x1, R2, P6 ;  /* 0x0000000147057824 */ /* 0x000fe200030e0602 */
[----:B------:R-:W-:-:S03]  /*105e0*/  IADD3 R18, P6, R24, R10, RZ ;  /* 0x0000000a18127210 */ /* 0x000fc60007fde0ff */
[C---:B------:R-:W-:Y:S01]  /*105f0*/  IMAD.X R17, R71.reuse, 0x1, R11, P1 ;  /* 0x0000000147117824 */ /* 0x040fe200008e060b */
[----:B------:R-:W-:Y:S01]  /*10600*/  ISETP.GE.AND P1, PT, R6, UR4, PT ;  /* 0x0000000406007c0c */ /* 0x000fe2000bf26270 */
[----:B------:R-:W-:Y:S01]  /*10610*/  ULDC UR4, c[0x0][0x248] ;  /* 0x0000920000047ab9 */ /* 0x000fe20000000800 */
[----:B------:R-:W-:Y:S01]  /*10620*/  IMAD.X R19, R71, 0x1, R8, P6 ;  /* 0x0000000147137824 */ /* 0x000fe200030e0608 */
[----:B-----5:R-:W-:Y:S01]  /*10630*/  PRMT R23, R26, 0x7772, RZ ;  /* 0x000077721a177816 */ /* 0x020fe200000000ff */
[----:B------:R-:W-:Y:S01]  /*10640*/  VIADD R21, R24, UR4 ;  /* 0x0000000418157c36 */ /* 0x000fe20008000000 */
[----:B------:R2:W-:Y:S01]  /*10650*/  @P4 STG.E.U8 desc[UR14][R4.64], R69 ;  /* 0x0000004504004986 */ /* 0x0005e2000c10110e */
[----:B------:R-:W-:Y:S01]  /*10660*/  ISETP.LT.AND P6, PT, R250, UR12, !P1 ;  /* 0x0000000cfa007c0c */ /* 0x000fe2000cfc1270 */
[----:B------:R-:W-:Y:S01]  /*10670*/  VIADD R6, R252, 0xf ;  /* 0x0000000ffc067836 */ /* 0x000fe20000000000 */
[----:B------:R-:W-:Y:S01]  /*10680*/  ULDC UR4, c[0x0][0x248] ;  /* 0x0000920000047ab9 */ /* 0x000fe20000000800 */
[----:B------:R3:W-:Y:S01]  /*10690*/  @P3 STG.E.U8 desc[UR14][R16.64], R25 ;  /* 0x0000001910003986 */ /* 0x0007e2000c10110e */
[----:B------:R-:W-:Y:S01]  /*106a0*/  SHF.R.S32.HI R73, RZ, 0x1f, R21 ;  /* 0x0000001fff497819 */ /* 0x000fe20000011415 */
[----:B------:R-:W-:-:S02]  /*106b0*/  ULDC UR12, c[0x0][0x228] ;  /* 0x00008a00000c7ab9 */ /* 0x000fc40000000800 */
[----:B------:R5:W-:Y:S01]  /*106c0*/  @P5 STG.E.U8 desc[UR14][R18.64], R23 ;  /* 0x0000001712005986 */ /* 0x000be2000c10110e */
[----:B------:R-:W-:Y:S01]  /*106d0*/  ISETP.LT.AND P3, PT, R248, UR8, !P2 ;  /* 0x00000008f8007c0c */ /* 0x000fe2000d761270 */
[----:B------:R-:W-:Y:S01]  /*106e0*/  ULDC UR8, c[0x0][0x228] ;  /* 0x00008a0000087ab9 */ /* 0x000fe20000000800 */
[----:B------:R-:W-:Y:S02]  /*106f0*/  ISETP.LT.AND P4, PT, R251, UR10, !P1 ;  /* 0x0000000afb007c0c */ /* 0x000fe4000cf81270 */
[----:B--2---:R-:W-:Y:S01]  /*10700*/  PRMT R69, R26, 0x7773, RZ ;  /* 0x000077731a457816 */ /* 0x004fe200000000ff */
[C---:B------:R-:W-:Y:S01]  /*10710*/  VIADD R22, R21.reuse, UR4 ;  /* 0x0000000415167c36 */ /* 0x040fe20008000000 */
[----:B---3--:R-:W-:Y:S01]  /*10720*/  IADD3 R16, P5, R21, R0, RZ ;  /* 0x0000000015107210 */ /* 0x008fe20007fbe0ff */
[----:B------:R-:W-:Y:S01]  /*10730*/  ULDC UR10, c[0x0][0x228] ;  /* 0x00008a00000a7ab9 */ /* 0x000fe20000000800 */
[----:B------:R-:W-:Y:S01]  /*10740*/  IADD3 R4, P2, R24, R9, RZ ;  /* 0x0000000918047210 */ /* 0x000fe20007f5e0ff */
[----:B------:R-:W-:-:S02]  /*10750*/  ULDC UR4, c[0x0][0x22c] ;  /* 0x00008b0000047ab9 */ /* 0x000fc40000000800 */
[----:B------:R-:W-:Y:S01]  /*10760*/  IMAD.X R17, R73, 0x1, R2, P5 ;  /* 0x0000000149117824 */ /* 0x000fe200028e0602 */
[----:B-----5:R-:W-:Y:S01]  /*10770*/  IADD3 R18, P5, R21, R3, RZ ;  /* 0x0000000315127210 */ /* 0x020fe20007fbe0ff */
[----:B------:R-:W-:Y:S01]  /*10780*/  IMAD.X R5, R71, 0x1, R68, P2 ;  /* 0x0000000147057824 */ /* 0x000fe200010e0644 */
[C---:B------:R-:W-:Y:S02]  /*10790*/  PRMT R23, R7.reuse, 0x7770, RZ ;  /* 0x0000777007177816 */ /* 0x040fe400000000ff */
[----:B------:R-:W-:Y:S01]  /*107a0*/  PRMT R25, R7, 0x7771, RZ ;  /* 0x0000777107197816 */ /* 0x000fe200000000ff */
[----:B------:R-:W-:Y:S01]  /*107b0*/  IMAD.X R19, R73, 0x1, R11, P5 ;  /* 0x0000000149137824 */ /* 0x000fe200028e060b */
[----:B------:R-:W-:Y:S01]  /*107c0*/  ISETP.GE.AND P2, PT, R6, UR6, PT ;  /* 0x0000000606007c0c */ /* 0x000fe2000bf46270 */
[----:B------:R2:W-:Y:S01]  /*107d0*/  @P3 STG.E.U8 desc[UR14][R4.64], R69 ;  /* 0x0000004504003986 */ /* 0x0005e2000c10110e */
[----:B------:R-:W-:-:S03]  /*107e0*/  ULDC UR6, c[0x0][0x228] ;  /* 0x00008a0000067ab9 */ /* 0x000fc60000000800 */
[----:B------:R-:W-:Y:S01]  /*107f0*/  @P4 STG.E.U8 desc[UR14][R16.64], R23 ;  /* 0x0000001710004986 */ /* 0x000fe2000c10110e */
[----:B------:R-:W-:Y:S01]  /*10800*/  ISETP.LT.AND P3, PT, R249, UR6, !P1 ;  /* 0x00000006f9007c0c */ /* 0x000fe2000cf61270 */
[----:B------:R-:W-:Y:S02]  /*10810*/  ULDC UR6, c[0x0][0x228] ;  /* 0x00008a0000067ab9 */ /* 0x000fe40000000800 */
[----:B------:R3:W-:Y:S01]  /*10820*/  @P6 STG.E.U8 desc[UR14][R18.64], R25 ;  /* 0x0000001912006986 */ /* 0x0007e2000c10110e */
[----:B------:R-:W-:Y:S02]  /*10830*/  IADD3 R20, P6, R21, R10, RZ ;  /* 0x0000000a15147210 */ /* 0x000fe40007fde0ff */
[----:B------:R-:W-:Y:S01]  /*10840*/  ISETP.LT.AND P1, PT, R248, UR8, !P1 ;  /* 0x00000008f8007c0c */ /* 0x000fe2000cf21270 */
[----:B------:R-:W-:Y:S01]  /*10850*/  ULDC UR8, c[0x0][0x228] ;  /* 0x00008a0000087ab9 */ /* 0x000fe20000000800 */
[----:B------:R-:W-:Y:S01]  /*10860*/  ISETP.LT.AND P4, PT, R251, UR6, !P2 ;  /* 0x00000006fb007c0c */ /* 0x000fe2000d781270 */
[----:B------:R-:W-:Y:S01]  /*10870*/  ULDC UR6, c[0x0][0x228] ;  /* 0x00008a0000067ab9 */ /* 0x000fe20000000800 */
[----:B--2---:R-:W-:Y:S01]  /*10880*/  IADD3 R4, P5, R21, R9, RZ ;  /* 0x0000000915047210 */ /* 0x004fe20007fbe0ff */
[----:B------:R-:W-:Y:S01]  /*10890*/  IMAD.X R21, R73, 0x1, R8, P6 ;  /* 0x0000000149157824 */ /* 0x000fe200030e0608 */
[----:B------:R-:W-:-:S02]  /*108a0*/  SHF.R.S32.HI R69, RZ, 0x1f, R22 ;  /* 0x0000001fff457819 */ /* 0x000fc40000011416 */
[----:B------:R-:W-:Y:S01]  /*108b0*/  IADD3 R6, P6, R22, R0, RZ ;  /* 0x0000000016067210 */ /* 0x000fe20007fde0ff */
[----:B------:R-:W-:Y:S01]  /*108c0*/  IMAD.X R5, R73, 0x1, R68, P5 ;  /* 0x0000000149057824 */ /* 0x000fe200028e0644 */
[C---:B---3--:R-:W-:Y:S02]  /*108d0*/  PRMT R19, R7.reuse, 0x7772, RZ ;  /* 0x0000777207137816 */ /* 0x048fe400000000ff */
[----:B------:R-:W-:Y:S01]  /*108e0*/  PRMT R23, R7, 0x7773, RZ ;  /* 0x0000777307177816 */ /* 0x000fe200000000ff */
[----:B------:R-:W-:Y:S01]  /*108f0*/  IMAD.X R7, R69, 0x1, R2, P6 ;  /* 0x0000000145077824 */ /* 0x000fe200030e0602 */
[----:B------:R-:W-:Y:S01]  /*10900*/  PRMT R25, R27, 0x7770, RZ ;  /* 0x000077701b197816 */ /* 0x000fe200000000ff */
[----:B------:R-:W-:Y:S01]  /*10910*/  @P3 STG.E.U8 desc[UR14][R20.64], R19 ;  /* 0x0000001314003986 */ /* 0x000fe2000c10110e */
[----:B------:R-:W-:Y:S01]  /*10920*/  ISETP.LT.AND P5, PT, R250, UR6, !P2 ;  /* 0x00000006fa007c0c */ /* 0x000fe2000d7a1270 */
[----:B------:R-:W-:Y:S01]  /*10930*/  VIADD R17, R252, 0x10 ;  /* 0x00000010fc117836 */ /* 0x000fe20000000000 */
[----:B------:R-:W-:Y:S01]  /*10940*/  IADD3 R16, P3, R22, R3, RZ ;  /* 0x0000000316107210 */ /* 0x000fe20007f7e0ff */
[----:B------:R2:W-:Y:S01]  /*10950*/  @P1 STG.E.U8 desc[UR14][R4.64], R23 ;  /* 0x0000001704001986 */ /* 0x0005e2000c10110e */
[----:B------:R-:W-:-:S03]  /*10960*/  ULDC UR6, c[0x0][0x228] ;  /* 0x00008a0000067ab9 */ /* 0x000fc60000000800 */
[----:B------:R3:W-:Y:S01]  /*10970*/  @P4 STG.E.U8 desc[UR14][R6.64], R25 ;  /* 0x0000001906004986 */ /* 0x0007e2000c10110e */
[----:B------:R-:W-:Y:S01]  /*10980*/  ISETP.LT.AND P4, PT, R249, UR8, !P2 ;  /* 0x00000008f9007c0c */ /* 0x000fe2000d781270 */
[----:B------:R-:W-:Y:S01]  /*10990*/  ULDC UR8, c[0x0][0x228] ;  /* 0x00008a0000087ab9 */ /* 0x000fe20000000800 */
[----:B------:R-:W-:Y:S01]  /*109a0*/  ISETP.LT.AND P2, PT, R248, UR10, !P2 ;  /* 0x0000000af8007c0c */ /* 0x000fe2000d741270 */
[----:B------:R-:W-:Y:S01]  /*109b0*/  ULDC UR10, c[0x0][0x228] ;  /* 0x00008a00000a7ab9 */ /* 0x000fe20000000800 */
[----:B------:R-:W-:Y:S02]  /*109c0*/  ISETP.GE.AND P1, PT, R17, UR4, PT ;  /* 0x0000000411007c0c */ /* 0x000fe4000bf26270 */
[C---:B--2---:R-:W-:Y:S01]  /*109d0*/  IADD3 R4, P6, R22.reuse, R10, RZ ;  /* 0x0000000a16047210 */ /* 0x044fe20007fde0ff */
[----:B------:R-:W-:Y:S01]  /*109e0*/  IMAD.X R17, R69, 0x1, R11, P3 ;  /* 0x0000000145117824 */ /* 0x000fe200018e060b */
[----:B------:R-:W-:Y:S01]  /*109f0*/  PRMT R21, R27, 0x7771, RZ ;  /* 0x000077711b157816 */ /* 0x000fe200000000ff */
[----:B------:R-:W-:Y:S01]  /*10a00*/  ULDC UR4, c[0x0][0x248] ;  /* 0x0000920000047ab9 */ /* 0x000fe20000000800 */
[----:B---3--:R-:W-:Y:S01]  /*10a10*/  IADD3 R6, P3, R22, R9, RZ ;  /* 0x0000000916067210 */ /* 0x008fe20007f7e0ff */
[----:B------:R-:W-:Y:S01]  /*10a20*/  IMAD.X R5, R69, 0x1, R8, P6 ;  /* 0x0000000145057824 */ /* 0x000fe200030e0608 */
[----:B------:R-:W-:-:S02]  /*10a30*/  PRMT R19, R27, 0x7773, RZ ;  /* 0x000077731b137816 */ /* 0x000fc400000000ff */
[----:B------:R-:W-:Y:S01]  /*10a40*/  PRMT R27, R27, 0x7772, RZ ;  /* 0x000077721b1b7816 */ /* 0x000fe200000000ff */
[----:B------:R-:W-:Y:S01]  /*10a50*/  IMAD.X R7, R69, 0x1, R68, P3 ;  /* 0x0000000145077824 */ /* 0x000fe200018e0644 */
[----:B------:R-:W-:Y:S01]  /*10a60*/  @P5 STG.E.U8 desc[UR14][R16.64], R21 ;  /* 0x0000001510005986 */ /* 0x000fe2000c10110e */
[----:B------:R-:W-:Y:S01]  /*10a70*/  VIADD R22, R22, UR4 ;  /* 0x0000000416167c36 */ /* 0x000fe20008000000 */
[----:B------:R-:W-:Y:S01]  /*10a80*/  ISETP.LT.AND P3, PT, R250, UR8, !P1 ;  /* 0x00000008fa007c0c */ /* 0x000fe2000cf61270 */
[----:B------:R-:W-:Y:S01]  /*10a90*/  VIADD R18, R252, 0x11 ;  /* 0x00000011fc127836 */ /* 0x000fe20000000000 */
[----:B------:R2:W-:Y:S01]  /*10aa0*/  @P4 STG.E.U8 desc[UR14][R4.64], R27 ;  /* 0x0000001b04004986 */ /* 0x0005e2000c10110e */
[----:B------:R-:W-:Y:S01]  /*10ab0*/  ISETP.LT.AND P4, PT, R251, UR6, !P1 ;  /* 0x00000006fb007c0c */ /* 0x000fe2000cf81270 */
[----:B------:R-:W-:Y:S01]  /*10ac0*/  ULDC UR4, c[0x0][0x22c] ;  /* 0x00008b0000047ab9 */ /* 0x000fe20000000800 */
[----:B------:R-:W-:Y:S01]  /*10ad0*/  SHF.R.S32.HI R69, RZ, 0x1f, R22 ;  /* 0x0000001fff457819 */ /* 0x000fe20000011416 */
[----:B------:R3:W-:Y:S01]  /*10ae0*/  @P2 STG.E.U8 desc[UR14][R6.64], R19 ;  /* 0x0000001306002986 */ /* 0x0007e2000c10110e */
[----:B------:R-:W-:Y:S01]  /*10af0*/  ISETP.LT.AND P5, PT, R249, UR10, !P1 ;  /* 0x0000000af9007c0c */ /* 0x000fe2000cfa1270 */
[----:B------:R-:W-:Y:S01]  /*10b00*/  ULDC UR8, c[0x0][0x228] ;  /* 0x00008a0000087ab9 */ /* 0x000fe20000000800 */
[C---:B----4-:R-:W-:Y:S01]  /*10b10*/  PRMT R25, R28.reuse, 0x7770, RZ ;  /* 0x000077701c197816 */ /* 0x050fe200000000ff */
[----:B------:R-:W-:Y:S01]  /*10b20*/  ULDC UR10, c[0x0][0x228] ;  /* 0x00008a00000a7ab9 */ /* 0x000fe20000000800 */
[----:B------:R-:W-:Y:S01]  /*10b30*/  PRMT R23, R28, 0x7771, RZ ;  /* 0x000077711c177816 */ /* 0x000fe200000000ff */
[----:B------:R-:W-:Y:S01]  /*10b40*/  ULDC UR6, c[0x0][0x22c] ;  /* 0x00008b0000067ab9 */ /* 0x000fe20000000800 */
[----:B--2---:R-:W-:-:S02]  /*10b50*/  IADD3 R4, P6, R22, R0, RZ ;  /* 0x0000000016047210 */ /* 0x004fc40007fde0ff */
[----:B---3--:R-:W-:-:S03]  /*10b60*/  IADD3 R6, P2, R22, R3, RZ ;  /* 0x0000000316067210 */ /* 0x008fc60007f5e0ff */
[C---:B------:R-:W-:Y:S01]  /*10b70*/  IMAD.X R5, R69.reuse, 0x1, R2, P6 ;  /* 0x0000000145057824 */ /* 0x040fe200030e0602 */
[----:B------:R-:W-:Y:S01]  /*10b80*/  IADD3 R16, P6, R22, R10, RZ ;  /* 0x0000000a16107210 */ /* 0x000fe20007fde0ff */
[C---:B------:R-:W-:Y:S01]  /*10b90*/  IMAD.X R7, R69.reuse, 0x1, R11, P2 ;  /* 0x0000000145077824 */ /* 0x040fe200010e060b */
[----:B------:R-:W-:Y:S02]  /*10ba0*/  ISETP.GE.AND P2, PT, R18, UR4, PT ;  /* 0x0000000412007c0c */ /* 0x000fe4000bf46270 */
[----:B------:R2:W-:Y:S01]  /*10bb0*/  @P4 STG.E.U8 desc[UR14][R4.64], R25 ;  /* 0x0000001904004986 */ /* 0x0005e2000c10110e */
[----:B------:R-:W-:Y:S01]  /*10bc0*/  ULDC UR4, c[0x0][0x248] ;  /* 0x0000920000047ab9 */ /* 0x000fe20000000800 */
[----:B------:R-:W-:Y:S01]  /*10bd0*/  IMAD.X R17, R69, 0x1, R8, P6 ;  /* 0x0000000145117824 */ /* 0x000fe200030e0608 */
[----:B------:R-:W-:Y:S01]  /*10be0*/  PRMT R21, R28, 0x7772, RZ ;  /* 0x000077721c157816 */ /* 0x000fe200000000ff */
[----:B------:R3:W-:Y:S01]  /*10bf0*/  @P3 STG.E.U8 desc[UR14][R6.64], R23 ;  /* 0x0000001706003986 */ /* 0x0007e2000c10110e */
[----:B------:R-:W-:Y:S01]  /*10c00*/  VIADD R19, R22, UR4 ;  /* 0x0000000416137c36 */ /* 0x000fe20008000000 */
[----:B------:R-:W-:Y:S01]  /*10c10*/  ISETP.LT.AND P3, PT, R248, UR8, !P1 ;  /* 0x00000008f8007c0c */ /* 0x000fe2000cf61270 */
[----:B------:R-:W-:Y:S01]  /*10c20*/  VIADD R18, R252, 0x12 ;  /* 0x00000012fc127836 */ /* 0x000fe20000000000 */
[----:B------:R4:W-:Y:S01]  /*10c30*/  @P5 STG.E.U8 desc[UR14][R16.64], R21 ;  /* 0x0000001510005986 */ /* 0x0009e2000c10110e */
[----:B------:R-:W-:Y:S01]  /*10c40*/  ISETP.LT.AND P4, PT, R251, UR10, !P2 ;  /* 0x0000000afb007c0c */ /* 0x000fe2000d781270 */
[----:B------:R-:W-:Y:S01]  /*10c50*/  ULDC UR4, c[0x0][0x248] ;  /* 0x0000920000047ab9 */ /* 0x000fe20000000800 */
[----:B--2---:R-:W-:Y:S01]  /*10c60*/  IADD3 R4, P6, R22, R9, RZ ;  /* 0x0000000916047210 */ /* 0x004fe20007fde0ff */
[----:B------:R-:W-:Y:S01]  /*10c70*/  ULDC UR8, c[0x0][0x228] ;  /* 0x00008a0000087ab9 */ /* 0x000fe20000000800 */
[----:B------:R-:W-:Y:S01]  /*10c80*/  SHF.R.S32.HI R71, RZ, 0x1f, R19 ;  /* 0x0000001fff477819 */ /* 0x000fe20000011413 */
[----:B------:R-:W-:Y:S01]  /*10c90*/  VIADD R20, R252, 0x13 ;  /* 0x00000013fc147836 */ /* 0x000fe20000000000 */
[----:B---3--:R-:W-:-:S02]  /*10ca0*/  IADD3 R6, P1, R19, R0, RZ ;  /* 0x0000000013067210 */ /* 0x008fc40007f3e0ff */
[----:B------:R-:W-:Y:S01]  /*10cb0*/  ISETP.LT.AND P5, PT, R250, UR12, !P2 ;  /* 0x0000000cfa007c0c */ /* 0x000fe2000d7a1270 */
[----:B------:R-:W-:Y:S01]  /*10cc0*/  IMAD.X R5, R69, 0x1, R68, P6 ;  /* 0x0000000145057824 */ /* 0x000fe200030e0644 */
[----:B----4-:R-:W-:Y:S02]  /*10cd0*/  IADD3 R16, P6, R19, R3, RZ ;  /* 0x0000000313107210 */ /* 0x010fe40007fde0ff */
[----:B------:R-:W-:Y:S01]  /*10ce0*/  PRMT R23, R28, 0x7773, RZ ;  /* 0x000077731c177816 */ /* 0x000fe200000000ff */
[C---:B------:R-:W-:Y:S01]  /*10cf0*/  IMAD.X R7, R71.reuse, 0x1, R2, P1 ;  /* 0x0000000147077824 */ /* 0x040fe200008e0602 */
[----:B------:R-:W-:Y:S01]  /*10d00*/  ISETP.GE.AND P1, PT, R18, UR6, PT ;  /* 0x0000000612007c0c */ /* 0x000fe2000bf26270 */
[----:B------:R-:W-:Y:S01]  /*10d10*/  ULDC UR6, c[0x0][0x228] ;  /* 0x00008a0000067ab9 */ /* 0x000fe20000000800 */
[C---:B------:R-:W-:Y:S01]  /*10d20*/  PRMT R27, R32.reuse, 0x7770, RZ ;  /* 0x00007770201b7816 */ /* 0x040fe200000000ff */
[----:B------:R-:W-:Y:S01]  /*10d30*/  IMAD.X R17, R71, 0x1, R11, P6 ;  /* 0x0000000147117824 */ /* 0x000fe200030e060b */
[----:B------:R-:W-:Y:S01]  /*10d40*/  PRMT R25, R32, 0x7771, RZ ;  /* 0x0000777120197816 */ /* 0x000fe200000000ff */
[----:B------:R2:W-:Y:S01]  /*10d50*/  @P3 STG.E.U8 desc[UR14][R4.64], R23 ;  /* 0x0000001704003986 */ /* 0x0005e2000c10110e */
[----:B------:R-:W-:Y:S01]  /*10d60*/  ISETP.LT.AND P3, PT, R249, UR6, !P2 ;  /* 0x00000006f9007c0c */ /* 0x000fe2000d761270 */
[----:B------:R-:W-:Y:S01]  /*10d70*/  ULDC UR6, c[0x0][0x228] ;  /* 0x00008a0000067ab9 */ /* 0x000fe20000000800 */
[C---:B------:R-:W-:Y:S01]  /*10d80*/  IADD3 R18, P6, R19.reuse, R10, RZ ;  /* 0x0000000a13127210 */ /* 0x040fe20007fde0ff */
[----:B------:R-:W-:Y:S01]  /*10d90*/  VIADD R21, R19, UR4 ;  /* 0x0000000413157c36 */ /* 0x000fe20008000000 */
[----:B------:R3:W-:Y:S01]  /*10da0*/  @P4 STG.E.U8 desc[UR14][R6.64], R27 ;  /* 0x0000001b06004986 */ /* 0x0007e2000c10110e */
[----:B------:R-:W-:Y:S01]  /*10db0*/  ISETP.LT.AND P2, PT, R248, UR6, !P2 ;  /* 0x00000006f8007c0c */ /* 0x000fe2000d741270 */
[----:B------:R-:W-:Y:S01]  /*10dc0*/  ULDC UR4, c[0x0][0x228] ;  /* 0x00008a0000047ab9 */ /* 0x000fe20000000800 */
[----:B------:R-:W-:Y:S01]  /*10dd0*/  ISETP.LT.AND P4, PT, R251, UR8, !P1 ;  /* 0x00000008fb007c0c */ /* 0x000fe2000cf81270 */
[----:B------:R4:W-:Y:S01]  /*10de0*/  @P5 STG.E.U8 desc[UR14][R16.64], R25 ;  /* 0x0000001910005986 */ /* 0x0009e2000c10110e */
[----:B------:R-:W-:Y:S01]  /*10df0*/  ULDC UR6, c[0x0][0x228] ;  /* 0x00008a0000067ab9 */ /* 0x000fe20000000800 */
[----:B------:R-:W-:Y:S01]  /*10e00*/  ULDC UR8, c[0x0][0x228] ;  /* 0x00008a0000087ab9 */ /* 0x000fe20000000800 */
[----:B--2---:R-:W-:Y:S01]  /*10e10*/  IADD3 R4, P5, R19, R9, RZ ;  /* 0x0000000913047210 */ /* 0x004fe20007fbe0ff */
[----:B------:R-:W-:Y:S01]  /*10e20*/  IMAD.X R19, R71, 0x1, R8, P6 ;  /* 0x0000000147137824 */ /* 0x000fe200030e0608 */
[----:B------:R-:W-:Y:S01]  /*10e30*/  ULDC UR10, c[0x0][0x228] ;  /* 0x00008a00000a7ab9 */ /* 0x000fe20000000800 */
[----:B------:R-:W-:Y:S01]  /*10e40*/  ULDC UR12, c[0x0][0x228] ;  /* 0x00008a00000c7ab9 */ /* 0x000fe20000000800 */
[----:B---3--:R-:W-:-:S02]  /*10e50*/  SHF.R.S32.HI R27, RZ, 0x1f, R21 ;  /* 0x0000001fff1b7819 */ /* 0x008fc40000011415 */
[----:B------:R-:W-:Y:S01]  /*10e60*/  IADD3 R6, P6, R21, R0, RZ ;  /* 0x0000000015067210 */ /* 0x000fe20007fde0ff */
[----:B------:R-:W-:Y:S01]  /*10e70*/  IMAD.X R5, R71, 0x1, R68, P5 ;  /* 0x0000000147057824 */ /* 0x000fe200028e0644 */
[C---:B----4-:R-:W-:Y:S02]  /*10e80*/  PRMT R17, R32.reuse, 0x7772, RZ ;  /* 0x0000777220117816 */ /* 0x050fe400000000ff */
[----:B------:R-:W-:Y:S01]  /*10e90*/  PRMT R25, R32, 0x7773, RZ ;  /* 0x0000777320197816 */ /* 0x000fe200000000ff */
[----:B------:R-:W-:Y:S01]  /*10ea0*/  IMAD.X R7, R27, 0x1, R2, P6 ;  /* 0x000000011b077824 */ /* 0x000fe200030e0602 */
[----:B------:R-:W-:Y:S01]  /*10eb0*/  PRMT R23, R29, 0x7770, RZ ;  /* 0x000077701d177816 */ /* 0x000fe200000000ff */
[----:B------:R2:W-:Y:S01]  /*10ec0*/  @P3 STG.E.U8 desc[UR14][R18.64], R17 ;  /* 0x0000001112003986 */ /* 0x0005e2000c10110e */
[----:B------:R-:W-:Y:S01]  /*10ed0*/  ISETP.LT.AND P3, PT, R250, UR4, !P1 ;  /* 0x00000004fa007c0c */ /* 0x000fe2000cf61270 */
[----:B------:R-:W-:Y:S02]  /*10ee0*/  ULDC UR4, c[0x0][0x22c] ;  /* 0x00008b0000047ab9 */ /* 0x000fe40000000800 */
        /* <DEDUP_REMOVED lines=12> */
[----:B----4-:R-:W-:Y:S01]  /*10fb0*/  PRMT R23, R29, 0x7771, RZ ;  /* 0x000077711d177816 */ /* 0x010fe200000000ff */
[----:B------:R-:W-:Y:S01]  /*10fc0*/  IMAD.X R5, R27, 0x1, R8, P5 ;  /* 0x000000011b057824 */ /* 0x000fe200028e0608 */
[----:B------:R-:W-:Y:S01]  /*10fd0*/  PRMT R7, R29, 0x7772, RZ ;  /* 0x000077721d077816 */ /* 0x000fe200000000ff */
[----:B------:R-:W-:Y:S01]  /*10fe0*/  VIADD R21, R21, UR4 ;  /* 0x0000000415157c36 */ /* 0x000fe20008000000 */
[----:B------:R-:W-:Y:S01]  /*10ff0*/  PRMT R29, R29, 0x7773, RZ ;  /* 0x000077731d1d7816 */ /* 0x000fe200000000ff */
[----:B------:R-:W-:Y:S01]  /*11000*/  IMAD.X R19, R27, 0x1, R68, P6 ;  /* 0x000000011b137824 */ /* 0x000fe200030e0644 */
[----:B------:R-:W-:Y:S01]  /*11010*/  @P3 STG.E.U8 desc[UR14][R16.64], R23 ;  /* 0x0000001710003986 */ /* 0x000fe2000c10110e */
[----:B------:R-:W-:Y:S01]  /*11020*/  ISETP.LT.AND P5, PT, R249, UR10, !P2 ;  /* 0x0000000af9007c0c */ /* 0x000fe2000d7a1270 */
[----:B------:R-:W-:Y:S01]  /*11030*/  VIADD R20, R252, 0x14 ;  /* 0x00000014fc147836 */ /* 0x000fe20000000000 */
[----:B------:R-:W-:Y:S01]  /*11040*/  SHF.R.S32.HI R69, RZ, 0x1f, R21 ;  /* 0x0000001fff457819 */ /* 0x000fe20000011415 */
[----:B------:R2:W-:Y:S01]  /*11050*/  @P4 STG.E.U8 desc[UR14][R4.64], R7 ;  /* 0x0000000704004986 */ /* 0x0005e2000c10110e */
[----:B------:R-:W-:Y:S01]  /*11060*/  ISETP.LT.AND P4, PT, R251, UR6, !P2 ;  /* 0x00000006fb007c0c */ /* 0x000fe2000d781270 */
[----:B------:R-:W-:Y:S01]  /*11070*/  ULDC UR4, c[0x0][0x22c] ;  /* 0x00008b0000047ab9 */ /* 0x000fe20000000800 */
[----:B------:R-:W-:Y:S01]  /*11080*/  IADD3 R6, P3, R21, R3, RZ ;  /* 0x0000000315067210 */ /* 0x000fe20007f7e0ff */
[----:B------:R3:W-:Y:S01]  /*11090*/  @P1 STG.E.U8 desc[UR14][R18.64], R29 ;  /* 0x0000001d12001986 */ /* 0x0007e2000c10110e */
[----:B------:R-:W-:Y:S01]  /*110a0*/  ISETP.LT.AND P1, PT, R250, UR8, !P2 ;  /* 0x00000008fa007c0c */ /* 0x000fe2000d721270 */
[----:B------:R-:W-:Y:S01]  /*110b0*/  ULDC UR8, c[0x0][0x228] ;  /* 0x00008a0000087ab9 */ /* 0x000fe20000000800 */
[C---:B------:R-:W-:Y:S01]  /*110c0*/  PRMT R27, R33.reuse, 0x7770, RZ ;  /* 0x00007770211b7816 */ /* 0x040fe200000000ff */
[----:B------:R-:W-:Y:S01]  /*110d0*/  ULDC UR10, c[0x0][0x228] ;  /* 0x00008a00000a7ab9 */ /* 0x000fe20000000800 */
[----:B------:R-:W-:Y:S01]  /*110e0*/  PRMT R25, R33, 0x7771, RZ ;  /* 0x0000777121197816 */ /* 0x000fe200000000ff */
[----:B------:R-:W-:Y:S01]  /*110f0*/  ULDC UR6, c[0x0][0x22c] ;  /* 0x00008b0000067ab9 */ /* 0x000fe20000000800 */
[----:B--2---:R-:W-:Y:S01]  /*11100*/  IADD3 R4, P6, R21, R0, RZ ;  /* 0x0000000015047210 */ /* 0x004fe20007fde0ff */
[----:B------:R-:W-:-:S04]  /*11110*/  IMAD.X R7, R69, 0x1, R11, P3 ;  /* 0x0000000145077824 */ /* 0x000fc800018e060b */
[----:B------:R-:W-:Y:S01]  /*11120*/  IMAD.X R5, R69, 0x1, R2, P6 ;  /* 0x0000000145057824 */ /* 0x000fe200030e0602 */
[----:B------:R-:W-:Y:S02]  /*11130*/  IADD3 R16, P6, R21, R10, RZ ;  /* 0x0000000a15107210 */ /* 0x000fe40007fde0ff */
[----:B------:R-:W-:Y:S01]  /*11140*/  ISETP.GE.AND P3, PT, R20, UR4, PT ;  /* 0x0000000414007c0c */ /* 0x000fe2000bf66270 */
[----:B------:R-:W-:Y:S01]  /*11150*/  ULDC UR4, c[0x0][0x248] ;  /* 0x0000920000047ab9 */ /* 0x000fe20000000800 */
[----:B------:R-:W-:Y:S01]  /*11160*/  PRMT R23, R33, 0x7772, RZ ;  /* 0x0000777221177816 */ /* 0x000fe200000000ff */
[----:B------:R-:W-:Y:S01]  /*11170*/  IMAD.X R17, R69, 0x1, R8, P6 ;  /* 0x0000000145117824 */ /* 0x000fe200030e0608 */
[----:B------:R2:W-:Y:S01]  /*11180*/  @P4 STG.E.U8 desc[UR14][R4.64], R27 ;  /* 0x0000001b04004986 */ /* 0x0005e2000c10110e */
[----:B---3--:R-:W-:Y:S01]  /*11190*/  VIADD R19, R21, UR4 ;  /* 0x0000000415137c36 */ /* 0x008fe20008000000 */
[----:B------:R-:W-:Y:S01]  /*111a0*/  ISETP.LT.AND P2, PT, R248, UR8, !P2 ;  /* 0x00000008f8007c0c */ /* 0x000fe2000d741270 */
[----:B------:R-:W-:Y:S01]  /*111b0*/  VIADD R18, R252, 0x15 ;  /* 0x00000015fc127836 */ /* 0x000fe20000000000 */
[----:B------:R3:W-:Y:S01]  /*111c0*/  @P1 STG.E.U8 desc[UR14][R6.64], R25 ;  /* 0x0000001906001986 */ /* 0x0007e2000c10110e */
[----:B------:R-:W-:Y:S01]  /*111d0*/  ISETP.LT.AND P4, PT, R251, UR10, !P3 ;  /* 0x0000000afb007c0c */ /* 0x000fe2000df81270 */
[----:B------:R-:W-:Y:S01]  /*111e0*/  ULDC UR4, c[0x0][0x248] ;  /* 0x0000920000047ab9 */ /* 0x000fe20000000800 */
[----:B------:R-:W-:Y:S01]  /*111f0*/  PRMT R33, R33, 0x7773, RZ ;  /* 0x0000777321217816 */ /* 0x000fe200000000ff */
[----:B------:R4:W-:Y:S01]  /*11200*/  @P5 STG.E.U8 desc[UR14][R16.64], R23 ;  /* 0x0000001710005986 */ /* 0x0009e2000c10110e */
[----:B------:R-:W-:Y:S01]  /*11210*/  ISETP.LT.AND P5, PT, R250, UR12, !P3 ;  /* 0x0000000cfa007c0c */ /* 0x000fe2000dfa1270 */
[----:B------:R-:W-:Y:S01]  /*11220*/  ULDC UR8, c[0x0][0x228] ;  /* 0x00008a0000087ab9 */ /* 0x000fe20000000800 */
[----:B------:R-:W-:Y:S01]  /*11230*/  VIADD R20, R252, 0x16 ;  /* 0x00000016fc147836 */ /* 0x000fe20000000000 */
[----:B--2---:R-:W-:Y:S01]  /*11240*/  IADD3 R4, P6, R21, R9, RZ ;  /* 0x0000000915047210 */ /* 0x004fe20007fde0ff */
[----:B------:R-:W-:Y:S01]  /*11250*/  ULDC UR10, c[0x0][0x228] ;  /* 0x00008a00000a7ab9 */ /* 0x000fe20000000800 */
[----:B------:R-:W-:Y:S01]  /*11260*/  SHF.R.S32.HI R27, RZ, 0x1f, R19 ;  /* 0x0000001fff1b7819 */ /* 0x000fe20000011413 */
[----:B------:R-:W-:Y:S01]  /*11270*/  ULDC UR12, c[0x0][0x228] ;  /* 0x00008a00000c7ab9 */ /* 0x000fe20000000800 */
[----:B---3--:R-:W-:Y:S01]  /*11280*/  IADD3 R6, P1, R19, R0, RZ ;  /* 0x0000000013067210 */ /* 0x008fe20007f3e0ff */
[----:B------:R-:W-:Y:S01]  /*11290*/  IMAD.X R5, R69, 0x1, R68, P6 ;  /* 0x0000000145057824 */ /* 0x000fe200030e0644 */
[----:B----4-:R-:W-:-:S03]  /*112a0*/  IADD3 R16, P6, R19, R3, RZ ;  /* 0x0000000313107210 */ /* 0x010fc60007fde0ff */
        /* <DEDUP_REMOVED lines=16> */
[----:B------:R-:W-:Y:S01]  /*113b0*/  SHF.R.S32.HI R29, RZ, 0x1f, R21 ;  /* 0x0000001fff1d7819 */ /* 0x000fe20000011415 */
[----:B------:R-:W-:Y:S01]  /*113c0*/  ULDC UR6, c[0x0][0x228] ;  /* 0x00008a0000067ab9 */ /* 0x000fe20000000800 */
[----:B--2---:R-:W-:Y:S01]  /*113d0*/  IADD3 R4, P5, R19, R9, RZ ;  /* 0x0000000913047210 */ /* 0x004fe20007fbe0ff */
[----:B------:R-:W-:Y:S01]  /*113e0*/  IMAD.X R19, R27, 0x1, R8, P6 ;  /* 0x000000011b137824 */ /* 0x000fe200030e0608 */
[----:B------:R-:W-:Y:S01]  /*113f0*/  ULDC UR8, c[0x0][0x228] ;  /* 0x00008a0000087ab9 */ /* 0x000fe20000000800 */
[----:B---3--:R-:W-:-:S02]  /*11400*/  IADD3 R6, P6, R21, R0, RZ ;  /* 0x0000000015067210 */ /* 0x008fc40007fde0ff */
[----:B------:R-:W-:Y:S01]  /*11410*/  IMAD.X R5, R27, 0x1, R68, P5 ;  /* 0x000000011b057824 */ /* 0x000fe200028e0644 */
[----:B------:R-:W-:Y:S02]  /*11420*/  PRMT R25, R34, 0x7770, RZ ;  /* 0x0000777022197816 */ /* 0x000fe400000000ff */
[C---:B----4-:R-:W-:Y:S01]  /*11430*/  PRMT R17, R30.reuse, 0x7772, RZ ;  /* 0x000077721e117816 */ /* 0x050fe200000000ff */
[----:B------:R-:W-:Y:S01]  /*11440*/  IMAD.X R7, R29, 0x1, R2, P6 ;  /* 0x000000011d077824 */ /* 0x000fe200030e0602 */
[----:B------:R-:W-:-:S03]  /*11450*/  PRMT R23, R30, 0x7773, RZ ;  /* 0x000077731e177816 */ /* 0x000fc600000000ff */
[----:B------:R2:W-:Y:S01]  /*11460*/  @P2 STG.E.U8 desc[UR14][R18.64], R17 ;  /* 0x0000001112002986 */ /* 0x0005e2000c10110e */
[----:B------:R-:W-:-:S03]  /*11470*/  IADD3 R16, P2, R21, R3, RZ ;  /* 0x0000000315107210 */ /* 0x000fc60007f5e0ff */
        /* <DEDUP_REMOVED lines=14> */
[----:B------:R-:W-:Y:S01]  /*11560*/  IMAD.X R5, R29, 0x1, R8, P5 ;  /* 0x000000011d057824 */ /* 0x000fe200028e0608 */
[C---:B----4-:R-:W-:Y:S01]  /*11570*/  PRMT R25, R34.reuse, 0x7772, RZ ;  /* 0x0000777222197816 */ /* 0x050fe200000000ff */
        /* <DEDUP_REMOVED lines=8> */
[----:B------:R-:W-:-:S03]  /*11600*/  IADD3 R6, P5, R21, R3, RZ ;  /* 0x0000000315067210 */ /* 0x000fc60007fbe0ff */
[----:B------:R3:W-:Y:S01]  /*11610*/  @P1 STG.E.U8 desc[UR14][R18.64], R23 ;  /* 0x0000001712001986 */ /* 0x0007e2000c10110e */
[----:B------:R-:W-:Y:S01]  /*11620*/  ISETP.LT.AND P1, PT, R251, UR6, !P2 ;  /* 0x00000006fb007c0c */ /* 0x000fe2000d721270 */
[----:B------:R-:W-:Y:S01]  /*11630*/  ULDC UR6, c[0x0][0x22c] ;  /* 0x00008b0000067ab9 */ /* 0x000fe20000000800 */
[----:B------:R-:W-:Y:S01]  /*11640*/  ISETP.LT.AND P4, PT, R250, UR8, !P2 ;  /* 0x00000008fa007c0c */ /* 0x000fe2000d781270 */
[----:B------:R-:W-:Y:S01]  /*11650*/  ULDC UR8, c[0x0][0x228] ;  /* 0x00008a0000087ab9 */ /* 0x000fe20000000800 */
[----:B--2---:R-:W-:Y:S02]  /*11660*/  IADD3 R4, P3, R21, R0, RZ ;  /* 0x0000000015047210 */ /* 0x004fe40007f7e0ff */
[----:B------:R-:W-:Y:S01]  /*11670*/  ISETP.LT.AND P6, PT, R249, UR10, !P2 ;  /* 0x0000000af9007c0c */ /* 0x000fe2000d7c1270 */
[----:B------:R-:W-:Y:S02]  /*11680*/  ULDC UR10, c[0x0][0x228] ;  /* 0x00008a00000a7ab9 */ /* 0x000fe40000000800 */
[----:B------:R-:W-:Y:S01]  /*11690*/  IMAD.X R5, R29, 0x1, R2, P3 ;  /* 0x000000011d057824 */ /* 0x000fe200018e0602 */
[----:B------:R-:W-:Y:S01]  /*116a0*/  ISETP.GE.AND P3, PT, R7, UR4, PT ;  /* 0x0000000407007c0c */ /* 0x000fe2000bf66270 */
[----:B------:R-:W-:Y:S01]  /*116b0*/  IMAD.X R7, R29, 0x1, R11, P5 ;  /* 0x000000011d077824 */ /* 0x000fe200028e060b */
[----:B------:R-:W-:Y:S01]  /*116c0*/  IADD3 R16, P5, R21, R10, RZ ;  /* 0x0000000a15107210 */ /* 0x000fe20007fbe0ff */
[----:B------:R-:W-:Y:S01]  /*116d0*/  ULDC UR4, c[0x0][0x248] ;  /* 0x0000920000047ab9 */ /* 0x000fe20000000800 */
[----:B------:R-:W-:-:S02]  /*116e0*/  PRMT R27, R31, 0x7770, RZ ;  /* 0x000077701f1b7816 */ /* 0x000fc400000000ff */
[----:B------:R-:W-:Y:S01]  /*116f0*/  PRMT R25, R31, 0x7771, RZ ;  /* 0x000077711f197816 */ /* 0x000fe200000000ff */
[----:B------:R-:W-:Y:S01]  /*11700*/  IMAD.X R17, R29, 0x1, R8, P5 ;  /* 0x000000011d117824 */ /* 0x000fe200028e0608 */
[----:B---3--:R-:W-:Y:S01]  /*11710*/  PRMT R23, R31, 0x7772, RZ ;  /* 0x000077721f177816 */ /* 0x008fe200000000ff */
[----:B------:R2:W-:Y:S01]  /*11720*/  @P1 STG.E.U8 desc[UR14][R4.64], R27 ;  /* 0x0000001b04001986 */ /* 0x0005e2000c10110e */
[----:B------:R-:W-:Y:S01]  /*11730*/  VIADD R19, R21, UR4 ;  /* 0x0000000415137c36 */ /* 0x000fe20008000000 */
[----:B------:R-:W-:Y:S01]  /*11740*/  ISETP.LT.AND P2, PT, R248, UR8, !P2 ;  /* 0x00000008f8007c0c */ /* 0x000fe2000d741270 */
[----:B------:R-:W-:Y:S01]  /*11750*/  VIADD R18, R252, 0x18 ;  /* 0x00000018fc127836 */ /* 0x000fe20000000000 */
[----:B------:R3:W-:Y:S01]  /*11760*/  @P4 STG.E.U8 desc[UR14][R6.64], R25 ;  /* 0x0000001906004986 */ /* 0x0007e2000c10110e */
[----:B------:R-:W-:Y:S01]  /*11770*/  ISETP.LT.AND P4, PT, R251, UR10, !P3 ;  /* 0x0000000afb007c0c */ /* 0x000fe2000df81270 */
[----:B------:R-:W-:Y:S01]  /*11780*/  ULDC UR4, c[0x0][0x248] ;  /* 0x0000920000047ab9 */ /* 0x000fe20000000800 */
[----:B------:R-:W-:Y:S01]  /*11790*/  ISETP.LT.AND P5, PT, R250, UR12, !P3 ;  /* 0x0000000cfa007c0c */ /* 0x000fe2000dfa1270 */
[----:B------:R4:W-:Y:S01]  /*117a0*/  @P6 STG.E.U8 desc[UR14][R16.64], R23 ;  /* 0x0000001710006986 */ /* 0x0009e2000c10110e */
[----:B------:R-:W-:Y:S01]  /*117b0*/  PRMT R31, R31, 0x7773, RZ ;  /* 0x000077731f1f7816 */ /* 0x000fe200000000ff */
        /* <DEDUP_REMOVED lines=9> */
[----:B------:R-:W-:Y:S01]  /*11850*/  IMAD.X R7, R27, 0x1, R2, P1 ;  /* 0x000000011b077824 */ /* 0x000fe200008e0602 */
[----:B------:R-:W-:Y:S01]  /*11860*/  ISETP.GE.AND P1, PT, R18, UR6, PT ;  /* 0x0000000612007c0c */ /* 0x000fe2000bf26270 */
[----:B------:R-:W-:Y:S01]  /*11870*/  ULDC UR6, c[0x0][0x228] ;  /* 0x00008a0000067ab9 */ /* 0x000fe20000000800 */
[----:B------:R-:W-:Y:S01]  /*11880*/  PRMT R25, R35, 0x7770, RZ ;  /* 0x0000777023197816 */ /* 0x000fe200000000ff */
        /* <DEDUP_REMOVED lines=19> */
[C---:B----4-:R-:W-:Y:S02]  /*119c0*/  PRMT R23, R35.reuse, 0x7773, RZ ;  /* 0x0000777323177816 */ /* 0x050fe400000000ff */
[----:B------:R-:W-:Y:S01]  /*119d0*/  PRMT R35, R35, 0x7772, RZ ;  /* 0x0000777223237816 */ /* 0x000fe200000000ff */
        /* <DEDUP_REMOVED lines=9> */
[----:B------:R-:W-:Y:S01]  /*11a70*/  IMAD.X R17, R29, 0x1, R11, P2 ;  /* 0x000000011d117824 */ /* 0x000fe200010e060b */
[----:B------:R-:W-:Y:S01]  /*11a80*/  ISETP.LT.AND P1, PT, R248, UR8, !P1 ;  /* 0x00000008f8007c0c */ /* 0x000fe2000cf21270 */
[----:B------:R-:W-:Y:S01]  /*11a90*/  ULDC UR6, c[0x0][0x228] ;  /* 0x00008a0000067ab9 */ /* 0x000fe20000000800 */
[C---:B--2---:R-:W-:Y:S01]  /*11aa0*/  IADD3 R18, P6, R21.reuse, R9, RZ ;  /* 0x0000000915127210 */ /* 0x044fe20007fde0ff */
[----:B------:R-:W-:Y:S01]  /*11ab0*/  ULDC UR8, c[0x0][0x228] ;  /* 0x00008a0000087ab9 */ /* 0x000fe20000000800 */
[----:B---3--:R-:W-:-:S02]  /*11ac0*/  IADD3 R4, P5, R21, R10, RZ ;  /* 0x0000000a15047210 */ /* 0x008fc40007fbe0ff */
[----:B------:R-:W-:Y:S01]  /*11ad0*/  ISETP.GE.AND P2, PT, R20, UR4, PT ;  /* 0x0000000414007c0c */ /* 0x000fe2000bf46270 */
[----:B------:R-:W-:Y:S01]  /*11ae0*/  ULDC UR4, c[0x0][0x248] ;  /* 0x0000920000047ab9 */ /* 0x000fe20000000800 */
[C---:B----4-:R-:W-:Y:S01]  /*11af0*/  PRMT R25, R36.reuse, 0x7771, RZ ;  /* 0x0000777124197816 */ /* 0x050fe200000000ff */
[----:B------:R-:W-:Y:S01]  /*11b00*/  IMAD.X R5, R29, 0x1, R8, P5 ;  /* 0x000000011d057824 */ /* 0x000fe200028e0608 */
[C---:B------:R-:W-:Y:S01]  /*11b10*/  PRMT R23, R36.reuse, 0x7772, RZ ;  /* 0x0000777224177816 */ /* 0x040fe200000000ff */
        /* <DEDUP_REMOVED lines=10> */
[C---:B------:R-:W-:Y:S01]  /*11bc0*/  IADD3 R6, P3, R21.reuse, R3, RZ ;  /* 0x0000000315067210 */ /* 0x040fe20007f7e0ff */
[----:B------:R3:W-:Y:S01]  /*11bd0*/  @P1 STG.E.U8 desc[UR14][R18.64], R7 ;  /* 0x0000000712001986 */ /* 0x0007e2000c10110e */
[----:B------:R-:W-:Y:S01]  /*11be0*/  ISETP.LT.AND P1, PT, R250, UR8, !P2 ;  /* 0x00000008fa007c0c */ /* 0x000fe2000d721270 */
[----:B------:R-:W-:Y:S01]  /*11bf0*/  ULDC UR8, c[0x0][0x228] ;  /* 0x00008a0000087ab9 */ /* 0x000fe20000000800 */
[----:B------:R-:W-:Y:S01]  /*11c00*/  PRMT R27, R40, 0x7770, RZ ;  /* 0x00007770281b7816 */ /* 0x000fe200000000ff */
[----:B------:R-:W-:Y:S01]  /*11c10*/  ULDC UR10, c[0x0][0x228] ;  /* 0x00008a00000a7ab9 */ /* 0x000fe20000000800 */
[----:B--2---:R-:W-:Y:S01]  /*11c20*/  IADD3 R4, P6, R21, R0, RZ ;  /* 0x0000000015047210 */ /* 0x004fe20007fde0ff */
[----:B------:R-:W-:-:S04]  /*11c30*/  ULDC UR6, c[0x0][0x22c] ;  /* 0x00008b0000067ab9 */ /* 0x000fc80000000800 */
[----:B------:R-:W-:Y:S01]  /*11c40*/  IMAD.X R5, R29, 0x1, R2, P6 ;  /* 0x000000011d057824 */ /* 0x000fe200030e0602 */
[----:B------:R-:W-:Y:S01]  /*11c50*/  IADD3 R16, P6, R21, R10, RZ ;  /* 0x0000000a15107210 */ /* 0x000fe20007fde0ff */
[C---:B---3--:R-:W-:Y:S01]  /*11c60*/  IMAD.X R7, R29.reuse, 0x1, R11, P3 ;  /* 0x000000011d077824 */ /* 0x048fe200018e060b */
[----:B------:R-:W-:Y:S01]  /*11c70*/  ISETP.GE.AND P3, PT, R20, UR4, PT ;  /* 0x0000000414007c0c */ /* 0x000fe2000bf66270 */
[----:B------:R-:W-:Y:S01]  /*11c80*/  ULDC UR4, c[0x0][0x248] ;  /* 0x0000920000047ab9 */ /* 0x000fe20000000800 */
[C---:B------:R-:W-:Y:S01]  /*11c90*/  PRMT R25, R40.reuse, 0x7771, RZ ;  /* 0x0000777128197816 */ /* 0x040fe200000000ff */
[----:B------:R-:W-:Y:S01]  /*11ca0*/  IMAD.X R17, R29, 0x1, R8, P6 ;  /* 0x000000011d117824 */ /* 0x000fe200030e0608 */
[----:B------:R-:W-:Y:S01]  /*11cb0*/  PRMT R23, R40, 0x7772, RZ ;  /* 0x0000777228177816 */ /* 0x000fe200000000ff */
[----:B------:R-:W-:Y:S01]  /*11cc0*/  VIADD R19, R21, UR4 ;  /* 0x0000000415137c36 */ /* 0x000fe20008000000 */
[----:B------:R-:W-:Y:S01]  /*11cd0*/  ISETP.LT.AND P2, PT, R248, UR8, !P2 ;  /* 0x00000008f8007c0c */ /* 0x000fe2000d741270 */
[----:B------:R2:W-:Y:S01]  /*11ce0*/  @P4 STG.E.U8 desc[UR14][R4.64], R27 ;  /* 0x0000001b04004986 */ /* 0x0005e2000c10110e */
[----:B------:R-:W-:Y:S01]  /*11cf0*/  ISETP.LT.AND P4, PT, R251, UR10, !P3 ;  /* 0x0000000afb007c0c */ /* 0x000fe2000df81270 */
[C---:B------:R-:W-:Y:S01]  /*11d00*/  VIADD R18, R252.reuse, 0x1b ;  /* 0x0000001bfc127836 */ /* 0x040fe20000000000 */
[----:B------:R-:W-:Y:S01]  /*11d10*/  SHF.R.S32.HI R31, RZ, 0x1f, R19 ;  /* 0x0000001fff1f7819 */ /* 0x000fe20000011413 */
[----:B------:R3:W-:Y:S01]  /*11d20*/  @P1 STG.E.U8 desc[UR14][R6.64], R25 ;  /* 0x0000001906001986 */ /* 0x0007e2000c10110e */
[----:B------:R-:W-:Y:S01]  /*11d30*/  ULDC UR4, c[0x0][0x248] ;  /* 0x0000920000047ab9 */ /* 0x000fe20000000800 */
[----:B------:R-:W-:Y:S01]  /*11d40*/  ULDC UR8, c[0x0][0x228] ;  /* 0x00008a0000087ab9 */ /* 0x000fe20000000800 */
[----:B------:R-:W-:Y:S01]  /*11d50*/  VIADD R20, R252, 0x1c ;  /* 0x0000001cfc147836 */ /* 0x000fe20000000000 */
[----:B------:R4:W-:Y:S01]  /*11d60*/  @P5 STG.E.U8 desc[UR14][R16.64], R23 ;  /* 0x0000001710005986 */ /* 0x0009e2000c10110e */
[----:B------:R-:W-:Y:S01]  /*11d70*/  ISETP.LT.AND P5, PT, R250, UR12, !P3 ;  /* 0x0000000cfa007c0c */ /* 0x000fe2000dfa1270 */
[----:B------:R-:W-:Y:S01]  /*11d80*/  ULDC UR10, c[0x0][0x228] ;  /* 0x00008a00000a7ab9 */ /* 0x000fe20000000800 */
[----:B------:R-:W-:Y:S01]  /*11d90*/  ULDC UR12, c[0x0][0x228] ;  /* 0x00008a00000c7ab9 */ /* 0x000fe20000000800 */
[----:B--2---:R-:W-:-:S02]  /*11da0*/  IADD3 R4, P6, R21, R9, RZ ;  /* 0x0000000915047210 */ /* 0x004fc40007fde0ff */
[----:B---3--:R-:W-:-:S03]  /*11db0*/  IADD3 R6, P1, R19, R0, RZ ;  /* 0x0000000013067210 */ /* 0x008fc60007f3e0ff */
[----:B------:R-:W-:Y:S01]  /*11dc0*/  IMAD.X R5, R29, 0x1, R68, P6 ;  /* 0x000000011d057824 */ /* 0x000fe200030e0644 */
[----:B------:R-:W-:Y:S02]  /*11dd0*/  PRMT R27, R40, 0x7773, RZ ;  /* 0x00007773281b7816 */ /* 0x000fe400000000ff */
[----:B----4-:R-:W-:Y:S01]  /*11de0*/  IADD3 R16, P6, R19, R3, RZ ;  /* 0x0000000313107210 */ /* 0x010fe20007fde0ff */
        /* <DEDUP_REMOVED lines=20> */
[----:B---3--:R-:W-:-:S02]  /*11f30*/  SHF.R.S32.HI R25, RZ, 0x1f, R21 ;  /* 0x0000001fff197819 */ /* 0x008fc40000011415 */
[----:B------:R-:W-:Y:S01]  /*11f40*/  IADD3 R6, P6, R21, R0, RZ ;  /* 0x0000000015067210 */ /* 0x000fe20007fde0ff */
[----:B------:R-:W-:Y:S01]  /*11f50*/  IMAD.X R5, R31, 0x1, R68, P5 ;  /* 0x000000011f057824 */ /* 0x000fe200028e0644 */
[C---:B----4-:R-:W-:Y:S02]  /*11f60*/  PRMT R17, R37.reuse, 0x7772, RZ ;  /* 0x0000777225117816 */ /* 0x050fe400000000ff */
[----:B------:R-:W-:Y:S01]  /*11f70*/  PRMT R37, R37, 0x7773, RZ ;  /* 0x0000777325257816 */ /* 0x000fe200000000ff */
[----:B------:R-:W-:Y:S01]  /*11f80*/  IMAD.X R7, R25, 0x1, R2, P6 ;  /* 0x0000000119077824 */ /* 0x000fe200030e0602 */
[----:B------:R-:W-:Y:S01]  /*11f90*/  PRMT R23, R41, 0x7770, RZ ;  /* 0x0000777029177816 */ /* 0x000fe200000000ff */
[----:B------:R-:W-:Y:S04]  /*11fa0*/  @P2 STG.E.U8 desc[UR14][R18.64], R17 ;  /* 0x0000001112002986 */ /* 0x000fe8000c10110e */
[----:B------:R2:W-:Y:S01]  /*11fb0*/  @P3 STG.E.U8 desc[UR14][R4.64], R37 ;  /* 0x0000002504003986 */ /* 0x0005e2000c10110e */
[----:B------:R-:W-:Y:S01]  /*11fc0*/  ISETP.LT.AND P3, PT, R250, UR4, !P1 ;  /* 0x00000004fa007c0c */ /* 0x000fe2000cf61270 */
[----:B------:R-:W-:-:S02]  /*11fd0*/  ULDC UR4, c[0x0][0x22c] ;  /* 0x00008b0000047ab9 */ /* 0x000fc40000000800 */
[----:B------:R3:W-:Y:S01]  /*11fe0*/  @P4 STG.E.U8 desc[UR14][R6.64], R23 ;  /* 0x0000001706004986 */ /* 0x0007e2000c10110e */
[----:B------:R-:W-:Y:S01]  /*11ff0*/  ISETP.LT.AND P4, PT, R249, UR6, !P1 ;  /* 0x00000006f9007c0c */ /* 0x000fe2000cf81270 */
[----:B------:R-:W-:Y:S01]  /*12000*/  ULDC UR6, c[0x0][0x228] ;  /* 0x00008a0000067ab9 */ /* 0x000fe20000000800 */
[C---:B------:R-:W-:Y:S02]  /*12010*/  IADD3 R16, P2, R21.reuse, R3, RZ ;  /* 0x0000000315107210 */ /* 0x040fe40007f5e0ff */
[----:B------:R-:W-:Y:S01]  /*12020*/  ISETP.LT.AND P1, PT, R248, UR8, !P1 ;  /* 0x00000008f8007c0c */ /* 0x000fe2000cf21270 */
[----:B------:R-:W-:Y:S01]  /*12030*/  ULDC UR8, c[0x0][0x228] ;  /* 0x00008a0000087ab9 */ /* 0x000fe20000000800 */
[----:B--2---:R-:W-:Y:S01]  /*12040*/  IADD3 R4, P5, R21, R10, RZ ;  /* 0x0000000a15047210 */ /* 0x004fe20007fbe0ff */
[----:B------:R-:W-:Y:S01]  /*12050*/  IMAD.X R17, R25, 0x1, R11, P2 ;  /* 0x0000000119117824 */ /* 0x000fe200010e060b */
[----:B------:R-:W-:Y:S02]  /*12060*/  IADD3 R18, P6, R21, R9, RZ ;  /* 0x0000000915127210 */ /* 0x000fe40007fde0ff */
[----:B---3--:R-:W-:Y:S01]  /*12070*/  PRMT R23, R41, 0x7771, RZ ;  /* 0x0000777129177816 */ /* 0x008fe200000000ff */
[----:B------:R-:W-:Y:S01]  /*12080*/  IMAD.X R5, R25, 0x1, R8, P5 ;  /* 0x0000000119057824 */ /* 0x000fe200028e0608 */
[----:B------:R-:W-:Y:S01]  /*12090*/  ISETP.GE.AND P2, PT, R20, UR4, PT ;  /* 0x0000000414007c0c */ /* 0x000fe2000bf46270 */
[----:B------:R-:W-:Y:S01]  /*120a0*/  ULDC UR4, c[0x0][0x248] ;  /* 0x0000920000047ab9 */ /* 0x000fe20000000800 */
        /* <DEDUP_REMOVED lines=11> */
[----:B------:R-:W-:Y:S01]  /*12160*/  ISETP.LT.AND P5, PT, R249, UR10, !P2 ;  /* 0x0000000af9007c0c */ /* 0x000fe2000d7a1270 */
[----:B------:R3:W-:Y:S01]  /*12170*/  @P1 STG.E.U8 desc[UR14][R18.64], R41 ;  /* 0x0000002912001986 */ /* 0x0007e2000c10110e */
[C---:B------:R-:W-:Y:S01]  /*12180*/  IADD3 R6, P1, R21.reuse, R3, RZ ;  /* 0x0000000315067210 */ /* 0x040fe20007f3e0ff */
        /* <DEDUP_REMOVED lines=20> */
[----:B------:R-:W-:Y:S01]  /*122d0*/  ULDC UR4, c[0x0][0x248] ;  /* 0x0000920000047ab9 */ /* 0x000fe20000000800 */
[----:B------:R4:W-:Y:S01]  /*122e0*/  @P5 STG.E.U8 desc[UR14][R16.64], R23 ;  /* 0x0000001710005986 */ /* 0x0009e2000c10110e */
[----:B------:R-:W-:Y:S01]  /*122f0*/  ISETP.LT.AND P5, PT, R250, UR12, !P1 ;  /* 0x0000000cfa007c0c */ /* 0x000fe2000cfa1270 */
[----:B------:R-:W-:Y:S01]  /*12300*/  ULDC UR10, c[0x0][0x228] ;  /* 0x00008a00000a7ab9 */ /* 0x000fe20000000800 */
[----:B------:R-:W-:Y:S01]  /*12310*/  ULDC UR12, c[0x0][0x228] ;  /* 0x00008a00000c7ab9 */ /* 0x000fe20000000800 */
[----:B--2---:R-:W-:-:S02]  /*12320*/  IADD3 R4, P6, R21, R9, RZ ;  /* 0x0000000915047210 */ /* 0x004fc40007fde0ff */
[----:B------:R-:W-:Y:S02]  /*12330*/  SHF.R.S32.HI R27, RZ, 0x1f, R19 ;  /* 0x0000001fff1b7819 */ /* 0x000fe40000011413 */
[----:B---3--:R-:W-:Y:S01]  /*12340*/  IADD3 R6, P2, R19, R0, RZ ;  /* 0x0000000013067210 */ /* 0x008fe20007f5e0ff */
[----:B------:R-:W-:Y:S01]  /*12350*/  IMAD.X R5, R29, 0x1, R68, P6 ;  /* 0x000000011d057824 */ /* 0x000fe200030e0644 */
[----:B------:R-:W-:Y:S02]  /*12360*/  PRMT R21, R38, 0x7773, RZ ;  /* 0x0000777326157816 */ /* 0x000fe400000000ff */
[----:B----4-:R-:W-:Y:S01]  /*12370*/  IADD3 R16, P6, R19, R3, RZ ;  /* 0x0000000313107210 */ /* 0x010fe20007fde0ff */
[C---:B------:R-:W-:Y:S01]  /*12380*/  IMAD.X R7, R27.reuse, 0x1, R2, P2 ;  /* 0x000000011b077824 */ /* 0x040fe200010e0602 */
[C---:B------:R-:W-:Y:S01]  /*12390*/  PRMT R25, R42.reuse, 0x7770, RZ ;  /* 0x000077702a197816 */ /* 0x040fe200000000ff */
[----:B------:R2:W-:Y:S01]  /*123a0*/  @P3 STG.E.U8 desc[UR14][R4.64], R21 ;  /* 0x0000001504003986 */ /* 0x0005e2000c10110e */
[----:B------:R-:W-:Y:S01]  /*123b0*/  PRMT R23, R42, 0x7771, RZ ;  /* 0x000077712a177816 */ /* 0x000fe200000000ff */
[----:B------:R-:W-:Y:S01]  /*123c0*/  IMAD.X R17, R27, 0x1, R11, P6 ;  /* 0x000000011b117824 */ /* 0x000fe200030e060b */
[----:B------:R-:W-:Y:S01]  /*123d0*/  ISETP.GE.AND P2, PT, R18, UR6, PT ;  /* 0x0000000612007c0c */ /* 0x000fe2000bf46270 */
[----:B------:R3:W-:Y:S01]  /*123e0*/  @P4 STG.E.U8 desc[UR14][R6.64], R25 ;  /* 0x0000001906004986 */ /* 0x0007e2000c10110e */
[----:B------:R-:W-:Y:S01]  /*123f0*/  ISETP.LT.AND P4, PT, R249, UR8, !P1 ;  /* 0x00000008f9007c0c */ /* 0x000fe2000cf81270 */
[----:B------:R-:W-:Y:S01]  /*12400*/  VIADD R20, R19, UR4 ;  /* 0x0000000413147c36 */ /* 0x000fe20008000000 */
[----:B------:R-:W-:Y:S01]  /*12410*/  ISETP.LT.AND P3, PT, R248, UR10, !P1 ;  /* 0x0000000af8007c0c */ /* 0x000fe2000cf61270 */
[----:B------:R4:W-:Y:S01]  /*12420*/  @P5 STG.E.U8 desc[UR14][R16.64], R23 ;  /* 0x0000001710005986 */ /* 0x0009e2000c10110e */
[----:B------:R-:W-:Y:S01]  /*12430*/  ISETP.LT.AND P5, PT, R251, UR12, !P2 ;  /* 0x0000000cfb007c0c */ /* 0x000fe2000d7a1270 */
[----:B------:R-:W-:Y:S01]  /*12440*/  VIADD R18, R252, 0x1f ;  /* 0x0000001ffc127836 */ /* 0x000fe20000000000 */
[----:B------:R-:W-:Y:S01]  /*12450*/  ULDC UR6, c[0x0][0x22c] ;  /* 0x00008b0000067ab9 */ /* 0x000fe20000000800 */
[C---:B--2---:R-:W-:Y:S01]  /*12460*/  IADD3 R4, P1, R19.reuse, R10, RZ ;  /* 0x0000000a13047210 */ /* 0x044fe20007f3e0ff */
[----:B------:R-:W-:Y:S01]  /*12470*/  ULDC UR4, c[0x0][0x228] ;  /* 0x00008a0000047ab9 */ /* 0x000fe20000000800 */
[----:B---3--:R-:W-:Y:S01]  /*12480*/  IADD3 R6, P6, R19, R9, RZ ;  /* 0x0000000913067210 */ /* 0x008fe20007fde0ff */
[----:B------:R-:W-:Y:S01]  /*12490*/  ULDC UR8, c[0x0][0x228] ;  /* 0x00008a0000087ab9 */ /* 0x000fe20000000800 */
[----:B------:R-:W-:Y:S01]  /*124a0*/  SHF.R.S32.HI R29, RZ, 0x1f, R20 ;  /* 0x0000001fff1d7819 */ /* 0x000fe20000011414 */
[----:B------:R-:W-:Y:S01]  /*124b0*/  ULDC UR10, c[0x0][0x228] ;  /* 0x00008a00000a7ab9 */ /* 0x000fe20000000800 */
[----:B------:R-:W-:Y:S01]  /*124c0*/  PRMT R25, R42, 0x7773, RZ ;  /* 0x000077732a197816 */ /* 0x000fe200000000ff */
[C---:B------:R-:W-:Y:S01]  /*124d0*/  IMAD.X R7, R27.reuse, 0x1, R68, P6 ;  /* 0x000000011b077824 */ /* 0x040fe200030e0644 */
[----:B----4-:R-:W-:Y:S01]  /*124e0*/  IADD3 R16, P6, R20, R0, RZ ;  /* 0x0000000014107210 */ /* 0x010fe20007fde0ff */
[----:B------:R-:W-:Y:S01]  /*124f0*/  IMAD.X R5, R27, 0x1, R8, P1 ;  /* 0x000000011b057824 */ /* 0x000fe200008e0608 */
[----:B------:R-:W-:Y:S01]  /*12500*/  PRMT R27, R42, 0x7772, RZ ;  /* 0x000077722a1b7816 */ /* 0x000fe200000000ff */
[----:B------:R-:W-:Y:S01]  /*12510*/  ULDC UR12, c[0x0][0x228] ;  /* 0x00008a00000c7ab9 */ /* 0x000fe20000000800 */
[----:B------:R-:W-:Y:S01]  /*12520*/  PRMT R23, R39, 0x7770, RZ ;  /* 0x0000777027177816 */ /* 0x000fe200000000ff */
[----:B------:R-:W-:Y:S01]  /*12530*/  IMAD.X R17, R29, 0x1, R2, P6 ;  /* 0x000000011d117824 */ /* 0x000fe200030e0602 */
[----:B------:R-:W-:Y:S01]  /*12540*/  ISETP.GE.AND P1, PT, R18, UR6, PT ;  /* 0x0000000612007c0c */ /* 0x000fe2000bf26270 */
[----:B------:R2:W-:Y:S01]  /*12550*/  @P4 STG.E.U8 desc[UR14][R4.64], R27 ;  /* 0x0000001b04004986 */ /* 0x0005e2000c10110e */
[----:B------:R-:W-:Y:S01]  /*12560*/  ULDC UR6, c[0x0][0x228] ;  /* 0x00008a0000067ab9 */ /* 0x000fe20000000800 */
[----:B------:R-:W-:Y:S01]  /*12570*/  ISETP.LT.AND P4, PT, R250, UR4, !P2 ;  /* 0x00000004fa007c0c */ /* 0x000fe2000d781270 */
[----:B------:R-:W-:Y:S01]  /*12580*/  ULDC UR4, c[0x0][0x228] ;  /* 0x00008a0000047ab9 */ /* 0x000fe20000000800 */
[----:B------:R3:W-:Y:S01]  /*12590*/  @P3 STG.E.U8 desc[UR14][R6.64], R25 ;  /* 0x0000001906003986 */ /* 0x0007e2000c10110e */
[----:B------:R-:W-:Y:S01]  /*125a0*/  ISETP.LT.AND P3, PT, R249, UR6, !P2 ;  /* 0x00000006f9007c0c */ /* 0x000fe2000d761270 */
[----:B------:R-:W-:-:S02]  /*125b0*/  ULDC UR6, c[0x0][0x228] ;  /* 0x00008a0000067ab9 */ /* 0x000fc40000000800 */
[----:B------:R4:W-:Y:S01]  /*125c0*/  @P5 STG.E.U8 desc[UR14][R16.64], R23 ;  /* 0x0000001710005986 */ /* 0x0009e2000c10110e */
[----:B------:R-:W-:Y:S02]  /*125d0*/  IADD3 R18, P5, R20, R3, RZ ;  /* 0x0000000314127210 */ /* 0x000fe40007fbe0ff */
[----:B------:R-:W-:Y:S01]  /*125e0*/  ISETP.LT.AND P2, PT, R248, UR4, !P2 ;  /* 0x00000004f8007c0c */ /* 0x000fe2000d741270 */
[----:B------:R-:W-:Y:S01]  /*125f0*/  ULDC UR4, c[0x0][0x248] ;  /* 0x0000920000047ab9 */ /* 0x000fe20000000800 */
[C---:B--2---:R-:W-:Y:S01]  /*12600*/  IADD3 R4, P6, R20.reuse, R10, RZ ;  /* 0x0000000a14047210 */ /* 0x044fe20007fde0ff */
[----:B------:R-:W-:Y:S01]  /*12610*/  IMAD.X R19, R29, 0x1, R11, P5 ;  /* 0x000000011d137824 */ /* 0x000fe200028e060b */
[----:B------:R-:W-:Y:S02]  /*12620*/  PRMT R21, R39, 0x7773, RZ ;  /* 0x0000777327157816 */ /* 0x000fe400000000ff */
[----:B---3--:R-:W-:Y:S01]  /*12630*/  IADD3 R6, P5, R20, R9, RZ ;  /* 0x0000000914067210 */ /* 0x008fe20007fbe0ff */
[----:B------:R-:W-:Y:S01]  /*12640*/  IMAD.X R5, R29, 0x1, R8, P6 ;  /* 0x000000011d057824 */ /* 0x000fe200030e0608 */
[----:B----4-:R-:W-:-:S02]  /*12650*/  PRMT R23, R39, 0x7771, RZ ;  /* 0x0000777127177816 */ /* 0x010fc400000000ff */
[----:B------:R-:W-:Y:S01]  /*12660*/  PRMT R39, R39, 0x7772, RZ ;  /* 0x0000777227277816 */ /* 0x000fe200000000ff */
[----:B------:R-:W-:Y:S02]  /*12670*/  IMAD.X R7, R29, 0x1, R68, P5 ;  /* 0x000000011d077824 */ /* 0x000fe400028e0644 */
        /* <DEDUP_REMOVED lines=8> */
[----:B------:R-:W-:Y:S01]  /*12700*/  SHF.R.S32.HI R27, RZ, 0x1f, R20 ;  /* 0x0000001fff1b7819 */ /* 0x000fe20000011414 */
[----:B------:R4:W-:Y:S01]  /*12710*/  @P2 STG.E.U8 desc[UR14][R6.64], R21 ;  /* 0x0000001506002986 */ /* 0x0009e2000c10110e */
[C---:B------:R-:W-:Y:S01]  /*12720*/  PRMT R25, R43.reuse, 0x7770, RZ ;  /* 0x000077702b197816 */ /* 0x040fe200000000ff */
[----:B------:R-:W-:Y:S01]  /*12730*/  ULDC UR8, c[0x0][0x228] ;  /* 0x00008a0000087ab9 */ /* 0x000fe20000000800 */
[----:B------:R-:W-:Y:S01]  /*12740*/  ULDC UR10, c[0x0][0x228] ;  /* 0x00008a00000a7ab9 */ /* 0x000fe20000000800 */
[----:B--2---:R-:W-:Y:S01]  /*12750*/  PRMT R23, R43, 0x7771, RZ ;  /* 0x000077712b177816 */ /* 0x004fe200000000ff */
[----:B------:R-:W-:Y:S01]  /*12760*/  VIADD R18, R252, 0x21 ;  /* 0x00000021fc127836 */ /* 0x000fe20000000000 */
[----:B------:R-:W-:Y:S01]  /*12770*/  ULDC UR6, c[0x0][0x22c] ;  /* 0x00008b0000067ab9 */ /* 0x000fe20000000800 */
[----:B---3--:R-:W-:-:S02]  /*12780*/  IADD3 R4, P6, R20, R0, RZ ;  /* 0x0000000014047210 */ /* 0x008fc40007fde0ff */
[----:B----4-:R-:W-:-:S03]  /*12790*/  IADD3 R6, P2, R20, R3, RZ ;  /* 0x0000000314067210 */ /* 0x010fc60007f5e0ff */
[C---:B------:R-:W-:Y:S01]  /*127a0*/  IMAD.X R5, R27.reuse, 0x1, R2, P6 ;  /* 0x000000011b057824 */ /* 0x040fe200030e0602 */
[C---:B------:R-:W-:Y:S01]  /*127b0*/  IADD3 R16, P6, R20.reuse, R10, RZ ;  /* 0x0000000a14107210 */ /* 0x040fe20007fde0ff */
[----:B------:R-:W-:Y:S01]  /*127c0*/  IMAD.X R7, R27, 0x1, R11, P2 ;  /* 0x000000011b077824 */ /* 0x000fe200010e060b */
        /* <DEDUP_REMOVED lines=8> */
[----:B------:R-:W-:Y:S01]  /*12850*/  ULDC UR4, c[0x0][0x248] ;  /* 0x0000920000047ab9 */ /* 0x000fe20000000800 */
[----:B------:R4:W-:Y:S01]  /*12860*/  @P5 STG.E.U8 desc[UR14][R16.64], R21 ;  /* 0x0000001510005986 */ /* 0x0009e2000c10110e */
[----:B------:R-:W-:Y:S01]  /*12870*/  ISETP.LT.AND P4, PT, R251, UR10, !P2 ;  /* 0x0000000afb007c0c */ /* 0x000fe2000d781270 */
[----:B------:R-:W-:Y:S01]  /*12880*/  ULDC UR8, c[0x0][0x228] ;  /* 0x00008a0000087ab9 */ /* 0x000fe20000000800 */
[----:B--2---:R-:W-:Y:S01]  /*12890*/  IADD3 R4, P6, R20, R9, RZ ;  /* 0x0000000914047210 */ /* 0x004fe20007fde0ff */
[----:B------:R-:W-:Y:S01]  /*128a0*/  ULDC UR10, c[0x0][0x228] ;  /* 0x00008a00000a7ab9 */ /* 0x000fe20000000800 */
[----:B------:R-:W-:-:S02]  /*128b0*/  SHF.R.S32.HI R29, RZ, 0x1f, R19 ;  /* 0x0000001fff1d7819 */ /* 0x000fc40000011413 */
[----:B---3--:R-:W-:Y:S02]  /*128c0*/  IADD3 R6, P1, R19, R0, RZ ;  /* 0x0000000013067210 */ /* 0x008fe40007f3e0ff */
        /* <DEDUP_REMOVED lines=25> */
[----:B------:R-:W-:Y:S01]  /*12a60*/  VIADD R20, R252, 0x22 ;  /* 0x00000022fc147836 */ /* 0x000fe20000000000 */
[----:B------:R-:W-:Y:S01]  /*12a70*/  ULDC UR12, c[0x0][0x228] ;  /* 0x00008a00000c7ab9 */ /* 0x000fe20000000800 */
[----:B---3--:R-:W-:Y:S01]  /*12a80*/  IADD3 R6, P6, R21, R0, RZ ;  /* 0x0000000015067210 */ /* 0x008fe20007fde0ff */
[----:B------:R-:W-:Y:S01]  /*12a90*/  IMAD.X R5, R29, 0x1, R68, P5 ;  /* 0x000000011d057824 */ /* 0x000fe200028e0644 */
[----:B------:R-:W-:-:S02]  /*12aa0*/  PRMT R25, R56, 0x7770, RZ ;  /* 0x0000777038197816 */ /* 0x000fc400000000ff */
[C---:B----4-:R-:W-:Y:S01]  /*12ab0*/  PRMT R17, R44.reuse, 0x7772, RZ ;  /* 0x000077722c117816 */ /* 0x050fe200000000ff */
[----:B------:R-:W-:Y:S01]  /*12ac0*/  IMAD.X R7, R27, 0x1, R2, P6 ;  /* 0x000000011b077824 */ /* 0x000fe200030e0602 */
[----:B------:R-:W-:-:S03]  /*12ad0*/  PRMT R23, R44, 0x7773, RZ ;  /* 0x000077732c177816 */ /* 0x000fc600000000ff */
        /* <DEDUP_REMOVED lines=48> */
[C---:B------:R-:W-:Y:S01]  /*12de0*/  VIADD R18, R252.reuse, 0x24 ;  /* 0x00000024fc127836 */ /* 0x040fe20000000000 */
[----:B------:R-:W-:Y:S01]  /*12df0*/  PRMT R45, R45, 0x7773, RZ ;  /* 0x000077732d2d7816 */ /* 0x000fe200000000ff */
        /* <DEDUP_REMOVED lines=36> */
[----:B----4-:R-:W-:Y:S02]  /*13040*/  PRMT R17, R57, 0x7772, RZ ;  /* 0x0000777239117816 */ /* 0x010fe400000000ff */
[----:B------:R-:W-:Y:S01]  /*13050*/  IMAD.X R7, R29, 0x1, R2, P6 ;  /* 0x000000011d077824 */ /* 0x000fe200030e0602 */
[----:B------:R-:W-:Y:S02]  /*13060*/  PRMT R57, R57, 0x7773, RZ ;  /* 0x0000777339397816 */ /* 0x000fe400000000ff */
[----:B------:R-:W-:Y:S01]  /*13070*/  PRMT R23, R46, 0x7770, RZ ;  /* 0x000077702e177816 */ /* 0x000fe200000000ff */
        /* <DEDUP_REMOVED lines=21> */
[----:B------:R2:W-:Y:S01]  /*131d0*/  @P3 STG.E.U8 desc[UR14][R16.64], R25 ;  /* 0x0000001910003986 */ /* 0x0005e2000c10110e */
        /* <DEDUP_REMOVED lines=12> */
[----:B--2---:R-:W-:Y:S01]  /*132a0*/  PRMT R25, R58, 0x7771, RZ ;  /* 0x000077713a197816 */ /* 0x004fe200000000ff */
[----:B------:R-:W-:Y:S01]  /*132b0*/  ULDC UR6, c[0x0][0x22c] ;  /* 0x00008b0000067ab9 */ /* 0x000fe20000000800 */
[----:B---3--:R-:W-:-:S05]  /*132c0*/  IADD3 R4, P6, R21, R0, RZ ;  /* 0x0000000015047210 */ /* 0x008fca0007fde0ff */
[----:B------:R-:W-:Y:S01]  /*132d0*/  IMAD.X R5, R29, 0x1, R2, P6 ;  /* 0x000000011d057824 */ /* 0x000fe200030e0602 */
[----:B------:R-:W-:Y:S01]  /*132e0*/  IADD3 R16, P6, R21, R10, RZ ;  /* 0x0000000a15107210 */ /* 0x000fe20007fde0ff */
[C---:B----4-:R-:W-:Y:S01]  /*132f0*/  IMAD.X R7, R29.reuse, 0x1, R11, P1 ;  /* 0x000000011d077824 */ /* 0x050fe200008e060b */
[----:B------:R-:W-:Y:S01]  /*13300*/  ISETP.GE.AND P1, PT, R20, UR4, PT ;  /* 0x0000000414007c0c */ /* 0x000fe2000bf26270 */
[----:B------:R-:W-:Y:S01]  /*13310*/  ULDC UR4, c[0x0][0x248] ;  /* 0x0000920000047ab9 */ /* 0x000fe20000000800 */
        /* <DEDUP_REMOVED lines=13> */
[----:B------:R-:W-:Y:S01]  /*133f0*/  ULDC UR12, c[0x0][0x228] ;  /* 0x00008a00000c7ab9 */ /* 0x000fe20000000800 */
[----:B--2---:R-:W-:-:S02]  /*13400*/  SHF.R.S32.HI R27, RZ, 0x1f, R19 ;  /* 0x0000001fff1b7819 */ /* 0x004fc40000011413 */
[----:B---3--:R-:W-:Y:S02]  /*13410*/  IADD3 R6, P5, R19, R0, RZ ;  /* 0x0000000013067210 */ /* 0x008fe40007fbe0ff */
[----:B------:R-:W-:-:S03]  /*13420*/  IADD3 R4, P2, R21, R9, RZ ;  /* 0x0000000915047210 */ /* 0x000fc60007f5e0ff */
[----:B------:R-:W-:Y:S01]  /*13430*/  IMAD.X R7, R27, 0x1, R2, P5 ;  /* 0x000000011b077824 */ /* 0x000fe200028e0602 */
[----:B----4-:R-:W-:Y:S01]  /*13440*/  IADD3 R16, P5, R19, R3, RZ ;  /* 0x0000000313107210 */ /* 0x010fe20007fbe0ff */
[----:B------:R-:W-:Y:S01]  /*13450*/  IMAD.X R5, R29, 0x1, R68, P2 ;  /* 0x000000011d057824 */ /* 0x000fe200010e0644 */
[----:B------:R-:W-:Y:S02]  /*13460*/  PRMT R25, R58, 0x7773, RZ ;  /* 0x000077733a197816 */ /* 0x000fe400000000ff */
[----:B------:R-:W-:Y:S01]  /*13470*/  PRMT R21, R47, 0x7770, RZ ;  /* 0x000077702f157816 */ /* 0x000fe200000000ff */
[----:B------:R-:W-:Y:S01]  /*13480*/  IMAD.X R17, R27, 0x1, R11, P5 ;  /* 0x000000011b117824 */ /* 0x000fe200028e060b */
[----:B------:R-:W-:Y:S01]  /*13490*/  PRMT R23, R47, 0x7771, RZ ;  /* 0x000077712f177816 */ /* 0x000fe200000000ff */
[----:B------:R2:W-:Y:S01]  /*134a0*/  @P3 STG.E.U8 desc[UR14][R4.64], R25 ;  /* 0x0000001904003986 */ /* 0x0005e2000c10110e */
[----:B------:R-:W-:Y:S01]  /*134b0*/  ISETP.GE.AND P2, PT, R18, UR6, PT ;  /* 0x0000000612007c0c */ /* 0x000fe2000bf46270 */
[----:B------:R-:W-:-:S02]  /*134c0*/  ULDC UR6, c[0x0][0x228] ;  /* 0x00008a0000067ab9 */ /* 0x000fc40000000800 */
[----:B------:R3:W-:Y:S01]  /*134d0*/  @P4 STG.E.U8 desc[UR14][R6.64], R21 ;  /* 0x0000001506004986 */ /* 0x0007e2000c10110e */
[----:B------:R-:W-:Y:S01]  /*134e0*/  ISETP.LT.AND P3, PT, R249, UR6, !P1 ;  /* 0x00000006f9007c0c */ /* 0x000fe2000cf61270 */
[----:B------:R-:W-:Y:S02]  /*134f0*/  ULDC UR6, c[0x0][0x228] ;  /* 0x00008a0000067ab9 */ /* 0x000fe40000000800 */
[----:B------:R4:W-:Y:S01]  /*13500*/  @P6 STG.E.U8 desc[UR14][R16.64], R23 ;  /* 0x0000001710006986 */ /* 0x0009e2000c10110e */
[C---:B------:R-:W-:Y:S01]  /*13510*/  IADD3 R18, P6, R19.reuse, R10, RZ ;  /* 0x0000000a13127210 */ /* 0x040fe20007fde0ff */
[----:B------:R-:W-:Y:S01]  /*13520*/  VIADD R20, R19, UR4 ;  /* 0x0000000413147c36 */ /* 0x000fe20008000000 */
[----:B------:R-:W-:Y:S01]  /*13530*/  ISETP.LT.AND P1, PT, R248, UR8, !P1 ;  /* 0x00000008f8007c0c */ /* 0x000fe2000cf21270 */
[----:B------:R-:W-:Y:S01]  /*13540*/  ULDC UR8, c[0x0][0x228] ;  /* 0x00008a0000087ab9 */ /* 0x000fe20000000800 */
[----:B------:R-:W-:Y:S01]  /*13550*/  ISETP.LT.AND P4, PT, R251, UR6, !P2 ;  /* 0x00000006fb007c0c */ /* 0x000fe2000d781270 */
[----:B------:R-:W-:Y:S01]  /*13560*/  ULDC UR6, c[0x0][0x228] ;  /* 0x00008a0000067ab9 */ /* 0x000fe20000000800 */
[----:B--2---:R-:W-:Y:S01]  /*13570*/  IADD3 R4, P5, R19, R9, RZ ;  /* 0x0000000913047210 */ /* 0x004fe20007fbe0ff */
[----:B------:R-:W-:Y:S01]  /*13580*/  IMAD.X R19, R27, 0x1, R8, P6 ;  /* 0x000000011b137824 */ /* 0x000fe200030e0608 */
[----:B------:R-:W-:Y:S01]  /*13590*/  SHF.R.S32.HI R25, RZ, 0x1f, R20 ;  /* 0x0000001fff197819 */ /* 0x000fe20000011414 */
[----:B------:R-:W-:Y:S01]  /*135a0*/  ULDC UR4, c[0x0][0x22c] ;  /* 0x00008b0000047ab9 */ /* 0x000fe20000000800 */
[----:B---3--:R-:W-:-:S02]  /*135b0*/  IADD3 R6, P6, R20, R0, RZ ;  /* 0x0000000014067210 */ /* 0x008fc40007fde0ff */
[----:B------:R-:W-:Y:S01]  /*135c0*/  PRMT R21, R47, 0x7773, RZ ;  /* 0x000077732f157816 */ /* 0x000fe200000000ff */
[----:B------:R-:W-:Y:S01]  /*135d0*/  IMAD.X R5, R27, 0x1, R68, P5 ;  /* 0x000000011b057824 */ /* 0x000fe200028e0644 */
[----:B------:R-:W-:Y:S01]  /*135e0*/  PRMT R47, R47, 0x7772, RZ ;  /* 0x000077722f2f7816 */ /* 0x000fe200000000ff */
[----:B------:R-:W-:Y:S01]  /*135f0*/  IMAD.X R7, R25, 0x1, R2, P6 ;  /* 0x0000000119077824 */ /* 0x000fe200030e0602 */
[----:B----4-:R-:W-:-:S03]  /*13600*/  PRMT R23, R59, 0x7770, RZ ;  /* 0x000077703b177816 */ /* 0x010fc600000000ff */
        /* <DEDUP_REMOVED lines=32> */
[C---:B------:R-:W-:Y:S01]  /*13810*/  PRMT R25, R60.reuse, 0x7770, RZ ;  /* 0x000077703c197816 */ /* 0x040fe200000000ff */
        /* <DEDUP_REMOVED lines=23> */
[----:B------:R-:W-:Y:S01]  /*13990*/  ULDC UR10, c[0x0][0x228] ;  /* 0x00008a00000a7ab9 */ /* 0x000fe20000000800 */
        /* <DEDUP_REMOVED lines=8> */
[C---:B-1----:R-:W-:Y:S01]  /*13a20*/  PRMT R27, R64.reuse, 0x7770, RZ ;  /* 0x00007770401b7816 */ /* 0x042fe200000000ff */
        /* <DEDUP_REMOVED lines=14> */
[----:B-1----:R-:W-:Y:S01]  /*13b10*/  IADD3 R4, P5, R19, R9, RZ ;  /* 0x0000000913047210 */ /* 0x002fe20007fbe0ff */
[----:B------:R-:W-:Y:S01]  /*13b20*/  IMAD.X R19, R29, 0x1, R8, P6 ;  /* 0x000000011d137824 */ /* 0x000fe200030e0608 */
[----:B------:R-:W-:Y:S01]  /*13b30*/  ULDC UR12, c[0x0][0x228] ;  /* 0x00008a00000c7ab9 */ /* 0x000fe20000000800 */
[----:B--2---:R-:W-:-:S02]  /*13b40*/  SHF.R.S32.HI R27, RZ, 0x1f, R21 ;  /* 0x0000001fff1b7819 */ /* 0x004fc40000011415 */
[----:B------:R-:W-:Y:S01]  /*13b50*/  IADD3 R6, P6, R21, R0, RZ ;  /* 0x0000000015067210 */ /* 0x000fe20007fde0ff */
[----:B------:R-:W-:Y:S01]  /*13b60*/  IMAD.X R5, R29, 0x1, R68, P5 ;  /* 0x000000011d057824 */ /* 0x000fe200028e0644 */
[C---:B---3--:R-:W-:Y:S02]  /*13b70*/  PRMT R17, R64.reuse, 0x7772, RZ ;  /* 0x0000777240117816 */ /* 0x048fe400000000ff */
        /* <DEDUP_REMOVED lines=13> */
[----:B-1----:R-:W-:Y:S01]  /*13c50*/  IMAD.X R17, R27, 0x1, R11, P2 ;  /* 0x000000011b117824 */ /* 0x002fe200010e060b */
[C---:B------:R-:W-:Y:S01]  /*13c60*/  IADD3 R18, P6, R21.reuse, R9, RZ ;  /* 0x0000000915127210 */ /* 0x040fe20007fde0ff */
[----:B------:R-:W-:Y:S01]  /*13c70*/  ULDC UR8, c[0x0][0x228] ;  /* 0x00008a0000087ab9 */ /* 0x000fe20000000800 */
[----:B--2---:R-:W-:Y:S02]  /*13c80*/  IADD3 R4, P5, R21, R10, RZ ;  /* 0x0000000a15047210 */ /* 0x004fe40007fbe0ff */
[----:B------:R-:W-:Y:S01]  /*13c90*/  ISETP.GE.AND P2, PT, R20, UR4, PT ;  /* 0x0000000414007c0c */ /* 0x000fe2000bf46270 */
[----:B------:R-:W-:Y:S01]  /*13ca0*/  ULDC UR4, c[0x0][0x248] ;  /* 0x0000920000047ab9 */ /* 0x000fe20000000800 */
[----:B---3--:R-:W-:Y:S01]  /*13cb0*/  PRMT R23, R61, 0x7771, RZ ;  /* 0x000077713d177816 */ /* 0x008fe200000000ff */
        /* <DEDUP_REMOVED lines=20> */
[----:B-1----:R-:W-:Y:S01]  /*13e00*/  IADD3 R4, P6, R21, R0, RZ ;  /* 0x0000000015047210 */ /* 0x002fe20007fde0ff */
        /* <DEDUP_REMOVED lines=8> */
[----:B--2---:R-:W-:Y:S01]  /*13e90*/  VIADD R19, R21, UR4 ;  /* 0x0000000415137c36 */ /* 0x004fe20008000000 */
        /* <DEDUP_REMOVED lines=10> */
[----:B-1----:R-:W-:Y:S01]  /*13f40*/  IADD3 R4, P6, R21, R9, RZ ;  /* 0x0000000915047210 */ /* 0x002fe20007fde0ff */
[----:B------:R-:W-:Y:S01]  /*13f50*/  ULDC UR10, c[0x0][0x228] ;  /* 0x00008a00000a7ab9 */ /* 0x000fe20000000800 */
[----:B------:R-:W-:Y:S01]  /*13f60*/  SHF.R.S32.HI R27, RZ, 0x1f, R19 ;  /* 0x0000001fff1b7819 */ /* 0x000fe20000011413 */
[----:B------:R-:W-:Y:S01]  /*13f70*/  ULDC UR12, c[0x0][0x228] ;  /* 0x00008a00000c7ab9 */ /* 0x000fe20000000800 */
[----:B--2---:R-:W-:Y:S01]  /*13f80*/  IADD3 R6, P1, R19, R0, RZ ;  /* 0x0000000013067210 */ /* 0x004fe20007f3e0ff */
[----:B------:R-:W-:Y:S01]  /*13f90*/  IMAD.X R5, R29, 0x1, R68, P6 ;  /* 0x000000011d057824 */ /* 0x000fe200030e0644 */
[----:B---3--:R-:W-:-:S03]  /*13fa0*/  IADD3 R16, P6, R19, R3, RZ ;  /* 0x0000000313107210 */ /* 0x008fc60007fde0ff */
        /* <DEDUP_REMOVED lines=18> */
[----:B-1----:R-:W-:Y:S01]  /*140d0*/  IADD3 R4, P5, R19, R9, RZ ;  /* 0x0000000913047210 */ /* 0x002fe20007fbe0ff */
[----:B------:R-:W-:Y:S01]  /*140e0*/  IMAD.X R19, R27, 0x1, R8, P6 ;  /* 0x000000011b137824 */ /* 0x000fe200030e0608 */
[----:B------:R-:W-:Y:S01]  /*140f0*/  ULDC UR8, c[0x0][0x228] ;  /* 0x00008a0000087ab9 */ /* 0x000fe20000000800 */
[----:B--2---:R-:W-:-:S02]  /*14100*/  IADD3 R6, P6, R21, R0, RZ ;  /* 0x0000000015067210 */ /* 0x004fc40007fde0ff */
[----:B------:R-:W-:Y:S01]  /*14110*/  IMAD.X R5, R27, 0x1, R68, P5 ;  /* 0x000000011b057824 */ /* 0x000fe200028e0644 */
[----:B------:R-:W-:Y:S02]  /*14120*/  PRMT R25, R66, 0x7770, RZ ;  /* 0x0000777042197816 */ /* 0x000fe400000000ff */
[C---:B---3--:R-:W-:Y:S01]  /*14130*/  PRMT R17, R62.reuse, 0x7772, RZ ;  /* 0x000077723e117816 */ /* 0x048fe200000000ff */
        /* <DEDUP_REMOVED lines=10> */
[----:B------:R-:W-:Y:S02]  /*141e0*/  ISETP.LT.AND P1, PT, R248, UR8, !P1 ;  /* 0x00000008f8007c0c */ /* 0x000fe4000cf21270 */
[----:B-1----:R-:W-:Y:S01]  /*141f0*/  IADD3 R18, P6, R21, R9, RZ ;  /* 0x0000000915127210 */ /* 0x002fe20007fde0ff */
[----:B------:R-:W-:Y:S01]  /*14200*/  IMAD.X R17, R29, 0x1, R11, P2 ;  /* 0x000000011d117824 */ /* 0x000fe200010e060b */
[----:B--2---:R-:W-:Y:S01]  /*14210*/  IADD3 R4, P5, R21, R10, RZ ;  /* 0x0000000a15047210 */ /* 0x004fe20007fbe0ff */
[----:B------:R-:W-:Y:S01]  /*14220*/  ULDC UR8, c[0x0][0x228] ;  /* 0x00008a0000087ab9 */ /* 0x000fe20000000800 */
[----:B------:R-:W-:Y:S01]  /*14230*/  ISETP.GE.AND P2, PT, R20, UR4, PT ;  /* 0x0000000414007c0c */ /* 0x000fe2000bf46270 */
[----:B------:R-:W-:Y:S01]  /*14240*/  ULDC UR4, c[0x0][0x248] ;  /* 0x0000920000047ab9 */ /* 0x000fe20000000800 */
[C---:B------:R-:W-:Y:S01]  /*14250*/  PRMT R27, R66.reuse, 0x7771, RZ ;  /* 0x00007771421b7816 */ /* 0x040fe200000000ff */
[C---:B------:R-:W-:Y:S01]  /*14260*/  IMAD.X R5, R29.reuse, 0x1, R8, P5 ;  /* 0x000000011d057824 */ /* 0x040fe200028e0608 */
[C---:B---3--:R-:W-:Y:S01]  /*14270*/  PRMT R25, R66.reuse, 0x7772, RZ ;  /* 0x0000777242197816 */ /* 0x048fe200000000ff */
[----:B------:R-:W-:Y:S01]  /*14280*/  IMAD.X R19, R29, 0x1, R68, P6 ;  /* 0x000000011d137824 */ /* 0x000fe200030e0644 */
[----:B------:R-:W-:Y:S01]  /*14290*/  PRMT R23, R66, 0x7773, RZ ;  /* 0x0000777342177816 */ /* 0x000fe200000000ff */
[----:B------:R-:W-:Y:S01]  /*142a0*/  VIADD R21, R21, UR4 ;  /* 0x0000000415157c36 */ /* 0x000fe20008000000 */
[----:B------:R-:W-:Y:S01]  /*142b0*/  @P3 STG.E.U8 desc[UR14][R16.64], R27 ;  /* 0x0000001b10003986 */ /* 0x000fe2000c10110e */
[----:B------:R-:W-:Y:S01]  /*142c0*/  VIADD R7, R252, 0x2f ;  /* 0x0000002ffc077836 */ /* 0x000fe20000000000 */
[----:B------:R-:W-:-:S02]  /*142d0*/  ULDC UR4, c[0x0][0x22c] ;  /* 0x00008b0000047ab9 */ /* 0x000fc40000000800 */
[----:B------:R1:W-:Y:S01]  /*142e0*/  @P4 STG.E.U8 desc[UR14][R4.64], R25 ;  /* 0x0000001904004986 */ /* 0x0003e2000c10110e */
[----:B------:R-:W-:-:S03]  /*142f0*/  SHF.R.S32.HI R29, RZ, 0x1f, R21 ;  /* 0x0000001fff1d7819 */ /* 0x000fc60000011415 */
[----:B------:R2:W-:Y:S01]  /*14300*/  @P1 STG.E.U8 desc[UR14][R18.64], R23 ;  /* 0x0000001712001986 */ /* 0x0005e2000c10110e */
[----:B------:R-:W-:Y:S02]  /*14310*/  IADD3 R6, P5, R21, R3, RZ ;  /* 0x0000000315067210 */ /* 0x000fe40007fbe0ff */
[----:B------:R-:W-:Y:S01]  /*14320*/  ISETP.LT.AND P3, PT, R251, UR6, !P2 ;  /* 0x00000006fb007c0c */ /* 0x000fe2000d761270 */
[----:B------:R-:W-:Y:S01]  /*14330*/  ULDC UR6, c[0x0][0x22c] ;  /* 0x00008b0000067ab9 */ /* 0x000fe20000000800 */
[----:B-1----:R-:W-:Y:S02]  /*14340*/  IADD3 R4, P1, R21, R0, RZ ;  /* 0x0000000015047210 */ /* 0x002fe40007f3e0ff */
[----:B------:R-:W-:Y:S01]  /*14350*/  ISETP.LT.AND P4, PT, R250, UR8, !P2 ;  /* 0x00000008fa007c0c */ /* 0x000fe2000d781270 */
[----:B------:R-:W-:Y:S01]  /*14360*/  ULDC UR8, c[0x0][0x228] ;  /* 0x00008a0000087ab9 */ /* 0x000fe20000000800 */
[----:B------:R-:W-:Y:S01]  /*14370*/  ISETP.LT.AND P6, PT, R249, UR10, !P2 ;  /* 0x0000000af9007c0c */ /* 0x000fe2000d7c1270 */
[----:B------:R-:W-:Y:S01]  /*14380*/  IMAD.X R5, R29, 0x1, R2, P1 ;  /* 0x000000011d057824 */ /* 0x000fe200008e0602 */
[----:B------:R-:W-:Y:S01]  /*14390*/  ISETP.GE.AND P1, PT, R7, UR4, PT ;  /* 0x0000000407007c0c */ /* 0x000fe2000bf26270 */
[----:B------:R-:W-:Y:S01]  /*143a0*/  IMAD.X R7, R29, 0x1, R11, P5 ;  /* 0x000000011d077824 */ /* 0x000fe200028e060b */
[----:B------:R-:W-:Y:S01]  /*143b0*/  IADD3 R16, P5, R21, R10, RZ ;  /* 0x0000000a15107210 */ /* 0x000fe20007fbe0ff */
[----:B------:R-:W-:Y:S01]  /*143c0*/  ULDC UR4, c[0x0][0x248] ;  /* 0x0000920000047ab9 */ /* 0x000fe20000000800 */
[C---:B------:R-:W-:Y:S01]  /*143d0*/  PRMT R27, R63.reuse, 0x7770, RZ ;  /* 0x000077703f1b7816 */ /* 0x040fe200000000ff */
[----:B------:R-:W-:Y:S01]  /*143e0*/  ULDC UR10, c[0x0][0x228] ;  /* 0x00008a00000a7ab9 */ /* 0x000fe20000000800 */
[----:B------:R-:W-:Y:S01]  /*143f0*/  PRMT R25, R63, 0x7771, RZ ;  /* 0x000077713f197816 */ /* 0x000fe200000000ff */
[----:B------:R-:W-:Y:S01]  /*14400*/  IMAD.X R17, R29, 0x1, R8, P5 ;  /* 0x000000011d117824 */ /* 0x000fe200028e0608 */
[----:B--2---:R-:W-:Y:S01]  /*14410*/  PRMT R23, R63, 0x7772, RZ ;  /* 0x000077723f177816 */ /* 0x004fe200000000ff */
        /* <DEDUP_REMOVED lines=11> */
[----:B------:R-:W-:Y:S01]  /*144d0*/  ULDC UR10, c[0x0][0x228] ;  /* 0x00008a00000a7ab9 */ /* 0x000fe20000000800 */
[----:B-1----:R-:W-:Y:S01]  /*144e0*/  IADD3 R4, P6, R21, R9, RZ ;  /* 0x0000000915047210 */ /* 0x002fe20007fde0ff */
[----:B------:R-:W-:Y:S01]  /*144f0*/  ULDC UR12, c[0x0][0x228] ;  /* 0x00008a00000c7ab9 */ /* 0x000fe20000000800 */
[----:B------:R-:W-:-:S02]  /*14500*/  SHF.R.S32.HI R27, RZ, 0x1f, R19 ;  /* 0x0000001fff1b7819 */ /* 0x000fc40000011413 */
[----:B--2---:R-:W-:Y:S01]  /*14510*/  IADD3 R6, P2, R19, R0, RZ ;  /* 0x0000000013067210 */ /* 0x004fe20007f5e0ff */
[----:B------:R-:W-:Y:S01]  /*14520*/  IMAD.X R5, R29, 0x1, R68, P6 ;  /* 0x000000011d057824 */ /* 0x000fe200030e0644 */
[----:B---3--:R-:W-:-:S03]  /*14530*/  IADD3 R16, P6, R19, R3, RZ ;  /* 0x0000000313107210 */ /* 0x008fc60007fde0ff */
[----:B------:R-:W-:Y:S01]  /*14540*/  IMAD.X R7, R27, 0x1, R2, P2 ;  /* 0x000000011b077824 */ /* 0x000fe200010e0602 */
[C---:B------:R-:W-:Y:S02]  /*14550*/  PRMT R25, R67.reuse, 0x7770, RZ ;  /* 0x0000777043197816 */ /* 0x040fe400000000ff */
[----:B------:R-:W-:Y:S01]  /*14560*/  PRMT R23, R67, 0x7771, RZ ;  /* 0x0000777143177816 */ /* 0x000fe200000000ff */
[----:B------:R-:W-:Y:S01]  /*14570*/  IMAD.X R17, R27, 0x1, R11, P6 ;  /* 0x000000011b117824 */ /* 0x000fe200030e060b */
[----:B------:R-:W-:Y:S01]  /*14580*/  ISETP.GE.AND P2, PT, R18, UR6, PT ;  /* 0x0000000612007c0c */ /* 0x000fe2000bf46270 */
[----:B------:R1:W-:Y:S01]  /*14590*/  @P3 STG.E.U8 desc[UR14][R4.64], R63 ;  /* 0x0000003f04003986 */ /* 0x0003e2000c10110e */
[----:B------:R-:W-:Y:S01]  /*145a0*/  VIADD R21, R19, UR4 ;  /* 0x0000000413157c36 */ /* 0x000fe20008000000 */
[----:B------:R-:W-:Y:S01]  /*145b0*/  ISETP.LT.AND P3, PT, R248, UR10, !P1 ;  /* 0x0000000af8007c0c */ /* 0x000fe2000cf61270 */
[----:B------:R-:W-:Y:S01]  /*145c0*/  VIADD R18, R252, 0x31 ;  /* 0x00000031fc127836 */ /* 0x000fe20000000000 */
[----:B------:R2:W-:Y:S01]  /*145d0*/  @P4 STG.E.U8 desc[UR14][R6.64], R25 ;  /* 0x0000001906004986 */ /* 0x0005e2000c10110e */
[----:B------:R-:W-:Y:S01]  /*145e0*/  ISETP.LT.AND P4, PT, R249, UR8, !P1 ;  /* 0x00000008f9007c0c */ /* 0x000fe2000cf81270 */
[----:B------:R-:W-:Y:S01]  /*145f0*/  ULDC UR6, c[0x0][0x22c] ;  /* 0x00008b0000067ab9 */ /* 0x000fe20000000800 */
[----:B-1----:R-:W-:Y:S01]  /*14600*/  IADD3 R4, P6, R19, R10, RZ ;  /* 0x0000000a13047210 */ /* 0x002fe20007fde0ff */
[----:B------:R1:W-:Y:S01]  /*14610*/  @P5 STG.E.U8 desc[UR14][R16.64], R23 ;  /* 0x0000001710005986 */ /* 0x0003e2000c10110e */
[----:B------:R-:W-:Y:S01]  /*14620*/  ISETP.LT.AND P5, PT, R251, UR12, !P2 ;  /* 0x0000000cfb007c0c */ /* 0x000fe2000d7a1270 */
[----:B------:R-:W-:Y:S01]  /*14630*/  ULDC UR4, c[0x0][0x228] ;  /* 0x00008a0000047ab9 */ /* 0x000fe20000000800 */
[----:B--2---:R-:W-:Y:S01]  /*14640*/  IADD3 R6, P1, R19, R9, RZ ;  /* 0x0000000913067210 */ /* 0x004fe20007f3e0ff */
[C---:B------:R-:W-:Y:S01]  /*14650*/  IMAD.X R5, R27.reuse, 0x1, R8, P6 ;  /* 0x000000011b057824 */ /* 0x040fe200030e0608 */
[----:B------:R-:W-:Y:S01]  /*14660*/  SHF.R.S32.HI R29, RZ, 0x1f, R21 ;  /* 0x0000001fff1d7819 */ /* 0x000fe20000011415 */
[----:B------:R-:W-:Y:S01]  /*14670*/  ULDC UR8, c[0x0][0x228] ;  /* 0x00008a0000087ab9 */ /* 0x000fe20000000800 */
[----:B------:R-:W-:Y:S01]  /*14680*/  PRMT R25, R48, 0x7770, RZ ;  /* 0x0000777030197816 */ /* 0x000fe200000000ff */
[----:B------:R-:W-:Y:S01]  /*14690*/  IMAD.X R7, R27, 0x1, R68, P1 ;  /* 0x000000011b077824 */ /* 0x000fe200008e0644 */
[----:B-1----:R-:W-:-:S02]  /*146a0*/  IADD3 R16, P6, R21, R0, RZ ;  /* 0x0000000015107210 */ /* 0x002fc40007fde0ff */
[C---:B------:R-:W-:Y:S02]  /*146b0*/  PRMT R23, R67.reuse, 0x7772, RZ ;  /* 0x0000777243177816 */ /* 0x040fe400000000ff */
[----:B------:R-:W-:Y:S01]  /*146c0*/  PRMT R67, R67, 0x7773, RZ ;  /* 0x0000777343437816 */ /* 0x000fe200000000ff */
[----:B------:R-:W-:Y:S01]  /*146d0*/  IMAD.X R17, R29, 0x1, R2, P6 ;  /* 0x000000011d117824 */ /* 0x000fe200030e0602 */
[----:B------:R-:W-:Y:S01]  /*146e0*/  ISETP.GE.AND P1, PT, R18, UR6, PT ;  /* 0x0000000612007c0c */ /* 0x000fe2000bf26270 */
[----:B------:R1:W-:Y:S01]  /*146f0*/  @P4 STG.E.U8 desc[UR14][R4.64], R23 ;  /* 0x0000001704004986 */ /* 0x0003e2000c10110e */
[----:B------:R-:W-:-:S03]  /*14700*/  ULDC UR6, c[0x0][0x228] ;  /* 0x00008a0000067ab9 */ /* 0x000fc60000000800 */
[----:B------:R2:W-:Y:S01]  /*14710*/  @P3 STG.E.U8 desc[UR14][R6.64], R67 ;  /* 0x0000004306003986 */ /* 0x0005e2000c10110e */
[----:B------:R-:W-:-:S03]  /*14720*/  IADD3 R18, P6, R21, R3, RZ ;  /* 0x0000000315127210 */ /* 0x000fc60007fde0ff */
[----:B------:R3:W-:Y:S01]  /*14730*/  @P5 STG.E.U8 desc[UR14][R16.64], R25 ;  /* 0x0000001910005986 */ /* 0x0007e2000c10110e */
[----:B------:R-:W-:Y:S02]  /*14740*/  ISETP.LT.AND P5, PT, R250, UR4, !P2 ;  /* 0x00000004fa007c0c */ /* 0x000fe4000d7a1270 */
[----:B------:R-:W-:Y:S01]  /*14750*/  ISETP.LT.AND P4, PT, R249, UR6, !P2 ;  /* 0x00000006f9007c0c */ /* 0x000fe2000d781270 */
[----:B------:R-:W-:Y:S01]  /*14760*/  VIADD R20, R252, 0x32 ;  /* 0x00000032fc147836 */ /* 0x000fe20000000000 */
[----:B-1----:R-:W-:Y:S01]  /*14770*/  IADD3 R4, P3, R21, R10, RZ ;  /* 0x0000000a15047210 */ /* 0x002fe20007f7e0ff */
[----:B------:R-:W-:Y:S01]  /*14780*/  IMAD.X R19, R29, 0x1, R11, P6 ;  /* 0x000000011d137824 */ /* 0x000fe200030e060b */
[----:B------:R-:W-:Y:S01]  /*14790*/  ISETP.LT.AND P2, PT, R248, UR8, !P2 ;  /* 0x00000008f8007c0c */ /* 0x000fe2000d741270 */
[----:B------:R-:W-:Y:S01]  /*147a0*/  ULDC UR4, c[0x0][0x22c] ;  /* 0x00008b0000047ab9 */ /* 0x000fe20000000800 */
[----:B--2---:R-:W-:Y:S01]  /*147b0*/  IADD3 R6, P6, R21, R9, RZ ;  /* 0x0000000915067210 */ /* 0x004fe20007fde0ff */
[----:B------:R-:W-:Y:S01]  /*147c0*/  IMAD.X R5, R29, 0x1, R8, P3 ;  /* 0x000000011d057824 */ /* 0x000fe200018e0608 */
[C---:B------:R-:W-:Y:S01]  /*147d0*/  PRMT R27, R48.reuse, 0x7771, RZ ;  /* 0x00007771301b7816 */ /* 0x040fe200000000ff */
[----:B------:R-:W-:Y:S01]  /*147e0*/  ULDC UR6, c[0x0][0x228] ;  /* 0x00008a0000067ab9 */ /* 0x000fe20000000800 */
[----:B---3--:R-:W-:-:S02]  /*147f0*/  PRMT R25, R48, 0x7772, RZ ;  /* 0x0000777230197816 */ /* 0x008fc400000000ff */
[----:B------:R-:W-:Y:S01]  /*14800*/  ISETP.GE.AND P3, PT, R20, UR4, PT ;  /* 0x0000000414007c0c */ /* 0x000fe2000bf66270 */
[----:B------:R-:W-:Y:S01]  /*14810*/  ULDC UR4, c[0x0][0x248] ;  /* 0x0000920000047ab9 */ /* 0x000fe20000000800 */
[----:B------:R-:W-:Y:S01]  /*14820*/  IMAD.X R7, R29, 0x1, R68, P6 ;  /* 0x000000011d077824 */ /* 0x000fe200030e0644 */
[----:B------:R-:W-:Y:S01]  /*14830*/  PRMT R23, R48, 0x7773, RZ ;  /* 0x0000777330177816 */ /* 0x000fe200000000ff */
[----:B------:R1:W-:Y:S01]  /*14840*/  @P5 STG.E.U8 desc[UR14][R18.64], R27 ;  /* 0x0000001b12005986 */ /* 0x0003e2000c10110e */
[----:B------:R-:W-:Y:S01]  /*14850*/  VIADD R21, R21, UR4 ;  /* 0x0000000415157c36 */ /* 0x000fe20008000000 */
[----:B------:R-:W-:Y:S02]  /*14860*/  ULDC UR4, c[0x0][0x228] ;  /* 0x00008a0000047ab9 */ /* 0x000fe40000000800 */
[----:B------:R2:W-:Y:S01]  /*14870*/  @P4 STG.E.U8 desc[UR14][R4.64], R25 ;  /* 0x0000001904004986 */ /* 0x0005e2000c10110e */
[----:B------:R-:W-:Y:S01]  /*14880*/  ISETP.LT.AND P4, PT, R251, UR6, !P1 ;  /* 0x00000006fb007c0c */ /* 0x000fe2000cf81270 */
[----:B------:R-:W-:Y:S01]  /*14890*/  ULDC UR6, c[0x0][0x228] ;  /* 0x00008a0000067ab9 */ /* 0x000fe20000000800 */
[----:B------:R-:W-:Y:S01]  /*148a0*/  ISETP.LT.AND P5, PT, R250, UR4, !P1 ;  /* 0x00000004fa007c0c */ /* 0x000fe2000cfa1270 */
[----:B------:R3:W-:Y:S01]  /*148b0*/  @P2 STG.E.U8 desc[UR14][R6.64], R23 ;  /* 0x0000001706002986 */ /* 0x0007e2000c10110e */
[----:B------:R-:W-:Y:S01]  /*148c0*/  SHF.R.S32.HI R29, RZ, 0x1f, R21 ;  /* 0x0000001fff1d7819 */ /* 0x000fe20000011415 */
[----:B------:R-:W-:Y:S01]  /*148d0*/  ULDC UR4, c[0x0][0x22c] ;  /* 0x00008b0000047ab9 */ /* 0x000fe20000000800 */
[C---:B------:R-:W-:Y:S01]  /*148e0*/  IADD3 R16, P2, R21.reuse, R0, RZ ;  /* 0x0000000015107210 */ /* 0x040fe20007f5e0ff */
[----:B-1----:R-:W-:Y:S01]  /*148f0*/  VIADD R18, R252, 0x33 ;  /* 0x00000033fc127836 */ /* 0x002fe20000000000 */
[----:B--2---:R-:W-:-:S03]  /*14900*/  IADD3 R4, P6, R21, R3, RZ ;  /* 0x0000000315047210 */ /* 0x004fc60007fde0ff */
[C---:B------:R-:W-:Y:S01]  /*14910*/  IMAD.X R17, R29.reuse, 0x1, R2, P2 ;  /* 0x000000011d117824 */ /* 0x040fe200010e0602 */
[----:B------:R-:W-:Y:S02]  /*14920*/  PRMT R25, R12, 0x7770, RZ ;  /* 0x000077700c197816 */ /* 0x000fe400000000ff */
[----:B------:R-:W-:Y:S01]  /*14930*/  ISETP.GE.AND P2, PT, R18, UR4, PT ;  /* 0x0000000412007c0c */ /* 0x000fe2000bf46270 */
[----:B------:R-:W-:Y:S01]  /*14940*/  IMAD.X R5, R29, 0x1, R11, P6 ;  /* 0x000000011d057824 */ /* 0x000fe200030e060b */
[----:B---3--:R-:W-:Y:S01]  /*14950*/  PRMT R23, R12, 0x7771, RZ ;  /* 0x000077710c177816 */ /* 0x008fe200000000ff */
[----:B------:R-:W-:Y:S01]  /*14960*/  ULDC UR4, c[0x0][0x228] ;  /* 0x00008a0000047ab9 */ /* 0x000fe20000000800 */
[----:B------:R1:W-:Y:S01]  /*14970*/  @P4 STG.E.U8 desc[UR14][R16.64], R25 ;  /* 0x0000001910004986 */ /* 0x0003e2000c10110e */
[----:B------:R-:W-:Y:S01]  /*14980*/  ISETP.LT.AND P4, PT, R249, UR4, !P1 ;  /* 0x00000004f9007c0c */ /* 0x000fe2000cf81270 */
[----:B------:R-:W-:Y:S02]  /*14990*/  ULDC UR4, c[0x0][0x248] ;  /* 0x0000920000047ab9 */ /* 0x000fe40000000800 */
[----:B------:R2:W-:Y:S01]  /*149a0*/  @P5 STG.E.U8 desc[UR14][R4.64], R23 ;  /* 0x0000001704005986 */ /* 0x0005e2000c10110e */
[----:B------:R-:W-:-:S02]  /*149b0*/  IADD3 R6, P5, R21, R10, RZ ;  /* 0x0000000a15067210 */ /* 0x000fc40007fbe0ff */
[----:B------:R-:W-:Y:S01]  /*149c0*/  ISETP.LT.AND P1, PT, R248, UR6, !P1 ;  /* 0x00000006f8007c0c */ /* 0x000fe2000cf21270 */
[----:B------:R-:W-:Y:S01]  /*149d0*/  ULDC UR6, c[0x0][0x228] ;  /* 0x00008a0000067ab9 */ /* 0x000fe20000000800 */
[----:B------:R-:W-:Y:S01]  /*149e0*/  IADD3 R18, P6, R21, R9, RZ ;  /* 0x0000000915127210 */ /* 0x000fe20007fde0ff */
[----:B------:R-:W-:Y:S01]  /*149f0*/  IMAD.X R7, R29, 0x1, R8, P5 ;  /* 0x000000011d077824 */ /* 0x000fe200028e0608 */
[C---:B-1----:R-:W-:Y:S01]  /*14a00*/  PRMT R17, R12.reuse, 0x7772, RZ ;  /* 0x000077720c117816 */ /* 0x042fe200000000ff */
[----:B------:R-:W-:Y:S01]  /*14a10*/  VIADD R21, R21, UR4 ;  /* 0x0000000415157c36 */ /* 0x000fe20008000000 */
[----:B------:R-:W-:Y:S01]  /*14a20*/  ISETP.LT.AND P5, PT, R251, UR6, !P3 ;  /* 0x00000006fb007c0c */ /* 0x000fe2000dfa1270 */
[----:B------:R-:W-:Y:S01]  /*14a30*/  IMAD.X R19, R29, 0x1, R68, P6 ;  /* 0x000000011d137824 */ /* 0x000fe200030e0644 */
[----:B--2---:R-:W-:Y:S01]  /*14a40*/  PRMT R23, R12, 0x7773, RZ ;  /* 0x000077730c177816 */ /* 0x004fe200000000ff */
[----:B------:R1:W-:Y:S01]  /*14a50*/  @P4 STG.E.U8 desc[UR14][R6.64], R17 ;  /* 0x0000001106004986 */ /* 0x0003e2000c10110e */
[----:B------:R-:W-:Y:S01]  /*14a60*/  SHF.R.S32.HI R27, RZ, 0x1f, R21 ;  /* 0x0000001fff1b7819 */ /* 0x000fe20000011415 */
[----:B------:R-:W-:Y:S01]  /*14a70*/  ULDC UR4, c[0x0][0x228] ;  /* 0x00008a0000047ab9 */ /* 0x000fe20000000800 */
[----:B------:R-:W-:Y:S01]  /*14a80*/  IADD3 R4, P4, R21, R0, RZ ;  /* 0x0000000015047210 */ /* 0x000fe20007f9e0ff */
[----:B------:R2:W-:Y:S01]  /*14a90*/  @P1 STG.E.U8 desc[UR14][R18.64], R23 ;  /* 0x0000001712001986 */ /* 0x0005e2000c10110e */
[----:B------:R-:W-:Y:S01]  /*14aa0*/  PRMT R25, R49, 0x7770, RZ ;  /* 0x0000777031197816 */ /* 0x000fe200000000ff */
[----:B------:R-:W-:Y:S01]  /*14ab0*/  ULDC UR6, c[0x0][0x228] ;  /* 0x00008a0000067ab9 */ /* 0x000fe20000000800 */
[----:B------:R-:W-:Y:S01]  /*14ac0*/  ISETP.LT.AND P1, PT, R250, UR4, !P3 ;  /* 0x00000004fa007c0c */ /* 0x000fe2000df21270 */
[----:B------:R-:W-:Y:S01]  /*14ad0*/  IMAD.X R5, R27, 0x1, R2, P4 ;  /* 0x000000011b057824 */ /* 0x000fe200020e0602 */
[----:B------:R-:W-:Y:S01]  /*14ae0*/  ISETP.LT.AND P6, PT, R249, UR6, !P3 ;  /* 0x00000006f9007c0c */ /* 0x000fe2000dfc1270 */
[----:B------:R-:W-:Y:S01]  /*14af0*/  VIADD R12, R252, 0x34 ;  /* 0x00000034fc0c7836 */ /* 0x000fe20000000000 */
[----:B------:R-:W-:Y:S01]  /*14b00*/  ULDC UR4, c[0x0][0x22c] ;  /* 0x00008b0000047ab9 */ /* 0x000fe20000000800 */
[C---:B-1----:R-:W-:Y:S01]  /*14b10*/  IADD3 R6, P4, R21.reuse, R3, RZ ;  /* 0x0000000315067210 */ /* 0x042fe20007f9e0ff */
[----:B------:R1:W-:Y:S01]  /*14b20*/  @P5 STG.E.U8 desc[UR14][R4.64], R25 ;  /* 0x0000001904005986 */ /* 0x0003e2000c10110e */
[----:B------:R-:W-:Y:S01]  /*14b30*/  IADD3 R16, P5, R21, R10, RZ ;  /* 0x0000000a15107210 */ /* 0x000fe20007fbe0ff */
[----:B------:R-:W-:Y:S01]  /*14b40*/  ULDC UR6, c[0x0][0x228] ;  /* 0x00008a0000067ab9 */ /* 0x000fe20000000800 */
[----:B--2---:R-:W-:Y:S01]  /*14b50*/  PRMT R23, R49, 0x7771, RZ ;  /* 0x0000777131177816 */ /* 0x004fe200000000ff */
[C---:B------:R-:W-:Y:S01]  /*14b60*/  IMAD.X R7, R27.reuse, 0x1, R11, P4 ;  /* 0x000000011b077824 */ /* 0x040fe200020e060b */
[----:B------:R-:W-:Y:S01]  /*14b70*/  ISETP.GE.AND P4, PT, R12, UR4, PT ;  /* 0x000000040c007c0c */ /* 0x000fe2000bf86270 */
[----:B------:R-:W-:Y:S01]  /*14b80*/  ULDC UR4, c[0x0][0x248] ;  /* 0x0000920000047ab9 */ /* 0x000fe20000000800 */
[----:B------:R-:W-:Y:S01]  /*14b90*/  IMAD.X R17, R27, 0x1, R8, P5 ;  /* 0x000000011b117824 */ /* 0x000fe200028e0608 */
[----:B------:R-:W-:Y:S01]  /*14ba0*/  PRMT R19, R49, 0x7772, RZ ;  /* 0x0000777231137816 */ /* 0x000fe200000000ff */
[C---:B------:R-:W-:Y:S01]  /*14bb0*/  VIADD R20, R21.reuse, UR4 ;  /* 0x0000000415147c36 */ /* 0x040fe20008000000 */
[----:B------:R-:W-:Y:S01]  /*14bc0*/  ISETP.LT.AND P3, PT, R248, UR6, !P3 ;  /* 0x00000006f8007c0c */ /* 0x000fe2000df61270 */
[----:B------:R-:W-:Y:S01]  /*14bd0*/  ULDC UR6, c[0x0][0x228] ;  /* 0x00008a0000067ab9 */ /* 0x000fe20000000800 */
[----:B------:R2:W-:Y:S01]  /*14be0*/  @P1 STG.E.U8 desc[UR14][R6.64], R23 ;  /* 0x0000001706001986 */ /* 0x0005e2000c10110e */
[----:B-1----:R-:W-:Y:S01]  /*14bf0*/  IADD3 R4, P1, R21, R9, RZ ;  /* 0x0000000915047210 */ /* 0x002fe20007f3e0ff */
[----:B------:R-:W-:Y:S01]  /*14c00*/  ULDC UR4, c[0x0][0x228] ;  /* 0x00008a0000047ab9 */ /* 0x000fe20000000800 */
[----:B------:R-:W-:Y:S01]  /*14c10*/  ISETP.LT.AND P5, PT, R251, UR6, !P2 ;  /* 0x00000006fb007c0c */ /* 0x000fe2000d7a1270 */
[----:B------:R1:W-:Y:S01]  /*14c20*/  @P6 STG.E.U8 desc[UR14][R16.64], R19 ;  /* 0x0000001310006986 */ /* 0x0003e2000c10110e */
[----:B------:R-:W-:Y:S01]  /*14c30*/  SHF.R.S32.HI R29, RZ, 0x1f, R20 ;  /* 0x0000001fff1d7819 */ /* 0x000fe20000011414 */
[----:B------:R-:W-:Y:S01]  /*14c40*/  IMAD.X R5, R27, 0x1, R68, P1 ;  /* 0x000000011b057824 */ /* 0x000fe200008e0644 */
[----:B------:R-:W-:Y:S01]  /*14c50*/  PRMT R49, R49, 0x7773, RZ ;  /* 0x0000777331317816 */ /* 0x000fe200000000ff */
[----:B------:R-:W-:Y:S01]  /*14c60*/  ULDC UR6, c[0x0][0x228] ;  /* 0x00008a0000067ab9 */ /* 0x000fe20000000800 */
[----:B--2---:R-:W-:-:S02]  /*14c70*/  IADD3 R6, P6, R20, R0, RZ ;  /* 0x0000000014067210 */ /* 0x004fc40007fde0ff */
[----:B------:R-:W-:Y:S01]  /*14c80*/  PRMT R21, R13, 0x7770, RZ ;  /* 0x000077700d157816 */ /* 0x000fe200000000ff */
[----:B------:R-:W-:Y:S02]  /*14c90*/  @P3 STG.E.U8 desc[UR14][R4.64], R49 ;  /* 0x0000003104003986 */ /* 0x000fe4000c10110e */
[----:B------:R-:W-:Y:S01]  /*14ca0*/  IMAD.X R7, R29, 0x1, R2, P6 ;  /* 0x000000011d077824 */ /* 0x000fe200030e0602 */
[----:B------:R-:W-:Y:S01]  /*14cb0*/  ISETP.LT.AND P1, PT, R250, UR4, !P2 ;  /* 0x00000004fa007c0c */ /* 0x000fe2000d721270 */
[----:B------:R-:W-:Y:S01]  /*14cc0*/  ULDC UR4, c[0x0][0x248] ;  /* 0x0000920000047ab9 */ /* 0x000fe20000000800 */
[----:B------:R-:W-:Y:S01]  /*14cd0*/  ISETP.LT.AND P3, PT, R249, UR6, !P2 ;  /* 0x00000006f9007c0c */ /* 0x000fe2000d761270 */
[----:B------:R-:W-:Y:S01]  /*14ce0*/  ULDC UR6, c[0x0][0x228] ;  /* 0x00008a0000067ab9 */ /* 0x000fe20000000800 */
[C---:B-1----:R-:W-:Y:S01]  /*14cf0*/  IADD3 R16, P6, R20.reuse, R3, RZ ;  /* 0x0000000314107210 */ /* 0x042fe20007fde0ff */
[----:B------:R1:W-:Y:S01]  /*14d00*/  @P5 STG.E.U8 desc[UR14][R6.64], R21 ;  /* 0x0000001506005986 */ /* 0x0003e2000c10110e */
[----:B------:R-:W-:-:S02]  /*14d10*/  IADD3 R18, P5, R20, R10, RZ ;  /* 0x0000000a14127210 */ /* 0x000fc40007fbe0ff */
[----:B------:R-:W-:Y:S01]  /*14d20*/  PRMT R25, R13, 0x7771, RZ ;  /* 0x000077710d197816 */ /* 0x000fe200000000ff */
[----:B------:R-:W-:Y:S01]  /*14d30*/  IMAD.X R17, R29, 0x1, R11, P6 ;  /* 0x000000011d117824 */ /* 0x000fe200030e060b */
[----:B------:R-:W-:Y:S01]  /*14d40*/  PRMT R23, R13, 0x7772, RZ ;  /* 0x000077720d177816 */ /* 0x000fe200000000ff */
[----:B------:R-:W-:Y:S01]  /*14d50*/  IMAD.X R19, R29, 0x1, R8, P5 ;  /* 0x000000011d137824 */ /* 0x000fe200028e0608 */
[----:B------:R-:W-:Y:S01]  /*14d60*/  ISETP.LT.AND P2, PT, R248, UR6, !P2 ;  /* 0x00000006f8007c0c */ /* 0x000fe2000d741270 */
[----:B------:R-:W-:Y:S01]  /*14d70*/  ULDC UR6, c[0x0][0x228] ;  /* 0x00008a0000067ab9 */ /* 0x000fe20000000800 */
[----:B------:R-:W-:Y:S01]  /*14d80*/  @P1 STG.E.U8 desc[UR14][R16.64], R25 ;  /* 0x0000001910001986 */ /* 0x000fe2000c10110e */
[----:B------:R-:W-:Y:S01]  /*14d90*/  ISETP.LT.AND P1, PT, R251, UR6, !P4 ;  /* 0x00000006fb007c0c */ /* 0x000fe2000e721270 */
[----:B------:R-:W-:Y:S01]  /*14da0*/  VIADD R12, R252, 0x35 ;  /* 0x00000035fc0c7836 */ /* 0x000fe20000000000 */
[----:B------:R-:W-:Y:S01]  /*14db0*/  PRMT R27, R13, 0x7773, RZ ;  /* 0x000077730d1b7816 */ /* 0x000fe200000000ff */
[C---:B-1----:R-:W-:Y:S01]  /*14dc0*/  VIADD R21, R20.reuse, UR4 ;  /* 0x0000000414157c36 */ /* 0x042fe20008000000 */
[----:B------:R1:W-:Y:S01]  /*14dd0*/  @P3 STG.E.U8 desc[UR14][R18.64], R23 ;  /* 0x0000001712003986 */ /* 0x0003e2000c10110e */
[----:B------:R-:W-:Y:S01]  /*14de0*/  IADD3 R4, P3, R20, R9, RZ ;  /* 0x0000000914047210 */ /* 0x000fe20007f7e0ff */
[----:B------:R-:W-:Y:S01]  /*14df0*/  ULDC UR4, c[0x0][0x228] ;  /* 0x00008a0000047ab9 */ /* 0x000fe20000000800 */
[----:B------:R-:W-:Y:S01]  /*14e00*/  ULDC UR6, c[0x0][0x228] ;  /* 0x00008a0000067ab9 */ /* 0x000fe20000000800 */
[----:B------:R-:W-:-:S02]  /*14e10*/  SHF.R.S32.HI R31, RZ, 0x1f, R21 ;  /* 0x0000001fff1f7819 */ /* 0x000fc40000011415 */
[----:B------:R-:W-:Y:S01]  /*14e20*/  IADD3 R6, P6, R21, R0, RZ ;  /* 0x0000000015067210 */ /* 0x000fe20007fde0ff */
[----:B------:R-:W-:Y:S01]  /*14e30*/  IMAD.X R5, R29, 0x1, R68, P3 ;  /* 0x000000011d057824 */ /* 0x000fe200018e0644 */
[----:B------:R-:W-:Y:S01]  /*14e40*/  ISETP.LT.AND P3, PT, R250, UR4, !P4 ;  /* 0x00000004fa007c0c */ /* 0x000fe2000e761270 */
[----:B------:R-:W-:Y:S02]  /*14e50*/  ULDC UR4, c[0x0][0x248] ;  /* 0x0000920000047ab9 */ /* 0x000fe40000000800 */
[----:B------:R-:W-:Y:S01]  /*14e60*/  IMAD.X R7, R31, 0x1, R2, P6 ;  /* 0x000000011f077824 */ /* 0x000fe200030e0602 */
[----:B-1----:R-:W-:Y:S01]  /*14e70*/  PRMT R19, R50, 0x7770, RZ ;  /* 0x0000777032137816 */ /* 0x002fe200000000ff */
[----:B------:R-:W-:Y:S01]  /*14e80*/  @P2 STG.E.U8 desc[UR14][R4.64], R27 ;  /* 0x0000001b04002986 */ /* 0x000fe2000c10110e */
[----:B------:R-:W-:Y:S02]  /*14e90*/  ISETP.LT.AND P2, PT, R249, UR6, !P4 ;  /* 0x00000006f9007c0c */ /* 0x000fe4000e741270 */
[----:B------:R-:W-:Y:S01]  /*14ea0*/  ISETP.GE.AND P5, PT, R12, UR7, PT ;  /* 0x000000070c007c0c */ /* 0x000fe2000bfa6270 */
[----:B------:R1:W-:Y:S01]  /*14eb0*/  @P1 STG.E.U8 desc[UR14][R6.64], R19 ;  /* 0x0000001306001986 */ /* 0x0003e2000c10110e */
[C---:B------:R-:W-:Y:S01]  /*14ec0*/  IADD3 R12, P6, R21.reuse, R3, RZ ;  /* 0x00000003150c7210 */ /* 0x040fe20007fde0ff */
[----:B------:R-:W-:Y:S01]  /*14ed0*/  VIADD R18, R252, 0x36 ;  /* 0x00000036fc127836 */ /* 0x000fe20000000000 */
[----:B------:R-:W-:Y:S01]  /*14ee0*/  IADD3 R16, P1, R21, R10, RZ ;  /* 0x0000000a15107210 */ /* 0x000fe20007f3e0ff */
[----:B------:R-:W-:Y:S01]  /*14ef0*/  ULDC UR6, c[0x0][0x228] ;  /* 0x00008a0000067ab9 */ /* 0x000fe20000000800 */
[C---:B------:R-:W-:Y:S01]  /*14f00*/  PRMT R25, R50.reuse, 0x7771, RZ ;  /* 0x0000777132197816 */ /* 0x040fe200000000ff */
[C---:B------:R-:W-:Y:S01]  /*14f10*/  IMAD.X R13, R31.reuse, 0x1, R11, P6 ;  /* 0x000000011f0d7824 */ /* 0x040fe200030e060b */
[----:B------:R-:W-:Y:S01]  /*14f20*/  PRMT R23, R50, 0x7772, RZ ;  /* 0x0000777232177816 */ /* 0x000fe200000000ff */
[----:B------:R-:W-:Y:S01]  /*14f30*/  IMAD.X R17, R31, 0x1, R8, P1 ;  /* 0x000000011f117824 */ /* 0x000fe200008e0608 */
[----:B------:R-:W-:Y:S01]  /*14f40*/  ISETP.GE.AND P1, PT, R18, UR5, PT ;  /* 0x0000000512007c0c */ /* 0x000fe2000bf26270 */
[----:B------:R-:W-:Y:S01]  /*14f50*/  ULDC UR5, c[0x0][0x228] ;  /* 0x00008a0000057ab9 */ /* 0x000fe20000000800 */
[----:B------:R2:W-:Y:S01]  /*14f60*/  @P3 STG.E.U8 desc[UR14][R12.64], R25 ;  /* 0x000000190c003986 */ /* 0x0005e2000c10110e */
[----:B------:R-:W-:Y:S01]  /*14f70*/  ISETP.LT.AND P4, PT, R248, UR5, !P4 ;  /* 0x00000005f8007c0c */ /* 0x000fe2000e781270 */
[----:B------:R-:W-:Y:S01]  /*14f80*/  ULDC UR5, c[0x0][0x228] ;  /* 0x00008a0000057ab9 */ /* 0x000fe20000000800 */
[C---:B-1----:R-:W-:Y:S01]  /*14f90*/  VIADD R19, R21.reuse, UR4 ;  /* 0x0000000415137c36 */ /* 0x042fe20008000000 */
[----:B------:R1:W-:Y:S01]  /*14fa0*/  @P2 STG.E.U8 desc[UR14][R16.64], R23 ;  /* 0x0000001710002986 */ /* 0x0003e2000c10110e */
[----:B------:R-:W-:Y:S01]  /*14fb0*/  IADD3 R4, P2, R21, R9, RZ ;  /* 0x0000000915047210 */ /* 0x000fe20007f5e0ff */
[----:B------:R-:W-:Y:S01]  /*14fc0*/  ULDC UR4, c[0x0][0x228] ;  /* 0x00008a0000047ab9 */ /* 0x000fe20000000800 */
[----:B------:R-:W-:Y:S01]  /*14fd0*/  ISETP.LT.AND P3, PT, R251, UR5, !P5 ;  /* 0x00000005fb007c0c */ /* 0x000fe2000ef61270 */
[----:B------:R-:W-:Y:S01]  /*14fe0*/  ULDC UR5, c[0x0][0x228] ;  /* 0x00008a0000057ab9 */ /* 0x000fe20000000800 */
[----:B------:R-:W-:-:S02]  /*14ff0*/  SHF.R.S32.HI R29, RZ, 0x1f, R19 ;  /* 0x0000001fff1d7819 */ /* 0x000fc40000011413 */
[----:B------:R-:W-:Y:S01]  /*15000*/  IADD3 R6, P6, R19, R0, RZ ;  /* 0x0000000013067210 */ /* 0x000fe20007fde0ff */
[----:B------:R-:W-:Y:S01]  /*15010*/  IMAD.X R5, R31, 0x1, R68, P2 ;  /* 0x000000011f057824 */ /* 0x000fe200010e0644 */
[----:B------:R-:W-:Y:S02]  /*15020*/  PRMT R21, R50, 0x7773, RZ ;  /* 0x0000777332157816 */ /* 0x000fe400000000ff */
[----:B------:R-:W-:Y:S01]  /*15030*/  PRMT R27, R14, 0x7770, RZ ;  /* 0x000077700e1b7816 */ /* 0x000fe200000000ff */
[----:B------:R-:W-:Y:S01]  /*15040*/  IMAD.X R7, R29, 0x1, R2, P6 ;  /* 0x000000011d077824 */ /* 0x000fe200030e0602 */
[----:B------:R-:W-:Y:S01]  /*15050*/  ISETP.LT.AND P2, PT, R250, UR4, !P5 ;  /* 0x00000004fa007c0c */ /* 0x000fe2000ef41270 */
[----:B------:R-:W-:Y:S01]  /*15060*/  @P4 STG.E.U8 desc[UR14][R4.64], R21 ;  /* 0x0000001504004986 */ /* 0x000fe2000c10110e */
[----:B------:R-:W-:Y:S01]  /*15070*/  ISETP.LT.AND P4, PT, R249, UR5, !P5 ;  /* 0x00000005f9007c0c */ /* 0x000fe2000ef81270 */
[----:B------:R-:W-:Y:S01]  /*15080*/  VIADD R18, R252, 0x37 ;  /* 0x00000037fc127836 */ /* 0x000fe20000000000 */
[C---:B--2---:R-:W-:Y:S01]  /*15090*/  IADD3 R12, P6, R19.reuse, R3, RZ ;  /* 0x00000003130c7210 */ /* 0x044fe20007fde0ff */
[----:B------:R2:W-:Y:S01]  /*150a0*/  @P3 STG.E.U8 desc[UR14][R6.64], R27 ;  /* 0x0000001b06003986 */ /* 0x0005e2000c10110e */
[----:B-1----:R-:W-:Y:S01]  /*150b0*/  IADD3 R16, P3, R19, R10, RZ ;  /* 0x0000000a13107210 */ /* 0x002fe20007f7e0ff */
[----:B------:R-:W-:Y:S01]  /*150c0*/  ULDC UR4, c[0x0][0x248] ;  /* 0x0000920000047ab9 */ /* 0x000fe20000000800 */
[C---:B------:R-:W-:Y:S01]  /*150d0*/  PRMT R25, R14.reuse, 0x7771, RZ ;  /* 0x000077710e197816 */ /* 0x040fe200000000ff */
[C---:B------:R-:W-:Y:S01]  /*150e0*/  IMAD.X R13, R29.reuse, 0x1, R11, P6 ;  /* 0x000000011d0d7824 */ /* 0x040fe200030e060b */
[----:B------:R-:W-:Y:S01]  /*150f0*/  PRMT R23, R14, 0x7772, RZ ;  /* 0x000077720e177816 */ /* 0x000fe200000000ff */
[----:B------:R-:W-:Y:S01]  /*15100*/  IMAD.X R17, R29, 0x1, R8, P3 ;  /* 0x000000011d117824 */ /* 0x000fe200018e0608 */
[----:B------:R-:W-:Y:S01]  /*15110*/  ULDC UR5, c[0x0][0x228] ;  /* 0x00008a0000057ab9 */ /* 0x000fe20000000800 */
[----:B------:R-:W-:Y:S01]  /*15120*/  ISETP.GE.AND P3, PT, R18, UR11, PT ;  /* 0x0000000b12007c0c */ /* 0x000fe2000bf66270 */
[----:B------:R-:W-:Y:S01]  /*15130*/  VIADD R18, R19, UR4 ;  /* 0x0000000413127c36 */ /* 0x000fe20008000000 */
[----:B------:R-:W-:Y:S01]  /*15140*/  ISETP.LT.AND P5, PT, R248, UR5, !P5 ;  /* 0x00000005f8007c0c */ /* 0x000fe2000efa1270 */
[----:B------:R-:W-:Y:S01]  /*15150*/  @P2 STG.E.U8 desc[UR14][R12.64], R25 ;  /* 0x000000190c002986 */ /* 0x000fe2000c10110e */
[----:B------:R-:W-:Y:S01]  /*15160*/  ISETP.LT.AND P2, PT, R251, UR6, !P1 ;  /* 0x00000006fb007c0c */ /* 0x000fe2000cf41270 */
[----:B--2---:R-:W-:Y:S01]  /*15170*/  VIADD R7, R252, 0x38 ;  /* 0x00000038fc077836 */ /* 0x004fe20000000000 */
[----:B------:R-:W-:Y:S01]  /*15180*/  SHF.R.S32.HI R27, RZ, 0x1f, R18 ;  /* 0x0000001fff1b7819 */ /* 0x000fe20000011412 */
[----:B------:R1:W-:Y:S01]  /*15190*/  @P4 STG.E.U8 desc[UR14][R16.64], R23 ;  /* 0x0000001710004986 */ /* 0x0003e2000c10110e */
[----:B------:R-:W-:Y:S01]  /*151a0*/  IADD3 R4, P4, R19, R9, RZ ;  /* 0x0000000913047210 */ /* 0x000fe20007f9e0ff */
[----:B------:R-:W-:Y:S01]  /*151b0*/  ULDC UR4, c[0x0][0x228] ;  /* 0x00008a0000047ab9 */ /* 0x000fe20000000800 */
[----:B------:R-:W-:Y:S01]  /*151c0*/  IADD3 R6, P6, R18, R0, RZ ;  /* 0x0000000012067210 */ /* 0x000fe20007fde0ff */
[----:B------:R-:W-:Y:S01]  /*151d0*/  ULDC UR5, c[0x0][0x228] ;  /* 0x00008a0000057ab9 */ /* 0x000fe20000000800 */
[----:B------:R-:W-:Y:S01]  /*151e0*/  PRMT R21, R51, 0x7771, RZ ;  /* 0x0000777133157816 */ /* 0x000fe200000000ff */
[----:B------:R-:W-:Y:S01]  /*151f0*/  IMAD.X R5, R29, 0x1, R68, P4 ;  /* 0x000000011d057824 */ /* 0x000fe200020e0644 */
[----:B------:R-:W-:Y:S01]  /*15200*/  ISETP.GE.AND P4, PT, R7, UR9, PT ;  /* 0x0000000907007c0c */ /* 0x000fe2000bf86270 */
[----:B------:R-:W-:Y:S01]  /*15210*/  IMAD.X R7, R27, 0x1, R2, P6 ;  /* 0x000000011b077824 */ /* 0x000fe200030e0602 */
[----:B------:R-:W-:Y:S01]  /*15220*/  ISETP.LT.AND P6, PT, R250, UR4, !P1 ;  /* 0x00000004fa007c0c */ /* 0x000fe2000cfc1270 */
[----:B------:R-:W-:Y:S01]  /*15230*/  ULDC UR4, c[0x0][0x228] ;  /* 0x00008a0000047ab9 */ /* 0x000fe20000000800 */
[----:B------:R-:W-:Y:S01]  /*15240*/  ULDC UR6, c[0x0][0x228] ;  /* 0x00008a0000067ab9 */ /* 0x000fe20000000800 */
[----:B-1----:R-:W-:-:S02]  /*15250*/  PRMT R23, R14, 0x7773, RZ ;  /* 0x000077730e177816 */ /* 0x002fc400000000ff */
[----:B------:R-:W-:-:S03]  /*15260*/  PRMT R17, R51, 0x7770, RZ ;  /* 0x0000777033117816 */ /* 0x000fc600000000ff */
[----:B------:R1:W-:Y:S01]  /*15270*/  @P5 STG.E.U8 desc[UR14][R4.64], R23 ;  /* 0x0000001704005986 */ /* 0x0003e2000c10110e */
[----:B------:R-:W-:-:S03]  /*15280*/  IADD3 R12, P5, R18, R3, RZ ;  /* 0x00000003120c7210 */ /* 0x000fc60007fbe0ff */
[----:B------:R2:W-:Y:S01]  /*15290*/  @P2 STG.E.U8 desc[UR14][R6.64], R17 ;  /* 0x0000001106002986 */ /* 0x0005e2000c10110e */
[----:B------:R-:W-:Y:S01]  /*152a0*/  ISETP.LT.AND P2, PT, R249, UR4, !P1 ;  /* 0x00000004f9007c0c */ /* 0x000fe2000cf41270 */
[----:B------:R-:W-:Y:S01]  /*152b0*/  IMAD.X R13, R27, 0x1, R11, P5 ;  /* 0x000000011b0d7824 */ /* 0x000fe200028e060b */
[C---:B------:R-:W-:Y:S01]  /*152c0*/  PRMT R19, R51.reuse, 0x7773, RZ ;  /* 0x0000777333137816 */ /* 0x040fe200000000ff */
[----:B------:R-:W-:Y:S01]  /*152d0*/  ULDC UR4, c[0x0][0x248] ;  /* 0x0000920000047ab9 */ /* 0x000fe20000000800 */
[C---:B-1----:R-:W-:Y:S02]  /*152e0*/  IADD3 R4, P5, R18.reuse, R10, RZ ;  /* 0x0000000a12047210 */ /* 0x042fe40007fbe0ff */
[----:B------:R1:W-:Y:S01]  /*152f0*/  @P6 STG.E.U8 desc[UR14][R12.64], R21 ;  /* 0x000000150c006986 */ /* 0x0003e2000c10110e */
[----:B------:R-:W-:Y:S02]  /*15300*/  PRMT R51, R51, 0x7772, RZ ;  /* 0x0000777233337816 */ /* 0x000fe400000000ff */
[----:B--2---:R-:W-:Y:S01]  /*15310*/  IADD3 R6, P6, R18, R9, RZ ;  /* 0x0000000912067210 */ /* 0x004fe20007fde0ff */
[----:B------:R-:W-:-:S02]  /*15320*/  IMAD.X R5, R27, 0x1, R8, P5 ;  /* 0x000000011b057824 */ /* 0x000fc400028e0608 */
[----:B------:R-:W-:Y:S01]  /*15330*/  VIADD R18, R18, UR4 ;  /* 0x0000000412127c36 */ /* 0x000fe20008000000 */
[----:B------:R-:W-:Y:S01]  /*15340*/  ISETP.LT.AND P1, PT, R248, UR5, !P1 ;  /* 0x00000005f8007c0c */ /* 0x000fe2000cf21270 */
[----:B------:R-:W-:Y:S01]  /*15350*/  ULDC UR5, c[0x0][0x228] ;  /* 0x00008a0000057ab9 */ /* 0x000fe20000000800 */
[----:B------:R2:W-:Y:S01]  /*15360*/  @P2 STG.E.U8 desc[UR14][R4.64], R51 ;  /* 0x0000003304002986 */ /* 0x0005e2000c10110e */
[----:B------:R-:W-:Y:S01]  /*15370*/  ISETP.LT.AND P5, PT, R251, UR5, !P3 ;  /* 0x00000005fb007c0c */ /* 0x000fe2000dfa1270 */
[----:B------:R-:W-:Y:S01]  /*15380*/  ULDC UR4, c[0x0][0x228] ;  /* 0x00008a0000047ab9 */ /* 0x000fe20000000800 */
[----:B------:R-:W-:Y:S01]  /*15390*/  SHF.R.S32.HI R25, RZ, 0x1f, R18 ;  /* 0x0000001fff197819 */ /* 0x000fe20000011412 */
[----:B------:R-:W-:Y:S01]  /*153a0*/  IMAD.X R7, R27, 0x1, R68, P6 ;  /* 0x000000011b077824 */ /* 0x000fe200030e0644 */
[----:B------:R-:W-:Y:S01]  /*153b0*/  IADD3 R16, P2, R18, R0, RZ ;  /* 0x0000000012107210 */ /* 0x000fe20007f5e0ff */
[----:B-1----:R-:W-:Y:S01]  /*153c0*/  VIADD R13, R252, 0x39 ;  /* 0x00000039fc0d7836 */ /* 0x002fe20000000000 */
[----:B------:R-:W-:Y:S01]  /*153d0*/  PRMT R23, R15, 0x7770, RZ ;  /* 0x000077700f177816 */ /* 0x000fe200000000ff */
[----:B------:R-:W-:-:S02]  /*153e0*/  ULDC UR5, c[0x0][0x228] ;  /* 0x00008a0000057ab9 */ /* 0x000fc40000000800 */
[----:B------:R-:W-:Y:S01]  /*153f0*/  IMAD.X R17, R25, 0x1, R2, P2 ;  /* 0x0000000119117824 */ /* 0x000fe200010e0602 */
[----:B------:R-:W-:Y:S02]  /*15400*/  ISETP.LT.AND P2, PT, R250, UR4, !P3 ;  /* 0x00000004fa007c0c */ /* 0x000fe4000df41270 */
[----:B------:R-:W-:Y:S01]  /*15410*/  IADD3 R12, P6, R18, R3, RZ ;  /* 0x00000003120c7210 */ /* 0x000fe20007fde0ff */
[----:B------:R1:W-:Y:S01]  /*15420*/  @P1 STG.E.U8 desc[UR14][R6.64], R19 ;  /* 0x0000001306001986 */ /* 0x0003e2000c10110e */
[----:B------:R-:W-:Y:S01]  /*15430*/  ULDC UR4, c[0x0][0x228] ;  /* 0x00008a0000047ab9 */ /* 0x000fe20000000800 */
[----:B------:R-:W-:Y:S02]  /*15440*/  ISETP.GE.AND P1, PT, R13, UR23, PT ;  /* 0x000000170d007c0c */ /* 0x000fe4000bf26270 */
[----:B------:R3:W-:Y:S01]  /*15450*/  @P5 STG.E.U8 desc[UR14][R16.64], R23 ;  /* 0x0000001710005986 */ /* 0x0007e2000c10110e */
[----:B------:R-:W-:Y:S01]  /*15460*/  ISETP.LT.AND P5, PT, R249, UR4, !P3 ;  /* 0x00000004f9007c0c */ /* 0x000fe2000dfa1270 */
[----:B------:R-:W-:Y:S01]  /*15470*/  IMAD.X R13, R25, 0x1, R11, P6 ;  /* 0x00000001190d7824 */ /* 0x000fe200030e060b */
[----:B------:R-:W-:Y:S01]  /*15480*/  PRMT R21, R15, 0x7771, RZ ;  /* 0x000077710f157816 */ /* 0x000fe200000000ff */
[----:B------:R-:W-:-:S02]  /*15490*/  ULDC UR4, c[0x0][0x228] ;  /* 0x00008a0000047ab9 */ /* 0x000fc40000000800 */
[----:B------:R-:W-:Y:S01]  /*154a0*/  ISETP.LT.AND P3, PT, R248, UR4, !P3 ;  /* 0x00000004f8007c0c */ /* 0x000fe2000df61270 */
[----:B------:R-:W-:Y:S01]  /*154b0*/  ULDC UR4, c[0x0][0x248] ;  /* 0x0000920000047ab9 */ /* 0x000fe20000000800 */
[C---:B--2---:R-:W-:Y:S01]  /*154c0*/  IADD3 R4, P6, R18.reuse, R10, RZ ;  /* 0x0000000a12047210 */ /* 0x044fe20007fde0ff */
[----:B------:R2:W-:Y:S01]  /*154d0*/  @P2 STG.E.U8 desc[UR14][R12.64], R21 ;  /* 0x000000150c002986 */ /* 0x0005e2000c10110e */
[C---:B-1----:R-:W-:Y:S02]  /*154e0*/  IADD3 R6, P2, R18.reuse, R9, RZ ;  /* 0x0000000912067210 */ /* 0x042fe40007f5e0ff */
[----:B------:R-:W-:Y:S01]  /*154f0*/  PRMT R19, R15, 0x7772, RZ ;  /* 0x000077720f137816 */ /* 0x000fe200000000ff */
[----:B------:R-:W-:Y:S01]  /*15500*/  IMAD.X R5, R25, 0x1, R8, P6 ;  /* 0x0000000119057824 */ /* 0x000fe200030e0608 */
[----:B------:R-:W-:Y:S01]  /*15510*/  PRMT R15, R15, 0x7773, RZ ;  /* 0x000077730f0f7816 */ /* 0x000fe200000000ff */
[----:B------:R-:W-:Y:S02]  /*15520*/  IMAD.X R7, R25, 0x1, R68, P2 ;  /* 0x0000000119077824 */ /* 0x000fe400010e0644 */
[----:B------:R-:W-:Y:S01]  /*15530*/  VIADD R18, R18, UR4 ;  /* 0x0000000412127c36 */ /* 0x000fe20008000000 */
[----:B------:R1:W-:Y:S01]  /*15540*/  @P5 STG.E.U8 desc[UR14][R4.64], R19 ;  /* 0x0000001304005986 */ /* 0x0003e2000c10110e */
[----:B------:R-:W-:-:S03]  /*15550*/  ULDC UR4, c[0x0][0x228] ;  /* 0x00008a0000047ab9 */ /* 0x000fc60000000800 */
[----:B------:R4:W-:Y:S01]  /*15560*/  @P3 STG.E.U8 desc[UR14][R6.64], R15 ;  /* 0x0000000f06003986 */ /* 0x0009e2000c10110e */
[----:B---3--:R-:W-:Y:S02]  /*15570*/  SHF.R.S32.HI R23, RZ, 0x1f, R18 ;  /* 0x0000001fff177819 */ /* 0x008fe40000011412 */
[----:B--2---:R-:W-:Y:S02]  /*15580*/  IADD3 R12, P3, R18, R0, RZ ;  /* 0x00000000120c7210 */ /* 0x004fe40007f7e0ff */
[----:B------:R-:W-:Y:S01]  /*15590*/  ISETP.LT.AND P2, PT, R251, UR5, !P4 ;  /* 0x00000005fb007c0c */ /* 0x000fe2000e741270 */
[----:B------:R-:W-:Y:S01]  /*155a0*/  VIADD R14, R252, 0x3a ;  /* 0x0000003afc0e7836 */ /* 0x000fe20000000000 */
[----:B------:R-:W-:Y:S01]  /*155b0*/  PRMT R21, R52, 0x7770, RZ ;  /* 0x0000777034157816 */ /* 0x000fe200000000ff */
[----:B------:R-:W-:Y:S01]  /*155c0*/  IMAD.X R13, R23, 0x1, R2, P3 ;  /* 0x00000001170d7824 */ /* 0x000fe200018e0602 */
[----:B------:R-:W-:Y:S01]  /*155d0*/  ISETP.LT.AND P3, PT, R250, UR4, !P4 ;  /* 0x00000004fa007c0c */ /* 0x000fe2000e761270 */
[----:B------:R-:W-:Y:S01]  /*155e0*/  ULDC UR5, c[0x0][0x228] ;  /* 0x00008a0000057ab9 */ /* 0x000fe20000000800 */
[----:B-1----:R-:W-:Y:S01]  /*155f0*/  IADD3 R4, P6, R18, R3, RZ ;  /* 0x0000000312047210 */ /* 0x002fe20007fde0ff */
[----:B------:R-:W-:Y:S01]  /*15600*/  ULDC UR4, c[0x0][0x228] ;  /* 0x00008a0000047ab9 */ /* 0x000fe20000000800 */
[----:B------:R-:W-:-:S03]  /*15610*/  PRMT R19, R52, 0x7771, RZ ;  /* 0x0000777134137816 */ /* 0x000fc600000000ff */
[----:B------:R-:W-:Y:S01]  /*15620*/  IMAD.X R5, R23, 0x1, R11, P6 ;  /* 0x0000000117057824 */ /* 0x000fe200030e060b */
[----:B------:R-:W-:Y:S01]  /*15630*/  ISETP.LT.AND P5, PT, R249, UR5, !P4 ;  /* 0x00000005f9007c0c */ /* 0x000fe2000e7a1270 */
[----:B------:R1:W-:Y:S01]  /*15640*/  @P2 STG.E.U8 desc[UR14][R12.64], R21 ;  /* 0x000000150c002986 */ /* 0x0003e2000c10110e */
[----:B------:R-:W-:Y:S01]  /*15650*/  ISETP.LT.AND P4, PT, R248, UR4, !P4 ;  /* 0x00000004f8007c0c */ /* 0x000fe2000e781270 */
[----:B------:R-:W-:Y:S01]  /*15660*/  ULDC UR4, c[0x0][0x248] ;  /* 0x0000920000047ab9 */ /* 0x000fe20000000800 */
[----:B------:R-:W-:Y:S01]  /*15670*/  ISETP.GE.AND P2, PT, R14, UR21, PT ;  /* 0x000000150e007c0c */ /* 0x000fe2000bf46270 */
[----:B------:R2:W-:Y:S01]  /*15680*/  @P3 STG.E.U8 desc[UR14][R4.64], R19 ;  /* 0x0000001304003986 */ /* 0x0005e2000c10110e */
[C---:B----4-:R-:W-:Y:S01]  /*15690*/  IADD3 R6, P6, R18.reuse, R10, RZ ;  /* 0x0000000a12067210 */ /* 0x050fe20007fde0ff */
[----:B------:R-:W-:Y:S01]  /*156a0*/  ULDC UR5, c[0x0][0x228] ;  /* 0x00008a0000057ab9 */ /* 0x000fe20000000800 */
[----:B------:R-:W-:Y:S02]  /*156b0*/  IADD3 R14, P3, R18, R9, RZ ;  /* 0x00000009120e7210 */ /* 0x000fe40007f7e0ff */
[----:B------:R-:W-:Y:S01]  /*156c0*/  PRMT R17, R52, 0x7772, RZ ;  /* 0x0000777234117816 */ /* 0x000fe200000000ff */
[----:B------:R-:W-:-:S02]  /*156d0*/  IMAD.X R7, R23, 0x1, R8, P6 ;  /* 0x0000000117077824 */ /* 0x000fc400030e0608 */
[----:B------:R-:W-:Y:S01]  /*156e0*/  IMAD.X R15, R23, 0x1, R68, P3 ;  /* 0x00000001170f7824 */ /* 0x000fe200018e0644 */
[----:B-1----:R-:W-:Y:S01]  /*156f0*/  PRMT R13, R52, 0x7773, RZ ;  /* 0x00007773340d7816 */ /* 0x002fe200000000ff */
[----:B------:R-:W-:Y:S01]  /*15700*/  VIADD R18, R18, UR4 ;  /* 0x0000000412127c36 */ /* 0x000fe20008000000 */
[----:B------:R1:W-:Y:S01]  /*15710*/  @P5 STG.E.U8 desc[UR14][R6.64], R17 ;  /* 0x0000001106005986 */ /* 0x0003e2000c10110e */
[----:B------:R-:W-:Y:S01]  /*15720*/  ISETP.LT.AND P3, PT, R251, UR5, !P1 ;  /* 0x00000005fb007c0c */ /* 0x000fe2000cf61270 */
[----:B------:R-:W-:Y:S01]  /*15730*/  ULDC UR4, c[0x0][0x228] ;  /* 0x00008a0000047ab9 */ /* 0x000fe20000000800 */
[----:B------:R-:W-:Y:S01]  /*15740*/  VIADD R12, R252, 0x3b ;  /* 0x0000003bfc0c7836 */ /* 0x000fe20000000000 */
[----:B------:R3:W-:Y:S01]  /*15750*/  @P4 STG.E.U8 desc[UR14][R14.64], R13 ;  /* 0x0000000d0e004986 */ /* 0x0007e2000c10110e */
[----:B------:R-:W-:Y:S01]  /*15760*/  SHF.R.S32.HI R23, RZ, 0x1f, R18 ;  /* 0x0000001fff177819 */ /* 0x000fe20000011412 */
[----:B------:R-:W-:Y:S01]  /*15770*/  ULDC UR5, c[0x0][0x228] ;  /* 0x00008a0000057ab9 */ /* 0x000fe20000000800 */
[----:B--2---:R-:W-:-:S05]  /*15780*/  IADD3 R4, P4, R18, R0, RZ ;  /* 0x0000000012047210 */ /* 0x004fca0007f9e0ff */
[C---:B------:R-:W-:Y:S01]  /*15790*/  IMAD.X R5, R23.reuse, 0x1, R2, P4 ;  /* 0x0000000117057824 */ /* 0x040fe200020e0602 */
[----:B------:R-:W-:Y:S01]  /*157a0*/  ISETP.LT.AND P4, PT, R250, UR4, !P1 ;  /* 0x00000004fa007c0c */ /* 0x000fe2000cf81270 */
[----:B------:R-:W-:Y:S01]  /*157b0*/  ULDC UR4, c[0x0][0x228] ;  /* 0x00008a0000047ab9 */ /* 0x000fe20000000800 */
[----:B-1----:R-:W-:Y:S02]  /*157c0*/  IADD3 R6, P6, R18, R3, RZ ;  /* 0x0000000312067210 */ /* 0x002fe40007fde0ff */
[C---:B0-----:R-:W-:Y:S02]  /*157d0*/  PRMT R17, R80.reuse, 0x7770, RZ ;  /* 0x0000777050117816 */ /* 0x041fe400000000ff */
[----:B------:R-:W-:Y:S01]  /*157e0*/  PRMT R21, R80, 0x7771, RZ ;  /* 0x0000777150157816 */ /* 0x000fe200000000ff */
[----:B------:R-:W-:Y:S01]  /*157f0*/  IMAD.X R7, R23, 0x1, R11, P6 ;  /* 0x0000000117077824 */ /* 0x000fe200030e060b */
[----:B------:R-:W-:Y:S01]  /*15800*/  ISETP.LT.AND P5, PT, R249, UR5, !P1 ;  /* 0x00000005f9007c0c */ /* 0x000fe2000cfa1270 */
[----:B------:R0:W-:Y:S01]  /*15810*/  @P3 STG.E.U8 desc[UR14][R4.64], R17 ;  /* 0x0000001104003986 */ /* 0x0001e2000c10110e */
[----:B------:R-:W-:Y:S01]  /*15820*/  ISETP.LT.AND P1, PT, R248, UR4, !P1 ;  /* 0x00000004f8007c0c */ /* 0x000fe2000cf21270 */
[----:B------:R-:W-:Y:S01]  /*15830*/  ULDC UR4, c[0x0][0x248] ;  /* 0x0000920000047ab9 */ /* 0x000fe20000000800 */
[----:B------:R-:W-:Y:S01]  /*15840*/  ISETP.GE.AND P3, PT, R12, UR19, PT ;  /* 0x000000130c007c0c */ /* 0x000fe2000bf66270 */
[----:B------:R1:W-:Y:S01]  /*15850*/  @P4 STG.E.U8 desc[UR14][R6.64], R21 ;  /* 0x0000001506004986 */ /* 0x0003e2000c10110e */
[C---:B------:R-:W-:Y:S01]  /*15860*/  IADD3 R12, P6, R18.reuse, R10, RZ ;  /* 0x0000000a120c7210 */ /* 0x040fe20007fde0ff */
[----:B------:R-:W-:Y:S01]  /*15870*/  ULDC UR5, c[0x0][0x228] ;  /* 0x00008a0000057ab9 */ /* 0x000fe20000000800 */
[----:B---3--:R-:W-:-:S02]  /*15880*/  IADD3 R14, P4, R18, R9, RZ ;  /* 0x00000009120e7210 */ /* 0x008fc40007f9e0ff */
[C---:B------:R-:W-:Y:S01]  /*15890*/  PRMT R19, R80.reuse, 0x7772, RZ ;  /* 0x0000777250137816 */ /* 0x040fe200000000ff */
[C---:B------:R-:W-:Y:S02]  /*158a0*/  IMAD.X R13, R23.reuse, 0x1, R8, P6 ;  /* 0x00000001170d7824 */ /* 0x040fe400030e0608 */
[----:B------:R-:W-:Y:S01]  /*158b0*/  IMAD.X R15, R23, 0x1, R68, P4 ;  /* 0x00000001170f7824 */ /* 0x000fe200020e0644 */
[----:B0-----:R-:W-:Y:S01]  /*158c0*/  PRMT R17, R80, 0x7773, RZ ;  /* 0x0000777350117816 */ /* 0x001fe200000000ff */
[----:B------:R-:W-:Y:S01]  /*158d0*/  VIADD R18, R18, UR4 ;  /* 0x0000000412127c36 */ /* 0x000fe20008000000 */
[----:B------:R-:W-:Y:S01]  /*158e0*/  ISETP.LT.AND P4, PT, R251, UR5, !P2 ;  /* 0x00000005fb007c0c */ /* 0x000fe2000d781270 */
[----:B------:R0:W-:Y:S01]  /*158f0*/  @P5 STG.E.U8 desc[UR14][R12.64], R19 ;  /* 0x000000130c005986 */ /* 0x0001e2000c10110e */
[----:B------:R-:W-:Y:S01]  /*15900*/  ULDC UR4, c[0x0][0x228] ;  /* 0x00008a0000047ab9 */ /* 0x000fe20000000800 */
[----:B-1----:R-:W-:Y:S01]  /*15910*/  PRMT R21, R53, 0x7770, RZ ;  /* 0x0000777035157816 */ /* 0x002fe200000000ff */
[----:B------:R-:W-:Y:S01]  /*15920*/  VIADD R7, R252, 0x3c ;  /* 0x0000003cfc077836 */ /* 0x000fe20000000000 */
[----:B------:R1:W-:Y:S01]  /*15930*/  @P1 STG.E.U8 desc[UR14][R14.64], R17 ;  /* 0x000000110e001986 */ /* 0x0003e2000c10110e */
[----:B------:R-:W-:Y:S01]  /*15940*/  SHF.R.S32.HI R23, RZ, 0x1f, R18 ;  /* 0x0000001fff177819 */ /* 0x000fe20000011412 */
[----:B------:R-:W-:Y:S01]  /*15950*/  ULDC UR5, c[0x0][0x228] ;  /* 0x00008a0000057ab9 */ /* 0x000fe20000000800 */
[----:B------:R-:W-:-:S02]  /*15960*/  IADD3 R4, P1, R18, R0, RZ ;  /* 0x0000000012047210 */ /* 0x000fc40007f3e0ff */
[----:B------:R-:W-:Y:S01]  /*15970*/  ISETP.LT.AND P5, PT, R250, UR4, !P2 ;  /* 0x00000004fa007c0c */ /* 0x000fe2000d7a1270 */
[----:B------:R-:W-:Y:S02]  /*15980*/  ULDC UR4, c[0x0][0x228] ;  /* 0x00008a0000047ab9 */ /* 0x000fe40000000800 */
[----:B------:R-:W-:Y:S01]  /*15990*/  IMAD.X R5, R23, 0x1, R2, P1 ;  /* 0x0000000117057824 */ /* 0x000fe200008e0602 */
[----:B------:R-:W-:Y:S02]  /*159a0*/  IADD3 R6, P6, R18, R3, RZ ;  /* 0x0000000312067210 */ /* 0x000fe40007fde0ff */
[----:B------:R-:W-:Y:S01]  /*159b0*/  ISETP.LT.AND P1, PT, R249, UR5, !P2 ;  /* 0x00000005f9007c0c */ /* 0x000fe2000d721270 */
[----:B------:R-:W-:Y:S01]  /*159c0*/  ULDC UR5, c[0x0][0x228] ;  /* 0x00008a0000057ab9 */ /* 0x000fe20000000800 */
[----:B------:R2:W-:Y:S01]  /*159d0*/  @P4 STG.E.U8 desc[UR14][R4.64], R21 ;  /* 0x0000001504004986 */ /* 0x0005e2000c10110e */
[----:B------:R-:W-:Y:S01]  /*159e0*/  ISETP.GE.AND P4, PT, R7, UR17, PT ;  /* 0x0000001107007c0c */ /* 0x000fe2000bf86270 */
[----:B------:R-:W-:Y:S01]  /*159f0*/  IMAD.X R7, R23, 0x1, R11, P6 ;  /* 0x0000000117077824 */ /* 0x000fe200030e060b */
[----:B0-----:R-:W-:-:S02]  /*15a00*/  PRMT R19, R53, 0x7771, RZ ;  /* 0x0000777135137816 */ /* 0x001fc400000000ff */
[----:B------:R-:W-:Y:S02]  /*15a10*/  IADD3 R12, P6, R18, R10, RZ ;  /* 0x0000000a120c7210 */ /* 0x000fe40007fde0ff */
[----:B------:R-:W-:Y:S01]  /*15a20*/  ISETP.LT.AND P2, PT, R248, UR4, !P2 ;  /* 0x00000004f8007c0c */ /* 0x000fe2000d741270 */
[----:B------:R0:W-:Y:S01]  /*15a30*/  @P5 STG.E.U8 desc[UR14][R6.64], R19 ;  /* 0x0000001306005986 */ /* 0x0001e2000c10110e */
[C---:B-1----:R-:W-:Y:S01]  /*15a40*/  IADD3 R14, P5, R18.reuse, R9, RZ ;  /* 0x00000009120e7210 */ /* 0x042fe20007fbe0ff */
[----:B------:R-:W-:Y:S01]  /*15a50*/  IMAD.X R13, R23, 0x1, R8, P6 ;  /* 0x00000001170d7824 */ /* 0x000fe200030e0608 */
[C---:B------:R-:W-:Y:S01]  /*15a60*/  PRMT R17, R53.reuse, 0x7772, RZ ;  /* 0x0000777235117816 */ /* 0x040fe200000000ff */
[----:B------:R-:W-:Y:S01]  /*15a70*/  ULDC UR4, c[0x0][0x248] ;  /* 0x0000920000047ab9 */ /* 0x000fe20000000800 */
[----:B------:R-:W-:Y:S01]  /*15a80*/  PRMT R53, R53, 0x7773, RZ ;  /* 0x0000777335357816 */ /* 0x000fe200000000ff */
[----:B------:R-:W-:Y:S02]  /*15a90*/  IMAD.X R15, R23, 0x1, R68, P5 ;  /* 0x00000001170f7824 */ /* 0x000fe400028e0644 */
[----:B------:R-:W-:Y:S01]  /*15aa0*/  VIADD R18, R18, UR4 ;  /* 0x0000000412127c36 */ /* 0x000fe20008000000 */
[----:B------:R1:W-:Y:S01]  /*15ab0*/  @P1 STG.E.U8 desc[UR14][R12.64], R17 ;  /* 0x000000110c001986 */ /* 0x0003e2000c10110e */
[----:B------:R-:W-:Y:S01]  /*15ac0*/  ISETP.LT.AND P1, PT, R251, UR5, !P3 ;  /* 0x00000005fb007c0c */ /* 0x000fe2000df21270 */
[----:B------:R-:W-:Y:S01]  /*15ad0*/  ULDC UR4, c[0x0][0x228] ;  /* 0x00008a0000047ab9 */ /* 0x000fe20000000800 */
[----:B--2---:R-:W-:Y:S01]  /*15ae0*/  PRMT R21, R81, 0x7770, RZ ;  /* 0x0000777051157816 */ /* 0x004fe200000000ff */
[----:B------:R2:W-:Y:S01]  /*15af0*/  @P2 STG.E.U8 desc[UR14][R14.64], R53 ;  /* 0x000000350e002986 */ /* 0x0005e2000c10110e */
[----:B------:R-:W-:Y:S01]  /*15b00*/  SHF.R.S32.HI R23, RZ, 0x1f, R18 ;  /* 0x0000001fff177819 */ /* 0x000fe20000011412 */
[----:B0-----:R-:W-:Y:S01]  /*15b10*/  VIADD R7, R252, 0x3d ;  /* 0x0000003dfc077836 */ /* 0x001fe20000000000 */
[----:B------:R-:W-:Y:S01]  /*15b20*/  IADD3 R4, P2, R18, R0, RZ ;  /* 0x0000000012047210 */ /* 0x000fe20007f5e0ff */
[----:B------:R-:W-:Y:S01]  /*15b30*/  ULDC UR5, c[0x0][0x228] ;  /* 0x00008a0000057ab9 */ /* 0x000fe20000000800 */
[----:B------:R-:W-:Y:S01]  /*15b40*/  ISETP.LT.AND P5, PT, R250, UR4, !P3 ;  /* 0x00000004fa007c0c */ /* 0x000fe2000dfa1270 */
[----:B------:R-:W-:-:S02]  /*15b50*/  ULDC UR4, c[0x0][0x228] ;  /* 0x00008a0000047ab9 */ /* 0x000fc40000000800 */
[----:B------:R-:W-:Y:S01]  /*15b60*/  IMAD.X R5, R23, 0x1, R2, P2 ;  /* 0x0000000117057824 */ /* 0x000fe200010e0602 */
[C---:B------:R-:W-:Y:S02]  /*15b70*/  IADD3 R6, P6, R18.reuse, R3, RZ ;  /* 0x0000000312067210 */ /* 0x040fe40007fde0ff */
[----:B------:R-:W-:Y:S01]  /*15b80*/  ISETP.LT.AND P2, PT, R249, UR5, !P3 ;  /* 0x00000005f9007c0c */ /* 0x000fe2000df41270 */
[----:B------:R-:W-:Y:S01]  /*15b90*/  ULDC UR5, c[0x0][0x228] ;  /* 0x00008a0000057ab9 */ /* 0x000fe20000000800 */
[----:B------:R0:W-:Y:S01]  /*15ba0*/  @P1 STG.E.U8 desc[UR14][R4.64], R21 ;  /* 0x0000001504001986 */ /* 0x0001e2000c10110e */
[----:B------:R-:W-:Y:S01]  /*15bb0*/  ISETP.GE.AND P1, PT, R7, UR13, PT ;  /* 0x0000000d07007c0c */ /* 0x000fe2000bf26270 */
[----:B------:R-:W-:Y:S01]  /*15bc0*/  IMAD.X R7, R23, 0x1, R11, P6 ;  /* 0x0000000117077824 */ /* 0x000fe200030e060b */
[----:B------:R-:W-:Y:S02]  /*15bd0*/  PRMT R19, R81, 0x7771, RZ ;  /* 0x0000777151137816 */ /* 0x000fe400000000ff */
[----:B-1----:R-:W-:-:S02]  /*15be0*/  IADD3 R12, P6, R18, R10, RZ ;  /* 0x0000000a120c7210 */ /* 0x002fc40007fde0ff */
[----:B------:R-:W-:Y:S01]  /*15bf0*/  ISETP.LT.AND P3, PT, R248, UR4, !P3 ;  /* 0x00000004f8007c0c */ /* 0x000fe2000df61270 */
[----:B------:R-:W-:Y:S01]  /*15c00*/  @P5 STG.E.U8 desc[UR14][R6.64], R19 ;  /* 0x0000001306005986 */ /* 0x000fe2000c10110e */
[C---:B--2---:R-:W-:Y:S01]  /*15c10*/  IADD3 R14, P5, R18.reuse, R9, RZ ;  /* 0x00000009120e7210 */ /* 0x044fe20007fbe0ff */
        /* <DEDUP_REMOVED lines=9> */
[----:B------:R-:W-:Y:S01]  /*15cb0*/  ULDC UR5, c[0x0][0x228] ;  /* 0x00008a0000057ab9 */ /* 0x000fe20000000800 */
[----:B------:R2:W-:Y:S01]  /*15cc0*/  @P3 STG.E.U8 desc[UR14][R14.64], R81 ;  /* 0x000000510e003986 */ /* 0x0005e2000c10110e */
[----:B0-----:R-:W-:-:S02]  /*15cd0*/  SHF.R.S32.HI R21, RZ, 0x1f, R18 ;  /* 0x0000001fff157819 */ /* 0x001fc40000011412 */
[----:B------:R-:W-:Y:S02]  /*15ce0*/  IADD3 R4, P3, R18, R0, RZ ;  /* 0x0000000012047210 */ /* 0x000fe40007f7e0ff */
[----:B------:R-:W-:Y:S01]  /*15cf0*/  ISETP.LT.AND P5, PT, R250, UR4, !P4 ;  /* 0x00000004fa007c0c */ /* 0x000fe2000e7a1270 */
[----:B------:R-:W-:Y:S02]  /*15d00*/  ULDC UR4, c[0x0][0x228] ;  /* 0x00008a0000047ab9 */ /* 0x000fe40000000800 */
[----:B------:R-:W-:Y:S01]  /*15d10*/  IMAD.X R5, R21, 0x1, R2, P3 ;  /* 0x0000000115057824 */ /* 0x000fe200018e0602 */
[----:B-1----:R-:W-:Y:S02]  /*15d20*/  PRMT R17, R54, 0x7770, RZ ;  /* 0x0000777036117816 */ /* 0x002fe400000000ff */
[----:B------:R-:W-:Y:S01]  /*15d30*/  ISETP.LT.AND P3, PT, R249, UR5, !P4 ;  /* 0x00000005f9007c0c */ /* 0x000fe2000e761270 */
[----:B------:R-:W-:Y:S01]  /*15d40*/  VIADD R13, R252, 0x3e ;  /* 0x0000003efc0d7836 */ /* 0x000fe20000000000 */
[C---:B------:R-:W-:Y:S01]  /*15d50*/  IADD3 R6, P6, R18.reuse, R3, RZ ;  /* 0x0000000312067210 */ /* 0x040fe20007fde0ff */
[----:B------:R0:W-:Y:S01]  /*15d60*/  @P2 STG.E.U8 desc[UR14][R4.64], R17 ;  /* 0x0000001104002986 */ /* 0x0001e2000c10110e */
[----:B------:R-:W-:Y:S01]  /*15d70*/  IADD3 R12, P2, R18, R10, RZ ;  /* 0x0000000a120c7210 */ /* 0x000fe20007f5e0ff */
[----:B------:R-:W-:Y:S01]  /*15d80*/  ULDC UR5, c[0x0][0x228] ;  /* 0x00008a0000057ab9 */ /* 0x000fe20000000800 */
[C---:B------:R-:W-:Y:S01]  /*15d90*/  PRMT R19, R54.reuse, 0x7771, RZ ;  /* 0x0000777136137816 */ /* 0x040fe200000000ff */
[----:B------:R-:W-:Y:S01]  /*15da0*/  IMAD.X R7, R21, 0x1, R11, P6 ;  /* 0x0000000115077824 */ /* 0x000fe200030e060b */
[----:B------:R-:W-:Y:S01]  /*15db0*/  ISETP.GE.AND P6, PT, R13, UR25, PT ;  /* 0x000000190d007c0c */ /* 0x000fe2000bfc6270 */
[----:B------:R-:W-:Y:S01]  /*15dc0*/  IMAD.X R13, R21, 0x1, R8, P2 ;  /* 0x00000001150d7824 */ /* 0x000fe200010e0608 */
[----:B--2---:R-:W-:-:S02]  /*15dd0*/  PRMT R15, R54, 0x7772, RZ ;  /* 0x00007772360f7816 */ /* 0x004fc400000000ff */
[----:B------:R1:W-:Y:S01]  /*15de0*/  @P5 STG.E.U8 desc[UR14][R6.64], R19 ;  /* 0x0000001306005986 */ /* 0x0003e2000c10110e */
[----:B------:R-:W-:Y:S01]  /*15df0*/  ISETP.LT.AND P4, PT, R248, UR4, !P4 ;  /* 0x00000004f8007c0c */ /* 0x000fe2000e781270 */
[----:B------:R-:W-:Y:S02]  /*15e00*/  ULDC UR4, c[0x0][0x248] ;  /* 0x0000920000047ab9 */ /* 0x000fe40000000800 */
[----:B------:R2:W-:Y:S01]  /*15e10*/  @P3 STG.E.U8 desc[UR14][R12.64], R15 ;  /* 0x0000000f0c003986 */ /* 0x0005e2000c10110e */
[C---:B0-----:R-:W-:Y:S01]  /*15e20*/  IADD3 R4, P3, R18.reuse, R9, RZ ;  /* 0x0000000912047210 */ /* 0x041fe20007f7e0ff */
[----:B------:R-:W-:Y:S01]  /*15e30*/  VIADD R18, R18, UR4 ;  /* 0x0000000412127c36 */ /* 0x000fe20008000000 */
[----:B------:R-:W-:Y:S01]  /*15e40*/  ISETP.LT.AND P2, PT, R251, UR5, !P1 ;  /* 0x00000005fb007c0c */ /* 0x000fe2000cf41270 */
[----:B------:R-:W-:Y:S01]  /*15e50*/  ULDC UR4, c[0x0][0x228] ;  /* 0x00008a0000047ab9 */ /* 0x000fe20000000800 */
[----:B------:R-:W-:Y:S01]  /*15e60*/  PRMT R17, R54, 0x7773, RZ ;  /* 0x0000777336117816 */ /* 0x000fe200000000ff */
[----:B------:R-:W-:Y:S01]  /*15e70*/  IMAD.X R5, R21, 0x1, R68, P3 ;  /* 0x0000000115057824 */ /* 0x000fe200018e0644 */
[----:B------:R-:W-:Y:S01]  /*15e80*/  SHF.R.S32.HI R25, RZ, 0x1f, R18 ;  /* 0x0000001fff197819 */ /* 0x000fe20000011412 */
[----:B------:R-:W-:Y:S01]  /*15e90*/  ULDC UR5, c[0x0][0x228] ;  /* 0x00008a0000057ab9 */ /* 0x000fe20000000800 */
[----:B-1----:R-:W-:-:S02]  /*15ea0*/  IADD3 R6, P3, R18, R0, RZ ;  /* 0x0000000012067210 */ /* 0x002fc40007f7e0ff */
[----:B------:R-:W-:-:S03]  /*15eb0*/  PRMT R23, R82, 0x7770, RZ ;  /* 0x0000777052177816 */ /* 0x000fc600000000ff */
[----:B------:R-:W-:Y:S01]  /*15ec0*/  IMAD.X R7, R25, 0x1, R2, P3 ;  /* 0x0000000119077824 */ /* 0x000fe200018e0602 */
[----:B------:R-:W-:Y:S01]  /*15ed0*/  ISETP.LT.AND P5, PT, R250, UR6, !P1 ;  /* 0x00000006fa007c0c */ /* 0x000fe2000cfa1270 */
[----:B------:R0:W-:Y:S01]  /*15ee0*/  @P4 STG.E.U8 desc[UR14][R4.64], R17 ;  /* 0x0000001104004986 */ /* 0x0001e2000c10110e */
[----:B------:R-:W-:Y:S01]  /*15ef0*/  ISETP.LT.AND P3, PT, R249, UR4, !P1 ;  /* 0x00000004f9007c0c */ /* 0x000fe2000cf61270 */
[----:B------:R-:W-:Y:S01]  /*15f00*/  ULDC UR4, c[0x0][0x228] ;  /* 0x00008a0000047ab9 */ /* 0x000fe20000000800 */
[C---:B--2---:R-:W-:Y:S01]  /*15f10*/  IADD3 R12, P4, R18.reuse, R3, RZ ;  /* 0x00000003120c7210 */ /* 0x044fe20007f9e0ff */
[----:B------:R1:W-:Y:S01]  /*15f20*/  @P2 STG.E.U8 desc[UR14][R6.64], R23 ;  /* 0x0000001706002986 */ /* 0x0003e2000c10110e */
[----:B------:R-:W-:Y:S01]  /*15f30*/  IADD3 R14, P2, R18, R10, RZ ;  /* 0x0000000a120e7210 */ /* 0x000fe20007f5e0ff */
[----:B------:R-:W-:Y:S01]  /*15f40*/  ULDC UR6, c[0x0][0x228] ;  /* 0x00008a0000067ab9 */ /* 0x000fe20000000800 */
[C---:B------:R-:W-:Y:S01]  /*15f50*/  PRMT R21, R82.reuse, 0x7771, RZ ;  /* 0x0000777152157816 */ /* 0x040fe200000000ff */
[C---:B------:R-:W-:Y:S01]  /*15f60*/  IMAD.X R13, R25.reuse, 0x1, R11, P4 ;  /* 0x00000001190d7824 */ /* 0x040fe200020e060b */
[----:B------:R-:W-:Y:S01]  /*15f70*/  PRMT R19, R82, 0x7772, RZ ;  /* 0x0000777252137816 */ /* 0x000fe200000000ff */
[----:B------:R-:W-:Y:S01]  /*15f80*/  IMAD.X R15, R25, 0x1, R8, P2 ;  /* 0x00000001190f7824 */ /* 0x000fe200010e0608 */
[----:B------:R-:W-:Y:S01]  /*15f90*/  ISETP.LT.AND P1, PT, R248, UR4, !P1 ;  /* 0x00000004f8007c0c */ /* 0x000fe2000cf21270 */
[----:B------:R-:W-:Y:S01]  /*15fa0*/  ULDC UR4, c[0x0][0x248] ;  /* 0x0000920000047ab9 */ /* 0x000fe20000000800 */
[----:B------:R2:W-:Y:S04]  /*15fb0*/  @P5 STG.E.U8 desc[UR14][R12.64], R21 ;  /* 0x000000150c005986 */ /* 0x0005e8000c10110e */
[----:B------:R3:W-:Y:S01]  /*15fc0*/  @P3 STG.E.U8 desc[UR14][R14.64], R19 ;  /* 0x000000130e003986 */ /* 0x0007e2000c10110e */
[C---:B0-----:R-:W-:Y:S01]  /*15fd0*/  IADD3 R4, P3, R18.reuse, R9, RZ ;  /* 0x0000000912047210 */ /* 0x041fe20007f7e0ff */
[----:B------:R-:W-:Y:S01]  /*15fe0*/  VIADD R18, R18, UR4 ;  /* 0x0000000412127c36 */ /* 0x000fe20008000000 */
[----:B------:R-:W-:Y:S01]  /*15ff0*/  ISETP.LT.AND P4, PT, R251, UR5, !P6 ;  /* 0x00000005fb007c0c */ /* 0x000fe2000f781270 */
[----:B------:R-:W-:Y:S01]  /*16000*/  ULDC UR5, c[0x0][0x228] ;  /* 0x00008a0000057ab9 */ /* 0x000fe20000000800 */
[----:B------:R-:W-:Y:S01]  /*16010*/  PRMT R17, R82, 0x7773, RZ ;  /* 0x0000777352117816 */ /* 0x000fe200000000ff */
[----:B------:R-:W-:Y:S01]  /*16020*/  IMAD.X R5, R25, 0x1, R68, P3 ;  /* 0x0000000119057824 */ /* 0x000fe200018e0644 */
[----:B------:R-:W-:Y:S01]  /*16030*/  ISETP.LT.AND P5, PT, R250, UR5, !P6 ;  /* 0x00000005fa007c0c */ /* 0x000fe2000f7a1270 */
[----:B------:R-:W-:Y:S01]  /*16040*/  ULDC UR4, c[0x0][0x228] ;  /* 0x00008a0000047ab9 */ /* 0x000fe20000000800 */
[----:B------:R-:W-:Y:S01]  /*16050*/  SHF.R.S32.HI R25, RZ, 0x1f, R18 ;  /* 0x0000001fff197819 */ /* 0x000fe20000011412 */
[----:B------:R-:W-:Y:S01]  /*16060*/  ULDC UR5, c[0x0][0x228] ;  /* 0x00008a0000057ab9 */ /* 0x000fe20000000800 */
[C---:B-1----:R-:W-:Y:S01]  /*16070*/  IADD3 R6, P3, R18.reuse, R0, RZ ;  /* 0x0000000012067210 */ /* 0x042fe20007f7e0ff */
[----:B------:R0:W-:Y:S01]  /*16080*/  @P1 STG.E.U8 desc[UR14][R4.64], R17 ;  /* 0x0000001104001986 */ /* 0x0001e2000c10110e */
[----:B--2---:R-:W-:-:S02]  /*16090*/  IADD3 R12, P1, R18, R3, RZ ;  /* 0x00000003120c7210 */ /* 0x004fc40007f3e0ff */
[----:B------:R-:W-:Y:S01]  /*160a0*/  PRMT R23, R55, 0x7770, RZ ;  /* 0x0000777037177816 */ /* 0x000fe200000000ff */
[----:B------:R-:W-:Y:S01]  /*160b0*/  IMAD.X R7, R25, 0x1, R2, P3 ;  /* 0x0000000119077824 */ /* 0x000fe200018e0602 */
[----:B------:R-:W-:Y:S01]  /*160c0*/  PRMT R21, R55, 0x7771, RZ ;  /* 0x0000777137157816 */ /* 0x000fe200000000ff */
[----:B------:R-:W-:Y:S01]  /*160d0*/  IMAD.X R13, R25, 0x1, R11, P1 ;  /* 0x00000001190d7824 */ /* 0x000fe200008e060b */
[----:B------:R-:W-:Y:S01]  /*160e0*/  ISETP.LT.AND P3, PT, R250, UR4, !P0 ;  /* 0x00000004fa007c0c */ /* 0x000fe2000c761270 */
[----:B------:R-:W-:Y:S01]  /*160f0*/  ULDC UR4, c[0x0][0x248] ;  /* 0x0000920000047ab9 */ /* 0x000fe20000000800 */
[----:B------:R1:W-:Y:S01]  /*16100*/  @P4 STG.E.U8 desc[UR14][R6.64], R23 ;  /* 0x0000001706004986 */ /* 0x0003e2000c10110e */
[C---:B---3--:R-:W-:Y:S01]  /*16110*/  VIADD R19, R18.reuse, UR4 ;  /* 0x0000000412137c36 */ /* 0x048fe20008000000 */
[----:B------:R-:W-:Y:S02]  /*16120*/  ULDC UR4, c[0x0][0x228] ;  /* 0x00008a0000047ab9 */ /* 0x000fe40000000800 */
[----:B------:R2:W-:Y:S01]  /*16130*/  @P5 STG.E.U8 desc[UR14][R12.64], R21 ;  /* 0x000000150c005986 */ /* 0x0005e2000c10110e */
[----:B0-----:R-:W-:-:S02]  /*16140*/  IADD3 R4, P5, R18, R10, RZ ;  /* 0x0000000a12047210 */ /* 0x001fc40007fbe0ff */
[----:B------:R-:W-:Y:S02]  /*16150*/  IADD3 R16, P4, R19, R0, RZ ;  /* 0x0000000013107210 */ /* 0x000fe40007f9e0ff */
[----:B------:R-:W-:Y:S01]  /*16160*/  SHF.R.S32.HI R27, RZ, 0x1f, R19 ;  /* 0x0000001fff1b7819 */ /* 0x000fe20000011413 */
[----:B------:R-:W-:Y:S01]  /*16170*/  IMAD.X R5, R25, 0x1, R8, P5 ;  /* 0x0000000119057824 */ /* 0x000fe200028e0608 */
[----:B-1----:R-:W-:Y:S02]  /*16180*/  IADD3 R6, P5, R19, R3, RZ ;  /* 0x0000000313067210 */ /* 0x002fe40007fbe0ff */
[----:B------:R-:W-:Y:S01]  /*16190*/  IADD3 R14, P1, R18, R9, RZ ;  /* 0x00000009120e7210 */ /* 0x000fe20007f3e0ff */
[----:B------:R-:W-:Y:S01]  /*161a0*/  IMAD.X R17, R27, 0x1, R2, P4 ;  /* 0x000000011b117824 */ /* 0x000fe200020e0602 */
[----:B------:R-:W-:Y:S01]  /*161b0*/  ISETP.LT.AND P4, PT, R249, UR4, !P6 ;  /* 0x00000004f9007c0c */ /* 0x000fe2000f781270 */
[----:B------:R-:W-:Y:S01]  /*161c0*/  IMAD.X R7, R27, 0x1, R11, P5 ;  /* 0x000000011b077824 */ /* 0x000fe200028e060b */
[----:B------:R-:W-:Y:S01]  /*161d0*/  ULDC UR4, c[0x0][0x228] ;  /* 0x00008a0000047ab9 */ /* 0x000fe20000000800 */
[----:B------:R-:W-:Y:S01]  /*161e0*/  IADD3 R10, P5, R19, R10, RZ ;  /* 0x0000000a130a7210 */ /* 0x000fe20007fbe0ff */
[----:B------:R-:W-:Y:S01]  /*161f0*/  IMAD.X R15, R25, 0x1, R68, P1 ;  /* 0x00000001190f7824 */ /* 0x000fe200008e0644 */
[----:B------:R-:W-:-:S02]  /*16200*/  ISETP.LT.AND P6, PT, R248, UR4, !P6 ;  /* 0x00000004f8007c0c */ /* 0x000fc4000f7c1270 */
[----:B------:R-:W-:Y:S02]  /*16210*/  ISETP.LT.AND P2, PT, R251, UR6, !P0 ;  /* 0x00000006fb007c0c */ /* 0x000fe4000c741270 */
[----:B------:R-:W-:Y:S01]  /*16220*/  ISETP.LT.AND P1, PT, R249, UR5, !P0 ;  /* 0x00000005f9007c0c */ /* 0x000fe2000c721270 */
[----:B------:R-:W-:Y:S01]  /*16230*/  ULDC UR5, c[0x0][0x228] ;  /* 0x00008a0000057ab9 */ /* 0x000fe20000000800 */
[----:B------:R-:W-:Y:S01]  /*16240*/  IMAD.X R11, R27, 0x1, R8, P5 ;  /* 0x000000011b0b7824 */ /* 0x000fe200028e0608 */
[----:B------:R-:W-:Y:S02]  /*16250*/  ISETP.LT.AND P0, PT, R248, UR5, !P0 ;  /* 0x00000005f8007c0c */ /* 0x000fe4000c701270 */
[----:B------:R-:W-:Y:S02]  /*16260*/  IADD3 R2, P5, R19, R9, RZ ;  /* 0x0000000913027210 */ /* 0x000fe40007fbe0ff */
[C---:B------:R-:W-:Y:S02]  /*16270*/  PRMT R9, R55.reuse, 0x7773, RZ ;  /* 0x0000777337097816 */ /* 0x040fe400000000ff */
[----:B------:R-:W-:-:S02]  /*16280*/  PRMT R55, R55, 0x7772, RZ ;  /* 0x0000777237377816 */ /* 0x000fc400000000ff */
[C---:B--2---:R-:W-:Y:S02]  /*16290*/  PRMT R13, R83.reuse, 0x7773, RZ ;  /* 0x00007773530d7816 */ /* 0x044fe400000000ff */
[C---:B------:R-:W-:Y:S02]  /*162a0*/  PRMT R19, R83.reuse, 0x7772, RZ ;  /* 0x0000777253137816 */ /* 0x040fe400000000ff */
[C---:B------:R-:W-:Y:S02]  /*162b0*/  PRMT R21, R83.reuse, 0x7771, RZ ;  /* 0x0000777153157816 */ /* 0x040fe400000000ff */
[----:B------:R-:W-:Y:S01]  /*162c0*/  PRMT R83, R83, 0x7770, RZ ;  /* 0x0000777053537816 */ /* 0x000fe200000000ff */
[----:B------:R0:W-:Y:S04]  /*162d0*/  @P4 STG.E.U8 desc[UR14][R4.64], R55 ;  /* 0x0000003704004986 */ /* 0x0001e8000c10110e */
[----:B------:R0:W-:Y:S04]  /*162e0*/  @P6 STG.E.U8 desc[UR14][R14.64], R9 ;  /* 0x000000090e006986 */ /* 0x0001e8000c10110e */
[----:B------:R0:W-:Y:S04]  /*162f0*/  @P2 STG.E.U8 desc[UR14][R16.64], R83 ;  /* 0x0000005310002986 */ /* 0x0001e8000c10110e */
[----:B------:R0:W-:Y:S01]  /*16300*/  @P3 STG.E.U8 desc[UR14][R6.64], R21 ;  /* 0x0000001506003986 */ /* 0x0001e2000c10110e */
[----:B------:R-:W-:-:S03]  /*16310*/  IMAD.X R3, R27, 0x1, R68, P5 ;  /* 0x000000011b037824 */ /* 0x000fc600028e0644 */
[----:B------:R0:W-:Y:S01]  /*16320*/  @P1 STG.E.U8 desc[UR14][R10.64], R19 ;  /* 0x000000130a001986 */ /* 0x0001e2000c10110e */
[----:B------:R-:W-:Y:S05]  /*16330*/  @!P0 EXIT ;  /* 0x000000000000894d */ /* 0x000fea0003800000 */
[----:B------:R-:W-:Y:S01]  /*16340*/  STG.E.U8 desc[UR14][R2.64], R13 ;  /* 0x0000000d02007986 */ /* 0x000fe2000c10110e */
[----:B------:R-:W-:Y:S05]  /*16350*/  EXIT ;  /* 0x000000000000794d */ /* 0x000fea0003800000 */
.L_x_2:
[----:B------:R-:W-:-:S00]  /*16360*/  BRA `(.L_x_2) ;  /* 0xfffffffc00fc7947 */ /* 0x000fc0000383ffff */
[----:B------:R-:W-:-:S00]  /*16370*/  NOP ;  /* 0x0000000000007918 */ /* 0x000fc00000000000 */
        /* <DEDUP_REMOVED lines=8> */
.L_x_3:


//--------------------- .nv.shared.matmul_kernel  --------------------------
	.section	.nv.shared.matmul_kernel,"aw",@nobits
	.sectionflags	@""
	.align	16
	.zero		1024


//--------------------- .nv.shared.reserved.0     --------------------------
	.section	.nv.shared.reserved.0,"aw",@nobits
	.weak		__nv_reservedSMEM_offset_0_alias
	.size		__nv_reservedSMEM_offset_0_alias, 0, 0
	.other		__nv_reservedSMEM_offset_0_alias,@"STO_CUDA_RESERVED_SHARED STV_DEFAULT"
__nv_reservedSMEM_offset_0_alias:
	.zero		0


//--------------------- .nv.constant0.matmul_kernel --------------------------
	.section	.nv.constant0.matmul_kernel,"a",@progbits
	.sectionflags	@""
	.align	4
.nv.constant0.matmul_kernel:
	.zero		608


//--------------------- SYMBOLS --------------------------

	.type		.nv.reservedSmem.offset0,@object
	.size		.nv.reservedSmem.offset0,0x4
